//
// Generated by NVIDIA NVVM Compiler
//
// Compiler Build ID: CL-36424714
// Cuda compilation tools, release 13.0, V13.0.88
// Based on NVVM 20.0.0
//

.version 9.0
.target sm_100
.address_size 64

	// .globl	_Z12setup_kmodesP17curandStateXORWOWm
.func  (.param .align 16 .b8 func_retval0[16]) __internal_trig_reduction_slowpathd
(
	.param .b64 __internal_trig_reduction_slowpathd_param_0
)
;
.func  (.param .b64 func_retval0) __internal_accurate_pow
(
	.param .b64 __internal_accurate_pow_param_0,
	.param .b64 __internal_accurate_pow_param_1
)
;
.global .align 4 .b8 precalc_xorwow_matrix[102400];
.global .align 4 .b8 precalc_xorwow_offset_matrix[102400];
.global .align 4 .b8 mrg32k3aM1[2304];
.global .align 4 .b8 mrg32k3aM2[2304];
.global .align 4 .b8 mrg32k3aM1SubSeq[2016];
.global .align 4 .b8 mrg32k3aM2SubSeq[2016];
.global .align 4 .b8 mrg32k3aM1Seq[2304];
.global .align 4 .b8 mrg32k3aM2Seq[2304];
.const .align 8 .b8 __cr_lgamma_table[72];
.const .align 8 .f64 pi;
.const .align 8 .f64 q;
.const .align 8 .f64 m;
.const .align 8 .f64 hbar;
.const .align 8 .f64 c;
.const .align 8 .f64 eps0;
.const .align 8 .f64 v0;
.const .align 8 .f64 sigma;
.const .align 8 .f64 wL;
.const .align 8 .f64 kL;
.const .align 8 .f64 lamL;
.const .align 8 .f64 E0L;
.const .align 8 .f64 D;
.const .align 8 .f64 zimp;
.const .align 8 .f64 sigmaL;
.const .align 8 .f64 damping;
.const .align 8 .f64 Delta;
.const .align 8 .f64 kmin;
.const .align 8 .f64 kmax;
.const .align 8 .f64 V;
.const .align 8 .f64 dt;
.const .align 8 .b8 xi[8];
// _ZZ11paths_eulerPdS_S_E4vxnn has been demoted
// _ZZ11paths_eulerPdS_S_E4vynn has been demoted
// _ZZ11paths_eulerPdS_S_E4vznn has been demoted
// _ZZ9paths_rk2PdS_S_E4k1vx has been demoted
// _ZZ9paths_rk2PdS_S_E4k1vy has been demoted
// _ZZ9paths_rk2PdS_S_E4k1vz has been demoted
// _ZZ9paths_rk2PdS_S_E4k2vx has been demoted
// _ZZ9paths_rk2PdS_S_E4k2vy has been demoted
// _ZZ9paths_rk2PdS_S_E4k2vz has been demoted
// _ZZ9paths_rk4PdS_S_E4k1vx has been demoted
// _ZZ9paths_rk4PdS_S_E4k1vy has been demoted
// _ZZ9paths_rk4PdS_S_E4k1vz has been demoted
// _ZZ9paths_rk4PdS_S_E4k2vx has been demoted
// _ZZ9paths_rk4PdS_S_E4k2vy has been demoted
// _ZZ9paths_rk4PdS_S_E4k2vz has been demoted
// _ZZ9paths_rk4PdS_S_E4k3vx has been demoted
// _ZZ9paths_rk4PdS_S_E4k3vy has been demoted
// _ZZ9paths_rk4PdS_S_E4k3vz has been demoted
.global .align 8 .b8 __cudart_i2opi_d[144] = {8, 93, 141, 31, 177, 95, 251, 107, 234, 146, 82, 138, 247, 57, 7, 61, 123, 241, 229, 235, 199, 186, 39, 117, 45, 234, 95, 158, 102, 63, 70, 79, 183, 9, 203, 39, 207, 126, 54, 109, 31, 109, 10, 90, 139, 17, 47, 239, 15, 152, 5, 222, 255, 151, 248, 31, 59, 40, 249, 189, 139, 95, 132, 156, 244, 57, 83, 131, 57, 214, 145, 57, 65, 126, 95, 180, 38, 112, 156, 233, 132, 68, 187, 46, 245, 53, 130, 232, 62, 167, 41, 177, 28, 235, 29, 254, 28, 146, 209, 9, 234, 46, 73, 6, 224, 210, 77, 66, 58, 110, 36, 183, 97, 197, 187, 222, 171, 99, 81, 254, 65, 144, 67, 60, 153, 149, 98, 219, 192, 221, 52, 245, 209, 87, 39, 252, 41, 21, 68, 78, 110, 131, 249, 162};
.global .align 16 .b8 __cudart_sin_cos_coeffs[128] = {70, 210, 176, 44, 241, 229, 90, 190, 146, 227, 172, 105, 227, 29, 199, 62, 161, 98, 219, 25, 160, 1, 42, 191, 24, 8, 17, 17, 17, 17, 129, 63, 84, 85, 85, 85, 85, 85, 197, 191, 0, 0, 0, 0, 0, 0, 0, 0, 0, 0, 0, 0, 0, 0, 0, 0, 100, 129, 253, 32, 131, 255, 168, 189, 40, 133, 239, 193, 167, 238, 33, 62, 217, 230, 6, 142, 79, 126, 146, 190, 233, 188, 221, 25, 160, 1, 250, 62, 71, 93, 193, 22, 108, 193, 86, 191, 81, 85, 85, 85, 85, 85, 165, 63, 0, 0, 0, 0, 0, 0, 224, 191, 0, 0, 0, 0, 0, 0, 240, 63};

.visible .entry _Z12setup_kmodesP17curandStateXORWOWm(
	.param .u64 .ptr .align 1 _Z12setup_kmodesP17curandStateXORWOWm_param_0,
	.param .u64 _Z12setup_kmodesP17curandStateXORWOWm_param_1
)
{
	.reg .pred 	%p<24>;
	.reg .b32 	%r<413>;
	.reg .b64 	%rd<19>;

	ld.param.u64 	%rd8, [_Z12setup_kmodesP17curandStateXORWOWm_param_0];
	ld.param.u64 	%rd9, [_Z12setup_kmodesP17curandStateXORWOWm_param_1];
	cvta.to.global.u64 	%rd10, %rd8;
	mov.u32 	%r182, %tid.x;
	mov.u32 	%r183, %ctaid.x;
	mov.u32 	%r184, %ntid.x;
	mad.lo.s32 	%r185, %r183, %r184, %r182;
	cvt.s64.s32 	%rd18, %r185;
	mul.wide.s32 	%rd11, %r185, 48;
	add.s64 	%rd2, %rd10, %rd11;
	cvt.u32.u64 	%r186, %rd9;
	xor.b32  	%r187, %r186, -1429050551;
	mul.lo.s32 	%r188, %r187, 1099087573;
	{ .reg .b32 tmp; mov.b64 {tmp, %r189}, %rd9; }
	xor.b32  	%r190, %r189, -136515619;
	mul.lo.s32 	%r191, %r190, -1703105765;
	add.s32 	%r192, %r188, %r191;
	add.s32 	%r193, %r192, 6615241;
	add.s32 	%r194, %r188, 123456789;
	st.global.v2.u32 	[%rd2], {%r193, %r194};
	xor.b32  	%r195, %r188, 362436069;
	add.s32 	%r196, %r191, 521288629;
	st.global.v2.u32 	[%rd2+8], {%r195, %r196};
	xor.b32  	%r197, %r191, 88675123;
	add.s32 	%r198, %r188, 5783321;
	st.global.v2.u32 	[%rd2+16], {%r197, %r198};
	setp.eq.s32 	%p1, %r185, 0;
	@%p1 bra 	$L__BB0_42;
	mov.b32 	%r319, 0;
$L__BB0_2:
	and.b64  	%rd4, %rd18, 3;
	setp.eq.s64 	%p2, %rd4, 0;
	@%p2 bra 	$L__BB0_41;
	mul.wide.u32 	%rd12, %r319, 3200;
	mov.u64 	%rd13, precalc_xorwow_matrix;
	add.s64 	%rd5, %rd13, %rd12;
	cvt.u32.u64 	%r2, %rd4;
	mov.b32 	%r320, 0;
$L__BB0_4:
	mov.b32 	%r333, 0;
	mov.u32 	%r334, %r333;
	mov.u32 	%r335, %r333;
	mov.u32 	%r336, %r333;
	mov.u32 	%r337, %r333;
	mov.u32 	%r326, %r333;
$L__BB0_5:
	mul.wide.u32 	%rd14, %r326, 4;
	add.s64 	%rd15, %rd2, %rd14;
	ld.global.u32 	%r10, [%rd15+4];
	shl.b32 	%r11, %r326, 5;
	mov.b32 	%r332, 0;
$L__BB0_6:
	.pragma "nounroll";
	shr.u32 	%r203, %r10, %r332;
	and.b32  	%r204, %r203, 1;
	setp.eq.b32 	%p3, %r204, 1;
	not.pred 	%p4, %p3;
	add.s32 	%r205, %r11, %r332;
	mul.lo.s32 	%r206, %r205, 5;
	mul.wide.u32 	%rd16, %r206, 4;
	add.s64 	%rd6, %rd5, %rd16;
	@%p4 bra 	$L__BB0_8;
	ld.global.u32 	%r207, [%rd6];
	xor.b32  	%r337, %r337, %r207;
	ld.global.u32 	%r208, [%rd6+4];
	xor.b32  	%r336, %r336, %r208;
	ld.global.u32 	%r209, [%rd6+8];
	xor.b32  	%r335, %r335, %r209;
	ld.global.u32 	%r210, [%rd6+12];
	xor.b32  	%r334, %r334, %r210;
	ld.global.u32 	%r211, [%rd6+16];
	xor.b32  	%r333, %r333, %r211;
$L__BB0_8:
	and.b32  	%r213, %r203, 2;
	setp.eq.s32 	%p5, %r213, 0;
	@%p5 bra 	$L__BB0_10;
	ld.global.u32 	%r214, [%rd6+20];
	xor.b32  	%r337, %r337, %r214;
	ld.global.u32 	%r215, [%rd6+24];
	xor.b32  	%r336, %r336, %r215;
	ld.global.u32 	%r216, [%rd6+28];
	xor.b32  	%r335, %r335, %r216;
	ld.global.u32 	%r217, [%rd6+32];
	xor.b32  	%r334, %r334, %r217;
	ld.global.u32 	%r218, [%rd6+36];
	xor.b32  	%r333, %r333, %r218;
$L__BB0_10:
	and.b32  	%r220, %r203, 4;
	setp.eq.s32 	%p6, %r220, 0;
	@%p6 bra 	$L__BB0_12;
	ld.global.u32 	%r221, [%rd6+40];
	xor.b32  	%r337, %r337, %r221;
	ld.global.u32 	%r222, [%rd6+44];
	xor.b32  	%r336, %r336, %r222;
	ld.global.u32 	%r223, [%rd6+48];
	xor.b32  	%r335, %r335, %r223;
	ld.global.u32 	%r224, [%rd6+52];
	xor.b32  	%r334, %r334, %r224;
	ld.global.u32 	%r225, [%rd6+56];
	xor.b32  	%r333, %r333, %r225;
$L__BB0_12:
	and.b32  	%r227, %r203, 8;
	setp.eq.s32 	%p7, %r227, 0;
	@%p7 bra 	$L__BB0_14;
	ld.global.u32 	%r228, [%rd6+60];
	xor.b32  	%r337, %r337, %r228;
	ld.global.u32 	%r229, [%rd6+64];
	xor.b32  	%r336, %r336, %r229;
	ld.global.u32 	%r230, [%rd6+68];
	xor.b32  	%r335, %r335, %r230;
	ld.global.u32 	%r231, [%rd6+72];
	xor.b32  	%r334, %r334, %r231;
	ld.global.u32 	%r232, [%rd6+76];
	xor.b32  	%r333, %r333, %r232;
$L__BB0_14:
	and.b32  	%r234, %r203, 16;
	setp.eq.s32 	%p8, %r234, 0;
	@%p8 bra 	$L__BB0_16;
	ld.global.u32 	%r235, [%rd6+80];
	xor.b32  	%r337, %r337, %r235;
	ld.global.u32 	%r236, [%rd6+84];
	xor.b32  	%r336, %r336, %r236;
	ld.global.u32 	%r237, [%rd6+88];
	xor.b32  	%r335, %r335, %r237;
	ld.global.u32 	%r238, [%rd6+92];
	xor.b32  	%r334, %r334, %r238;
	ld.global.u32 	%r239, [%rd6+96];
	xor.b32  	%r333, %r333, %r239;
$L__BB0_16:
	and.b32  	%r241, %r203, 32;
	setp.eq.s32 	%p9, %r241, 0;
	@%p9 bra 	$L__BB0_18;
	ld.global.u32 	%r242, [%rd6+100];
	xor.b32  	%r337, %r337, %r242;
	ld.global.u32 	%r243, [%rd6+104];
	xor.b32  	%r336, %r336, %r243;
	ld.global.u32 	%r244, [%rd6+108];
	xor.b32  	%r335, %r335, %r244;
	ld.global.u32 	%r245, [%rd6+112];
	xor.b32  	%r334, %r334, %r245;
	ld.global.u32 	%r246, [%rd6+116];
	xor.b32  	%r333, %r333, %r246;
$L__BB0_18:
	and.b32  	%r248, %r203, 64;
	setp.eq.s32 	%p10, %r248, 0;
	@%p10 bra 	$L__BB0_20;
	ld.global.u32 	%r249, [%rd6+120];
	xor.b32  	%r337, %r337, %r249;
	ld.global.u32 	%r250, [%rd6+124];
	xor.b32  	%r336, %r336, %r250;
	ld.global.u32 	%r251, [%rd6+128];
	xor.b32  	%r335, %r335, %r251;
	ld.global.u32 	%r252, [%rd6+132];
	xor.b32  	%r334, %r334, %r252;
	ld.global.u32 	%r253, [%rd6+136];
	xor.b32  	%r333, %r333, %r253;
$L__BB0_20:
	and.b32  	%r255, %r203, 128;
	setp.eq.s32 	%p11, %r255, 0;
	@%p11 bra 	$L__BB0_22;
	ld.global.u32 	%r256, [%rd6+140];
	xor.b32  	%r337, %r337, %r256;
	ld.global.u32 	%r257, [%rd6+144];
	xor.b32  	%r336, %r336, %r257;
	ld.global.u32 	%r258, [%rd6+148];
	xor.b32  	%r335, %r335, %r258;
	ld.global.u32 	%r259, [%rd6+152];
	xor.b32  	%r334, %r334, %r259;
	ld.global.u32 	%r260, [%rd6+156];
	xor.b32  	%r333, %r333, %r260;
$L__BB0_22:
	and.b32  	%r262, %r203, 256;
	setp.eq.s32 	%p12, %r262, 0;
	@%p12 bra 	$L__BB0_24;
	ld.global.u32 	%r263, [%rd6+160];
	xor.b32  	%r337, %r337, %r263;
	ld.global.u32 	%r264, [%rd6+164];
	xor.b32  	%r336, %r336, %r264;
	ld.global.u32 	%r265, [%rd6+168];
	xor.b32  	%r335, %r335, %r265;
	ld.global.u32 	%r266, [%rd6+172];
	xor.b32  	%r334, %r334, %r266;
	ld.global.u32 	%r267, [%rd6+176];
	xor.b32  	%r333, %r333, %r267;
$L__BB0_24:
	and.b32  	%r269, %r203, 512;
	setp.eq.s32 	%p13, %r269, 0;
	@%p13 bra 	$L__BB0_26;
	ld.global.u32 	%r270, [%rd6+180];
	xor.b32  	%r337, %r337, %r270;
	ld.global.u32 	%r271, [%rd6+184];
	xor.b32  	%r336, %r336, %r271;
	ld.global.u32 	%r272, [%rd6+188];
	xor.b32  	%r335, %r335, %r272;
	ld.global.u32 	%r273, [%rd6+192];
	xor.b32  	%r334, %r334, %r273;
	ld.global.u32 	%r274, [%rd6+196];
	xor.b32  	%r333, %r333, %r274;
$L__BB0_26:
	and.b32  	%r276, %r203, 1024;
	setp.eq.s32 	%p14, %r276, 0;
	@%p14 bra 	$L__BB0_28;
	ld.global.u32 	%r277, [%rd6+200];
	xor.b32  	%r337, %r337, %r277;
	ld.global.u32 	%r278, [%rd6+204];
	xor.b32  	%r336, %r336, %r278;
	ld.global.u32 	%r279, [%rd6+208];
	xor.b32  	%r335, %r335, %r279;
	ld.global.u32 	%r280, [%rd6+212];
	xor.b32  	%r334, %r334, %r280;
	ld.global.u32 	%r281, [%rd6+216];
	xor.b32  	%r333, %r333, %r281;
$L__BB0_28:
	and.b32  	%r283, %r203, 2048;
	setp.eq.s32 	%p15, %r283, 0;
	@%p15 bra 	$L__BB0_30;
	ld.global.u32 	%r284, [%rd6+220];
	xor.b32  	%r337, %r337, %r284;
	ld.global.u32 	%r285, [%rd6+224];
	xor.b32  	%r336, %r336, %r285;
	ld.global.u32 	%r286, [%rd6+228];
	xor.b32  	%r335, %r335, %r286;
	ld.global.u32 	%r287, [%rd6+232];
	xor.b32  	%r334, %r334, %r287;
	ld.global.u32 	%r288, [%rd6+236];
	xor.b32  	%r333, %r333, %r288;
$L__BB0_30:
	and.b32  	%r290, %r203, 4096;
	setp.eq.s32 	%p16, %r290, 0;
	@%p16 bra 	$L__BB0_32;
	ld.global.u32 	%r291, [%rd6+240];
	xor.b32  	%r337, %r337, %r291;
	ld.global.u32 	%r292, [%rd6+244];
	xor.b32  	%r336, %r336, %r292;
	ld.global.u32 	%r293, [%rd6+248];
	xor.b32  	%r335, %r335, %r293;
	ld.global.u32 	%r294, [%rd6+252];
	xor.b32  	%r334, %r334, %r294;
	ld.global.u32 	%r295, [%rd6+256];
	xor.b32  	%r333, %r333, %r295;
$L__BB0_32:
	and.b32  	%r297, %r203, 8192;
	setp.eq.s32 	%p17, %r297, 0;
	@%p17 bra 	$L__BB0_34;
	ld.global.u32 	%r298, [%rd6+260];
	xor.b32  	%r337, %r337, %r298;
	ld.global.u32 	%r299, [%rd6+264];
	xor.b32  	%r336, %r336, %r299;
	ld.global.u32 	%r300, [%rd6+268];
	xor.b32  	%r335, %r335, %r300;
	ld.global.u32 	%r301, [%rd6+272];
	xor.b32  	%r334, %r334, %r301;
	ld.global.u32 	%r302, [%rd6+276];
	xor.b32  	%r333, %r333, %r302;
$L__BB0_34:
	and.b32  	%r304, %r203, 16384;
	setp.eq.s32 	%p18, %r304, 0;
	@%p18 bra 	$L__BB0_36;
	ld.global.u32 	%r305, [%rd6+280];
	xor.b32  	%r337, %r337, %r305;
	ld.global.u32 	%r306, [%rd6+284];
	xor.b32  	%r336, %r336, %r306;
	ld.global.u32 	%r307, [%rd6+288];
	xor.b32  	%r335, %r335, %r307;
	ld.global.u32 	%r308, [%rd6+292];
	xor.b32  	%r334, %r334, %r308;
	ld.global.u32 	%r309, [%rd6+296];
	xor.b32  	%r333, %r333, %r309;
$L__BB0_36:
	and.b32  	%r311, %r203, 32768;
	setp.eq.s32 	%p19, %r311, 0;
	@%p19 bra 	$L__BB0_38;
	ld.global.u32 	%r312, [%rd6+300];
	xor.b32  	%r337, %r337, %r312;
	ld.global.u32 	%r313, [%rd6+304];
	xor.b32  	%r336, %r336, %r313;
	ld.global.u32 	%r314, [%rd6+308];
	xor.b32  	%r335, %r335, %r314;
	ld.global.u32 	%r315, [%rd6+312];
	xor.b32  	%r334, %r334, %r315;
	ld.global.u32 	%r316, [%rd6+316];
	xor.b32  	%r333, %r333, %r316;
$L__BB0_38:
	add.s32 	%r332, %r332, 16;
	setp.ne.s32 	%p20, %r332, 32;
	@%p20 bra 	$L__BB0_6;
	mad.lo.s32 	%r317, %r326, -31, %r11;
	add.s32 	%r326, %r317, 1;
	setp.ne.s32 	%p21, %r326, 5;
	@%p21 bra 	$L__BB0_5;
	st.global.u32 	[%rd2+4], %r337;
	st.global.u32 	[%rd2+8], %r336;
	st.global.u32 	[%rd2+12], %r335;
	st.global.u32 	[%rd2+16], %r334;
	st.global.u32 	[%rd2+20], %r333;
	add.s32 	%r320, %r320, 1;
	setp.lt.u32 	%p22, %r320, %r2;
	@%p22 bra 	$L__BB0_4;
$L__BB0_41:
	shr.u64 	%rd7, %rd18, 2;
	add.s32 	%r319, %r319, 1;
	setp.gt.u64 	%p23, %rd18, 3;
	mov.u64 	%rd18, %rd7;
	@%p23 bra 	$L__BB0_2;
$L__BB0_42:
	mov.b32 	%r318, 0;
	st.global.v2.u32 	[%rd2+24], {%r318, %r318};
	st.global.u32 	[%rd2+32], %r318;
	mov.b64 	%rd17, 0;
	st.global.u64 	[%rd2+40], %rd17;
	ret;

}
	// .globl	_Z6kmodesPdP17curandStateXORWOWii
.visible .entry _Z6kmodesPdP17curandStateXORWOWii(
	.param .u64 .ptr .align 1 _Z6kmodesPdP17curandStateXORWOWii_param_0,
	.param .u64 .ptr .align 1 _Z6kmodesPdP17curandStateXORWOWii_param_1,
	.param .u32 _Z6kmodesPdP17curandStateXORWOWii_param_2,
	.param .u32 _Z6kmodesPdP17curandStateXORWOWii_param_3
)
{
	.reg .pred 	%p<54>;
	.reg .b32 	%r<159>;
	.reg .b32 	%f<45>;
	.reg .b64 	%rd<20>;
	.reg .b64 	%fd<134>;

	ld.param.u64 	%rd4, [_Z6kmodesPdP17curandStateXORWOWii_param_0];
	ld.param.u64 	%rd5, [_Z6kmodesPdP17curandStateXORWOWii_param_1];
	ld.param.u32 	%r44, [_Z6kmodesPdP17curandStateXORWOWii_param_2];
	ld.param.u32 	%r45, [_Z6kmodesPdP17curandStateXORWOWii_param_3];
	cvta.to.global.u64 	%rd1, %rd4;
	cvta.to.global.u64 	%rd6, %rd5;
	mov.u32 	%r46, %tid.x;
	mov.u32 	%r47, %ctaid.x;
	mov.u32 	%r48, %ntid.x;
	mad.lo.s32 	%r1, %r47, %r48, %r46;
	mul.wide.s32 	%rd7, %r1, 48;
	add.s64 	%rd2, %rd6, %rd7;
	ld.global.v2.u32 	{%r158, %r157}, [%rd2];
	ld.global.v2.u32 	{%r4, %r5}, [%rd2+8];
	ld.global.v2.u32 	{%r6, %r7}, [%rd2+16];
	ld.global.v2.u32 	{%r152, %r9}, [%rd2+24];
	ld.global.f32 	%f42, [%rd2+32];
	add.s64 	%rd3, %rd2, 40;
	setp.ge.s32 	%p1, %r1, %r45;
	@%p1 bra 	$L__BB1_40;
	ld.global.f64 	%fd1, [%rd3];
	setp.gt.s32 	%p2, %r44, 2;
	@%p2 bra 	$L__BB1_7;
	setp.eq.s32 	%p5, %r44, 1;
	@%p5 bra 	$L__BB1_12;
	setp.eq.s32 	%p6, %r44, 2;
	mov.u32 	%r153, %r7;
	mov.u32 	%r154, %r6;
	mov.u32 	%r155, %r5;
	mov.u32 	%r156, %r4;
	@%p6 bra 	$L__BB1_4;
	bra.uni 	$L__BB1_39;
$L__BB1_4:
	shr.u32 	%r77, %r157, 2;
	xor.b32  	%r78, %r77, %r157;
	shl.b32 	%r79, %r7, 4;
	shl.b32 	%r80, %r78, 1;
	xor.b32  	%r81, %r79, %r80;
	xor.b32  	%r82, %r81, %r7;
	xor.b32  	%r153, %r82, %r78;
	add.s32 	%r158, %r158, 362437;
	add.s32 	%r83, %r153, %r158;
	cvt.rn.f32.u32 	%f38, %r83;
	fma.rn.f32 	%f39, %f38, 0f2F800000, 0f2F000000;
	cvt.f64.f32 	%fd41, %f39;
	add.f64 	%fd42, %fd41, %fd41;
	mov.f64 	%fd43, 0d3FF0000000000000;
	sub.f64 	%fd27, %fd43, %fd42;
	{
	.reg .b32 %temp; 
	mov.b64 	{%temp, %r23}, %fd27;
	}
	abs.f64 	%fd28, %fd27;
	{
	.reg .b32 %temp; 
	mov.b64 	{%temp, %r84}, %fd28;
	}
	setp.gt.s32 	%p11, %r84, 1071801957;
	@%p11 bra 	$L__BB1_36;
	mul.f64 	%fd84, %fd27, %fd27;
	fma.rn.f64 	%fd85, %fd84, 0d3FB0066BDC1895E9, 0dBFB3823B180754AF;
	fma.rn.f64 	%fd86, %fd85, %fd84, 0d3FB11E52CC2F79AE;
	fma.rn.f64 	%fd87, %fd86, %fd84, 0dBF924EAF3526861B;
	fma.rn.f64 	%fd88, %fd87, %fd84, 0d3F91DF02A31E6CB7;
	fma.rn.f64 	%fd89, %fd88, %fd84, 0d3F847D18B0EEC6CC;
	fma.rn.f64 	%fd90, %fd89, %fd84, 0d3F8D0AF961BA53B0;
	fma.rn.f64 	%fd91, %fd90, %fd84, 0d3F91BF7734CF1C48;
	fma.rn.f64 	%fd92, %fd91, %fd84, 0d3F96E91483144EF7;
	fma.rn.f64 	%fd93, %fd92, %fd84, 0d3F9F1C6E0A4F9F81;
	fma.rn.f64 	%fd94, %fd93, %fd84, 0d3FA6DB6DC27FA92B;
	fma.rn.f64 	%fd95, %fd94, %fd84, 0d3FB333333320F91B;
	fma.rn.f64 	%fd96, %fd95, %fd84, 0d3FC5555555555F4D;
	mul.f64 	%fd97, %fd84, %fd96;
	fma.rn.f64 	%fd29, %fd97, %fd28, %fd28;
	setp.gt.s32 	%p15, %r23, -1;
	@%p15 bra 	$L__BB1_35;
	mov.f64 	%fd102, 0d3C91A62633145C07;
	add.rn.f64 	%fd103, %fd29, %fd102;
	mov.f64 	%fd104, 0d3FF921FB54442D18;
	add.rn.f64 	%fd133, %fd104, %fd103;
	bra.uni 	$L__BB1_37;
$L__BB1_7:
	setp.eq.s32 	%p3, %r44, 3;
	@%p3 bra 	$L__BB1_38;
	setp.eq.s32 	%p4, %r44, 4;
	mov.u32 	%r153, %r7;
	mov.u32 	%r154, %r6;
	mov.u32 	%r155, %r5;
	mov.u32 	%r156, %r4;
	@%p4 bra 	$L__BB1_9;
	bra.uni 	$L__BB1_39;
$L__BB1_9:
	ld.const.f64 	%fd34, [sigma];
	setp.eq.s32 	%p7, %r152, 1;
	mov.b32 	%r152, 0;
	mov.u32 	%r153, %r7;
	mov.u32 	%r154, %r6;
	mov.u32 	%r155, %r5;
	mov.f32 	%f43, %f42;
	@%p7 bra 	$L__BB1_11;
	shr.u32 	%r51, %r157, 2;
	xor.b32  	%r52, %r51, %r157;
	shl.b32 	%r53, %r7, 4;
	shl.b32 	%r54, %r52, 1;
	xor.b32  	%r55, %r53, %r54;
	xor.b32  	%r56, %r55, %r7;
	xor.b32  	%r154, %r56, %r52;
	add.s32 	%r57, %r158, %r154;
	add.s32 	%r58, %r57, 362437;
	shr.u32 	%r59, %r4, 2;
	xor.b32  	%r60, %r59, %r4;
	shl.b32 	%r61, %r154, 4;
	shl.b32 	%r62, %r60, 1;
	xor.b32  	%r63, %r62, %r61;
	xor.b32  	%r64, %r63, %r60;
	xor.b32  	%r153, %r64, %r154;
	add.s32 	%r158, %r158, 724874;
	add.s32 	%r65, %r153, %r158;
	cvt.rn.f32.u32 	%f7, %r58;
	fma.rn.f32 	%f8, %f7, 0f2F800000, 0f2F000000;
	cvt.rn.f32.u32 	%f9, %r65;
	fma.rn.f32 	%f10, %f9, 0f30C90FDB, 0f30490FDB;
	setp.lt.f32 	%p8, %f8, 0f00800000;
	mul.f32 	%f11, %f8, 0f4B000000;
	selp.f32 	%f12, %f11, %f8, %p8;
	selp.f32 	%f13, 0fC1B80000, 0f00000000, %p8;
	mov.b32 	%r66, %f12;
	add.s32 	%r67, %r66, -1059760811;
	and.b32  	%r68, %r67, -8388608;
	sub.s32 	%r69, %r66, %r68;
	mov.b32 	%f14, %r69;
	cvt.rn.f32.s32 	%f15, %r68;
	fma.rn.f32 	%f16, %f15, 0f34000000, %f13;
	add.f32 	%f17, %f14, 0fBF800000;
	fma.rn.f32 	%f18, %f17, 0fBE055027, 0f3E1039F6;
	fma.rn.f32 	%f19, %f18, %f17, 0fBDF8CDCC;
	fma.rn.f32 	%f20, %f19, %f17, 0f3E0F2955;
	fma.rn.f32 	%f21, %f20, %f17, 0fBE2AD8B9;
	fma.rn.f32 	%f22, %f21, %f17, 0f3E4CED0B;
	fma.rn.f32 	%f23, %f22, %f17, 0fBE7FFF22;
	fma.rn.f32 	%f24, %f23, %f17, 0f3EAAAA78;
	fma.rn.f32 	%f25, %f24, %f17, 0fBF000000;
	mul.f32 	%f26, %f17, %f25;
	fma.rn.f32 	%f27, %f26, %f17, %f17;
	fma.rn.f32 	%f28, %f16, 0f3F317218, %f27;
	setp.gt.u32 	%p9, %r66, 2139095039;
	fma.rn.f32 	%f29, %f12, 0f7F800000, 0f7F800000;
	selp.f32 	%f30, %f29, %f28, %p9;
	setp.eq.f32 	%p10, %f12, 0f00000000;
	mul.f32 	%f31, %f30, 0fC0000000;
	selp.f32 	%f32, 0f7F800000, %f31, %p10;
	sqrt.rn.f32 	%f33, %f32;
	sin.approx.f32 	%f34, %f10;
	cos.approx.f32 	%f35, %f10;
	mul.f32 	%f43, %f33, %f34;
	mul.f32 	%f42, %f33, %f35;
	mov.b32 	%r152, 1;
	mov.u32 	%r155, %r7;
	mov.u32 	%r4, %r6;
	mov.u32 	%r157, %r5;
$L__BB1_11:
	cvt.f64.f32 	%fd35, %f43;
	mul.f64 	%fd36, %fd34, %fd35;
	mul.wide.s32 	%rd8, %r1, 8;
	add.s64 	%rd9, %rd1, %rd8;
	st.global.f64 	[%rd9], %fd36;
	mov.u32 	%r156, %r4;
	bra.uni 	$L__BB1_39;
$L__BB1_12:
	ld.const.f64 	%fd2, [kmax];
	{
	.reg .b32 %temp; 
	mov.b64 	{%temp, %r11}, %fd2;
	}
	mov.f64 	%fd105, 0d4008000000000000;
	{
	.reg .b32 %temp; 
	mov.b64 	{%temp, %r94}, %fd105;
	}
	and.b32  	%r13, %r94, 2146435072;
	setp.eq.s32 	%p16, %r13, 1073741824;
	abs.f64 	%fd3, %fd2;
	{ // callseq 0, 0
	.param .b64 param0;
	st.param.f64 	[param0], %fd3;
	.param .b64 param1;
	st.param.f64 	[param1], 0d4008000000000000;
	.param .b64 retval0;
	call.uni (retval0), 
	__internal_accurate_pow, 
	(
	param0, 
	param1
	);
	ld.param.f64 	%fd106, [retval0];
	} // callseq 0
	setp.lt.s32 	%p17, %r11, 0;
	neg.f64 	%fd108, %fd106;
	selp.f64 	%fd109, %fd108, %fd106, %p16;
	selp.f64 	%fd128, %fd109, %fd106, %p17;
	setp.neu.f64 	%p18, %fd2, 0d0000000000000000;
	@%p18 bra 	$L__BB1_14;
	setp.eq.s32 	%p19, %r13, 1073741824;
	selp.b32 	%r95, %r11, 0, %p19;
	setp.lt.s32 	%p20, %r94, 0;
	or.b32  	%r96, %r95, 2146435072;
	selp.b32 	%r97, %r96, %r95, %p20;
	mov.b32 	%r98, 0;
	mov.b64 	%fd128, {%r98, %r97};
$L__BB1_14:
	add.f64 	%fd110, %fd2, 0d4008000000000000;
	{
	.reg .b32 %temp; 
	mov.b64 	{%temp, %r99}, %fd110;
	}
	and.b32  	%r100, %r99, 2146435072;
	setp.ne.s32 	%p21, %r100, 2146435072;
	@%p21 bra 	$L__BB1_19;
	setp.num.f64 	%p22, %fd2, %fd2;
	@%p22 bra 	$L__BB1_17;
	mov.f64 	%fd111, 0d4008000000000000;
	add.rn.f64 	%fd128, %fd2, %fd111;
	bra.uni 	$L__BB1_19;
$L__BB1_17:
	setp.neu.f64 	%p23, %fd3, 0d7FF0000000000000;
	@%p23 bra 	$L__BB1_19;
	setp.lt.s32 	%p24, %r11, 0;
	setp.eq.s32 	%p25, %r13, 1073741824;
	setp.lt.s32 	%p26, %r94, 0;
	selp.b32 	%r102, 0, 2146435072, %p26;
	and.b32  	%r103, %r94, 2147483647;
	setp.ne.s32 	%p27, %r103, 1071644672;
	or.b32  	%r104, %r102, -2147483648;
	selp.b32 	%r105, %r104, %r102, %p27;
	selp.b32 	%r106, %r105, %r102, %p25;
	selp.b32 	%r107, %r106, %r102, %p24;
	mov.b32 	%r108, 0;
	mov.b64 	%fd128, {%r108, %r107};
$L__BB1_19:
	setp.eq.s32 	%p28, %r13, 1073741824;
	setp.eq.f64 	%p29, %fd2, 0d3FF0000000000000;
	selp.f64 	%fd10, 0d3FF0000000000000, %fd128, %p29;
	ld.const.f64 	%fd11, [kmin];
	{
	.reg .b32 %temp; 
	mov.b64 	{%temp, %r14}, %fd11;
	}
	abs.f64 	%fd12, %fd11;
	{ // callseq 1, 0
	.param .b64 param0;
	st.param.f64 	[param0], %fd12;
	.param .b64 param1;
	st.param.f64 	[param1], 0d4008000000000000;
	.param .b64 retval0;
	call.uni (retval0), 
	__internal_accurate_pow, 
	(
	param0, 
	param1
	);
	ld.param.f64 	%fd112, [retval0];
	} // callseq 1
	setp.lt.s32 	%p30, %r14, 0;
	neg.f64 	%fd114, %fd112;
	selp.f64 	%fd115, %fd114, %fd112, %p28;
	selp.f64 	%fd130, %fd115, %fd112, %p30;
	setp.neu.f64 	%p31, %fd11, 0d0000000000000000;
	@%p31 bra 	$L__BB1_21;
	selp.b32 	%r110, %r14, 0, %p28;
	setp.lt.s32 	%p33, %r94, 0;
	or.b32  	%r111, %r110, 2146435072;
	selp.b32 	%r112, %r111, %r110, %p33;
	mov.b32 	%r113, 0;
	mov.b64 	%fd130, {%r113, %r112};
$L__BB1_21:
	add.f64 	%fd116, %fd11, 0d4008000000000000;
	{
	.reg .b32 %temp; 
	mov.b64 	{%temp, %r114}, %fd116;
	}
	and.b32  	%r115, %r114, 2146435072;
	setp.ne.s32 	%p34, %r115, 2146435072;
	@%p34 bra 	$L__BB1_26;
	setp.num.f64 	%p35, %fd11, %fd11;
	@%p35 bra 	$L__BB1_24;
	mov.f64 	%fd117, 0d4008000000000000;
	add.rn.f64 	%fd130, %fd11, %fd117;
	bra.uni 	$L__BB1_26;
$L__BB1_24:
	setp.neu.f64 	%p36, %fd12, 0d7FF0000000000000;
	@%p36 bra 	$L__BB1_26;
	setp.lt.s32 	%p37, %r14, 0;
	setp.eq.s32 	%p38, %r13, 1073741824;
	setp.lt.s32 	%p39, %r94, 0;
	selp.b32 	%r117, 0, 2146435072, %p39;
	and.b32  	%r118, %r94, 2147483647;
	setp.ne.s32 	%p40, %r118, 1071644672;
	or.b32  	%r119, %r117, -2147483648;
	selp.b32 	%r120, %r119, %r117, %p40;
	selp.b32 	%r121, %r120, %r117, %p38;
	selp.b32 	%r122, %r121, %r117, %p37;
	mov.b32 	%r123, 0;
	mov.b64 	%fd130, {%r123, %r122};
$L__BB1_26:
	setp.eq.f64 	%p41, %fd11, 0d3FF0000000000000;
	selp.f64 	%fd118, 0d3FF0000000000000, %fd130, %p41;
	sub.f64 	%fd119, %fd10, %fd118;
	shr.u32 	%r124, %r157, 2;
	xor.b32  	%r125, %r124, %r157;
	shl.b32 	%r126, %r7, 4;
	shl.b32 	%r127, %r125, 1;
	xor.b32  	%r128, %r126, %r127;
	xor.b32  	%r129, %r128, %r7;
	xor.b32  	%r153, %r129, %r125;
	add.s32 	%r158, %r158, 362437;
	add.s32 	%r130, %r153, %r158;
	cvt.rn.f32.u32 	%f40, %r130;
	fma.rn.f32 	%f41, %f40, 0f2F800000, 0f2F000000;
	cvt.f64.f32 	%fd120, %f41;
	fma.rn.f64 	%fd19, %fd119, %fd120, %fd118;
	{
	.reg .b32 %temp; 
	mov.b64 	{%temp, %r17}, %fd19;
	}
	mov.f64 	%fd121, 0d3FD5555555555555;
	{
	.reg .b32 %temp; 
	mov.b64 	{%temp, %r18}, %fd121;
	}
	and.b32  	%r19, %r18, 2146435072;
	abs.f64 	%fd20, %fd19;
	setp.neu.f64 	%p42, %fd19, 0d0000000000000000;
	@%p42 bra 	$L__BB1_28;
	setp.eq.s32 	%p44, %r19, 1127219200;
	selp.b32 	%r131, %r17, 0, %p44;
	setp.lt.s32 	%p45, %r18, 0;
	or.b32  	%r132, %r131, 2146435072;
	selp.b32 	%r133, %r132, %r131, %p45;
	mov.b32 	%r134, 0;
	mov.b64 	%fd132, {%r134, %r133};
	bra.uni 	$L__BB1_29;
$L__BB1_28:
	setp.lt.s32 	%p43, %r17, 0;
	{ // callseq 2, 0
	.param .b64 param0;
	st.param.f64 	[param0], %fd20;
	.param .b64 param1;
	st.param.f64 	[param1], 0d3FD5555555555555;
	.param .b64 retval0;
	call.uni (retval0), 
	__internal_accurate_pow, 
	(
	param0, 
	param1
	);
	ld.param.f64 	%fd122, [retval0];
	} // callseq 2
	selp.f64 	%fd132, 0dFFF8000000000000, %fd122, %p43;
$L__BB1_29:
	add.f64 	%fd124, %fd19, 0d3FD5555555555555;
	{
	.reg .b32 %temp; 
	mov.b64 	{%temp, %r135}, %fd124;
	}
	and.b32  	%r136, %r135, 2146435072;
	setp.ne.s32 	%p46, %r136, 2146435072;
	@%p46 bra 	$L__BB1_34;
	setp.num.f64 	%p47, %fd19, %fd19;
	@%p47 bra 	$L__BB1_32;
	mov.f64 	%fd125, 0d3FD5555555555555;
	add.rn.f64 	%fd132, %fd19, %fd125;
	bra.uni 	$L__BB1_34;
$L__BB1_32:
	setp.neu.f64 	%p48, %fd20, 0d7FF0000000000000;
	@%p48 bra 	$L__BB1_34;
	setp.lt.s32 	%p49, %r17, 0;
	setp.eq.s32 	%p50, %r19, 1127219200;
	setp.lt.s32 	%p51, %r18, 0;
	selp.b32 	%r138, 0, 2146435072, %p51;
	and.b32  	%r139, %r18, 2147483647;
	setp.ne.s32 	%p52, %r139, 1071644672;
	or.b32  	%r140, %r138, -2147483648;
	selp.b32 	%r141, %r140, %r138, %p52;
	selp.b32 	%r142, %r141, %r138, %p50;
	selp.b32 	%r143, %r142, %r138, %p49;
	mov.b32 	%r144, 0;
	mov.b64 	%fd132, {%r144, %r143};
$L__BB1_34:
	ld.param.u64 	%rd19, [_Z6kmodesPdP17curandStateXORWOWii_param_0];
	setp.eq.f64 	%p53, %fd19, 0d3FF0000000000000;
	selp.f64 	%fd126, 0d3FF0000000000000, %fd132, %p53;
	cvta.to.global.u64 	%rd15, %rd19;
	mul.wide.s32 	%rd16, %r1, 8;
	add.s64 	%rd17, %rd15, %rd16;
	st.global.f64 	[%rd17], %fd126;
	mov.u32 	%r154, %r7;
	mov.u32 	%r155, %r6;
	mov.u32 	%r156, %r5;
	mov.u32 	%r157, %r4;
	bra.uni 	$L__BB1_39;
$L__BB1_35:
	mov.f64 	%fd98, 0dBC91A62633145C07;
	add.rn.f64 	%fd99, %fd29, %fd98;
	neg.f64 	%fd100, %fd99;
	mov.f64 	%fd101, 0d3FF921FB54442D18;
	add.rn.f64 	%fd133, %fd101, %fd100;
	bra.uni 	$L__BB1_37;
$L__BB1_36:
	mov.f64 	%fd44, 0d3FF0000000000000;
	sub.f64 	%fd45, %fd44, %fd28;
	{
	.reg .b32 %temp; 
	mov.b64 	{%r85, %temp}, %fd45;
	}
	{
	.reg .b32 %temp; 
	mov.b64 	{%temp, %r86}, %fd45;
	}
	add.s32 	%r87, %r86, -1048576;
	mov.b64 	%fd46, {%r85, %r87};
	rsqrt.approx.ftz.f64 	%fd47, %fd46;
	{
	.reg .b32 %temp; 
	mov.b64 	{%r88, %temp}, %fd47;
	}
	{
	.reg .b32 %temp; 
	mov.b64 	{%temp, %r89}, %fd47;
	}
	add.s32 	%r90, %r89, -1048576;
	mov.b64 	%fd48, {%r88, %r90};
	mul.f64 	%fd49, %fd46, %fd47;
	neg.f64 	%fd50, %fd49;
	fma.rn.f64 	%fd51, %fd49, %fd50, %fd46;
	fma.rn.f64 	%fd52, %fd51, %fd48, %fd49;
	neg.f64 	%fd53, %fd52;
	fma.rn.f64 	%fd54, %fd47, %fd53, 0d3FF0000000000000;
	fma.rn.f64 	%fd55, %fd54, %fd48, %fd48;
	fma.rn.f64 	%fd56, %fd52, %fd53, %fd46;
	fma.rn.f64 	%fd57, %fd56, %fd55, %fd52;
	{
	.reg .b32 %temp; 
	mov.b64 	{%r91, %temp}, %fd57;
	}
	{
	.reg .b32 %temp; 
	mov.b64 	{%temp, %r92}, %fd57;
	}
	add.s32 	%r93, %r92, 1048576;
	mov.b64 	%fd58, {%r91, %r93};
	fma.rn.f64 	%fd59, %fd45, 0d3EC715B371155F70, 0dBEBAC2FE66FAAC4B;
	fma.rn.f64 	%fd60, %fd59, %fd45, 0d3ED9A9B88EFCD9B8;
	fma.rn.f64 	%fd61, %fd60, %fd45, 0d3EDD0F40A8A0C4C3;
	fma.rn.f64 	%fd62, %fd61, %fd45, 0d3EF46D4CFA9E0E1F;
	fma.rn.f64 	%fd63, %fd62, %fd45, 0d3F079C168D1E2422;
	fma.rn.f64 	%fd64, %fd63, %fd45, 0d3F1C9A88C3BCA540;
	fma.rn.f64 	%fd65, %fd64, %fd45, 0d3F31C4E64BD476DF;
	fma.rn.f64 	%fd66, %fd65, %fd45, 0d3F46E8BA60009C8F;
	fma.rn.f64 	%fd67, %fd66, %fd45, 0d3F5F1C71C62B05A2;
	fma.rn.f64 	%fd68, %fd67, %fd45, 0d3F76DB6DB6DC9F2C;
	fma.rn.f64 	%fd69, %fd68, %fd45, 0d3F9333333333329C;
	fma.rn.f64 	%fd70, %fd69, %fd45, 0d3FB5555555555555;
	setp.lt.s32 	%p12, %r86, 1;
	mov.f64 	%fd71, 0d0000000000000000;
	mul.rn.f64 	%fd72, %fd28, %fd71;
	mul.f64 	%fd73, %fd45, %fd70;
	fma.rn.f64 	%fd74, %fd73, %fd58, %fd58;
	selp.f64 	%fd75, %fd72, %fd74, %p12;
	setp.lt.s32 	%p13, %r86, 0;
	mov.f64 	%fd76, 0d7FF0000000000000;
	mul.rn.f64 	%fd77, %fd75, %fd76;
	selp.f64 	%fd78, %fd77, %fd75, %p13;
	setp.lt.s32 	%p14, %r23, 0;
	mov.f64 	%fd79, 0dBCA1A62633145C07;
	add.rn.f64 	%fd80, %fd78, %fd79;
	neg.f64 	%fd81, %fd80;
	mov.f64 	%fd82, 0d400921FB54442D18;
	add.rn.f64 	%fd83, %fd82, %fd81;
	selp.f64 	%fd133, %fd83, %fd78, %p14;
$L__BB1_37:
	ld.param.u64 	%rd18, [_Z6kmodesPdP17curandStateXORWOWii_param_0];
	cvta.to.global.u64 	%rd12, %rd18;
	mul.wide.s32 	%rd13, %r1, 8;
	add.s64 	%rd14, %rd12, %rd13;
	st.global.f64 	[%rd14], %fd133;
	mov.u32 	%r154, %r7;
	mov.u32 	%r155, %r6;
	mov.u32 	%r156, %r5;
	mov.u32 	%r157, %r4;
	bra.uni 	$L__BB1_39;
$L__BB1_38:
	ld.const.f64 	%fd37, [pi];
	add.f64 	%fd38, %fd37, %fd37;
	shr.u32 	%r70, %r157, 2;
	xor.b32  	%r71, %r70, %r157;
	shl.b32 	%r72, %r7, 4;
	shl.b32 	%r73, %r71, 1;
	xor.b32  	%r74, %r72, %r73;
	xor.b32  	%r75, %r74, %r7;
	xor.b32  	%r153, %r75, %r71;
	add.s32 	%r158, %r158, 362437;
	add.s32 	%r76, %r153, %r158;
	cvt.rn.f32.u32 	%f36, %r76;
	fma.rn.f32 	%f37, %f36, 0f2F800000, 0f2F000000;
	cvt.f64.f32 	%fd39, %f37;
	mul.f64 	%fd40, %fd38, %fd39;
	mul.wide.s32 	%rd10, %r1, 8;
	add.s64 	%rd11, %rd1, %rd10;
	st.global.f64 	[%rd11], %fd40;
	mov.u32 	%r154, %r7;
	mov.u32 	%r155, %r6;
	mov.u32 	%r156, %r5;
	mov.u32 	%r157, %r4;
$L__BB1_39:
	st.global.v2.u32 	[%rd2], {%r158, %r157};
	st.global.v2.u32 	[%rd2+8], {%r156, %r155};
	st.global.v2.u32 	[%rd2+16], {%r154, %r153};
	st.global.v2.u32 	[%rd2+24], {%r152, %r9};
	st.global.f32 	[%rd2+32], %f42;
	st.global.f64 	[%rd2+40], %fd1;
$L__BB1_40:
	ret;

}
	// .globl	_Z11paths_eulerPdS_S_
.visible .entry _Z11paths_eulerPdS_S_(
	.param .u64 .ptr .align 1 _Z11paths_eulerPdS_S__param_0,
	.param .u64 .ptr .align 1 _Z11paths_eulerPdS_S__param_1,
	.param .u64 .ptr .align 1 _Z11paths_eulerPdS_S__param_2
)
{
	.reg .pred 	%p<317>;
	.reg .b32 	%r<819>;
	.reg .b32 	%f<5>;
	.reg .b64 	%rd<295>;
	.reg .b64 	%fd<2557>;
	// demoted variable
	.shared .align 8 .b8 _ZZ11paths_eulerPdS_S_E4vxnn[2048];
	// demoted variable
	.shared .align 8 .b8 _ZZ11paths_eulerPdS_S_E4vynn[2048];
	// demoted variable
	.shared .align 8 .b8 _ZZ11paths_eulerPdS_S_E4vznn[2048];
	ld.param.u64 	%rd4, [_Z11paths_eulerPdS_S__param_0];
	ld.param.u64 	%rd5, [_Z11paths_eulerPdS_S__param_1];
	cvta.to.global.u64 	%rd1, %rd5;
	cvta.to.global.u64 	%rd2, %rd4;
	mov.u32 	%r1, %tid.x;
	mov.u32 	%r298, %ctaid.x;
	shl.b32 	%r299, %r298, 8;
	add.s32 	%r2, %r299, %r1;
	setp.gt.u32 	%p3, %r2, 49999;
	@%p3 bra 	$L__BB2_319;
	ld.param.u64 	%rd293, [_Z11paths_eulerPdS_S__param_2];
	cvta.to.global.u64 	%rd6, %rd293;
	mul.wide.u32 	%rd7, %r2, 8;
	add.s64 	%rd8, %rd6, %rd7;
	ld.global.f64 	%fd2554, [%rd8];
	bar.sync 	0;
	ld.const.f64 	%fd2556, [v0];
	shl.b32 	%r300, %r1, 3;
	mov.u32 	%r301, _ZZ11paths_eulerPdS_S_E4vxnn;
	add.s32 	%r3, %r301, %r300;
	mov.b64 	%rd9, 0;
	st.shared.u64 	[%r3], %rd9;
	mov.u32 	%r302, _ZZ11paths_eulerPdS_S_E4vynn;
	add.s32 	%r4, %r302, %r300;
	st.shared.u64 	[%r4], %rd9;
	mov.u32 	%r303, _ZZ11paths_eulerPdS_S_E4vznn;
	add.s32 	%r5, %r303, %r300;
	st.shared.u64 	[%r5], %rd9;
	ld.const.f64 	%fd495, [D];
	setp.ltu.f64 	%p4, %fd495, 0d0000000000000000;
	mov.f64 	%fd2555, 0d0000000000000000;
	@%p4 bra 	$L__BB2_318;
	ld.const.f64 	%fd497, [c];
	ld.const.f64 	%fd498, [eps0];
	ld.const.f64 	%fd499, [V];
	mul.f64 	%fd3, %fd498, %fd499;
	ld.const.f64 	%fd4, [q];
	ld.const.f64 	%fd5, [xi];
	abs.f64 	%fd6, %fd5;
	mul.f64 	%fd500, %fd5, 0d3FE45F306DC9C883;
	cvt.rni.s32.f64 	%r6, %fd500;
	cvt.rn.f64.s32 	%fd501, %r6;
	fma.rn.f64 	%fd502, %fd501, 0dBFF921FB54442D18, %fd5;
	fma.rn.f64 	%fd503, %fd501, 0dBC91A62633145C00, %fd502;
	fma.rn.f64 	%fd7, %fd501, 0dB97B839A252049C0, %fd503;
	ld.const.f64 	%fd8, [m];
	mul.f64 	%fd9, %fd8, %fd497;
	mov.f64 	%fd504, 0d4000000000000000;
	{
	.reg .b32 %temp; 
	mov.b64 	{%temp, %r7}, %fd504;
	}
	and.b32  	%r304, %r7, 2146435072;
	setp.eq.s32 	%p5, %r304, 1062207488;
	setp.lt.s32 	%p7, %r7, 0;
	selp.b32 	%r305, 0, 2146435072, %p7;
	and.b32  	%r306, %r7, 2147483647;
	setp.ne.s32 	%p8, %r306, 1071644672;
	and.pred  	%p9, %p5, %p8;
	or.b32  	%r307, %r305, -2147483648;
	ld.const.f64 	%fd505, [sigmaL];
	{
	.reg .b32 %temp; 
	mov.b64 	{%temp, %r308}, %fd505;
	}
	abs.f64 	%fd10, %fd505;
	setp.lt.s32 	%p11, %r308, 0;
	and.pred  	%p1, %p11, %p5;
	selp.b32 	%r309, %r308, 0, %p5;
	or.b32  	%r310, %r309, 2146435072;
	selp.b32 	%r311, %r310, %r309, %p7;
	mov.b32 	%r312, 0;
	mov.b64 	%fd11, {%r312, %r311};
	add.f64 	%fd506, %fd505, 0d4000000000000000;
	{
	.reg .b32 %temp; 
	mov.b64 	{%temp, %r313}, %fd506;
	}
	and.b32  	%r8, %r313, 2146435072;
	selp.b32 	%r314, %r307, %r305, %p9;
	selp.b32 	%r315, %r314, %r305, %p11;
	mov.b64 	%fd12, {%r312, %r315};
	mov.f64 	%fd2555, 0d0000000000000000;
	mov.u64 	%rd12, __cudart_sin_cos_coeffs;
	ld.const.f64 	%fd726, [hbar];
	ld.const.f64 	%fd2228, [wL];
	ld.const.f64 	%fd2230, [kL];
	ld.const.f64 	%fd2274, [E0L];
	ld.const.f64 	%fd2419, [dt];
	mov.f64 	%fd2434, %fd2555;
	mov.f64 	%fd2435, %fd2555;
	mov.f64 	%fd2437, %fd2555;
	mov.f64 	%fd2438, %fd2555;
$L__BB2_3:
	bar.sync 	0;
	bar.sync 	0;
	ld.global.f64 	%fd507, [%rd2];
	div.rn.f64 	%fd20, %fd507, %fd497;
	bar.sync 	0;
	mul.f64 	%fd21, %fd2438, %fd20;
	ld.global.f64 	%fd22, [%rd2];
	ld.global.f64 	%fd23, [%rd1];
	abs.f64 	%fd24, %fd23;
	setp.neu.f64 	%p12, %fd24, 0d7FF0000000000000;
	@%p12 bra 	$L__BB2_5;
	mov.f64 	%fd514, 0d0000000000000000;
	mul.rn.f64 	%fd2439, %fd23, %fd514;
	mov.b32 	%r708, 0;
	bra.uni 	$L__BB2_7;
$L__BB2_5:
	mul.f64 	%fd509, %fd23, 0d3FE45F306DC9C883;
	cvt.rni.s32.f64 	%r708, %fd509;
	cvt.rn.f64.s32 	%fd510, %r708;
	fma.rn.f64 	%fd511, %fd510, 0dBFF921FB54442D18, %fd23;
	fma.rn.f64 	%fd512, %fd510, 0dBC91A62633145C00, %fd511;
	fma.rn.f64 	%fd2439, %fd510, 0dB97B839A252049C0, %fd512;
	setp.ltu.f64 	%p13, %fd24, 0d41E0000000000000;
	@%p13 bra 	$L__BB2_7;
	{ // callseq 3, 0
	.param .b64 param0;
	st.param.f64 	[param0], %fd23;
	.param .align 16 .b8 retval0[16];
	call.uni (retval0), 
	__internal_trig_reduction_slowpathd, 
	(
	param0
	);
	ld.param.f64 	%fd2439, [retval0];
	ld.param.b32 	%r708, [retval0+8];
	} // callseq 3
$L__BB2_7:
	shl.b32 	%r318, %r708, 6;
	cvt.u64.u32 	%rd10, %r318;
	and.b64  	%rd11, %rd10, 64;
	add.s64 	%rd13, %rd12, %rd11;
	mul.rn.f64 	%fd515, %fd2439, %fd2439;
	and.b32  	%r319, %r708, 1;
	setp.eq.b32 	%p14, %r319, 1;
	selp.f64 	%fd516, 0dBDA8FF8320FD8164, 0d3DE5DB65F9785EBA, %p14;
	ld.global.nc.v2.f64 	{%fd517, %fd518}, [%rd13];
	fma.rn.f64 	%fd519, %fd516, %fd515, %fd517;
	fma.rn.f64 	%fd520, %fd519, %fd515, %fd518;
	ld.global.nc.v2.f64 	{%fd521, %fd522}, [%rd13+16];
	fma.rn.f64 	%fd523, %fd520, %fd515, %fd521;
	fma.rn.f64 	%fd524, %fd523, %fd515, %fd522;
	ld.global.nc.v2.f64 	{%fd525, %fd526}, [%rd13+32];
	fma.rn.f64 	%fd527, %fd524, %fd515, %fd525;
	fma.rn.f64 	%fd528, %fd527, %fd515, %fd526;
	fma.rn.f64 	%fd529, %fd528, %fd2439, %fd2439;
	fma.rn.f64 	%fd530, %fd528, %fd515, 0d3FF0000000000000;
	selp.f64 	%fd531, %fd530, %fd529, %p14;
	and.b32  	%r320, %r708, 2;
	setp.eq.s32 	%p15, %r320, 0;
	mov.f64 	%fd532, 0d0000000000000000;
	sub.f64 	%fd533, %fd532, %fd531;
	selp.f64 	%fd29, %fd531, %fd533, %p15;
	ld.global.f64 	%fd30, [%rd1+8];
	abs.f64 	%fd31, %fd30;
	setp.neu.f64 	%p16, %fd31, 0d7FF0000000000000;
	@%p16 bra 	$L__BB2_9;
	mov.f64 	%fd539, 0d0000000000000000;
	mul.rn.f64 	%fd2441, %fd30, %fd539;
	mov.b32 	%r710, 1;
	bra.uni 	$L__BB2_12;
$L__BB2_9:
	mul.f64 	%fd534, %fd30, 0d3FE45F306DC9C883;
	cvt.rni.s32.f64 	%r709, %fd534;
	cvt.rn.f64.s32 	%fd535, %r709;
	fma.rn.f64 	%fd536, %fd535, 0dBFF921FB54442D18, %fd30;
	fma.rn.f64 	%fd537, %fd535, 0dBC91A62633145C00, %fd536;
	fma.rn.f64 	%fd2441, %fd535, 0dB97B839A252049C0, %fd537;
	setp.ltu.f64 	%p17, %fd31, 0d41E0000000000000;
	@%p17 bra 	$L__BB2_11;
	{ // callseq 4, 0
	.param .b64 param0;
	st.param.f64 	[param0], %fd30;
	.param .align 16 .b8 retval0[16];
	call.uni (retval0), 
	__internal_trig_reduction_slowpathd, 
	(
	param0
	);
	ld.param.f64 	%fd2441, [retval0];
	ld.param.b32 	%r709, [retval0+8];
	} // callseq 4
$L__BB2_11:
	add.s32 	%r710, %r709, 1;
$L__BB2_12:
	shl.b32 	%r323, %r710, 6;
	cvt.u64.u32 	%rd14, %r323;
	and.b64  	%rd15, %rd14, 64;
	add.s64 	%rd17, %rd12, %rd15;
	mul.rn.f64 	%fd540, %fd2441, %fd2441;
	and.b32  	%r324, %r710, 1;
	setp.eq.b32 	%p19, %r324, 1;
	selp.f64 	%fd541, 0dBDA8FF8320FD8164, 0d3DE5DB65F9785EBA, %p19;
	ld.global.nc.v2.f64 	{%fd542, %fd543}, [%rd17];
	fma.rn.f64 	%fd544, %fd541, %fd540, %fd542;
	fma.rn.f64 	%fd545, %fd544, %fd540, %fd543;
	ld.global.nc.v2.f64 	{%fd546, %fd547}, [%rd17+16];
	fma.rn.f64 	%fd548, %fd545, %fd540, %fd546;
	fma.rn.f64 	%fd549, %fd548, %fd540, %fd547;
	ld.global.nc.v2.f64 	{%fd550, %fd551}, [%rd17+32];
	fma.rn.f64 	%fd552, %fd549, %fd540, %fd550;
	fma.rn.f64 	%fd553, %fd552, %fd540, %fd551;
	fma.rn.f64 	%fd554, %fd553, %fd2441, %fd2441;
	fma.rn.f64 	%fd555, %fd553, %fd540, 0d3FF0000000000000;
	selp.f64 	%fd556, %fd555, %fd554, %p19;
	and.b32  	%r325, %r710, 2;
	setp.eq.s32 	%p20, %r325, 0;
	mov.f64 	%fd557, 0d0000000000000000;
	sub.f64 	%fd558, %fd557, %fd556;
	selp.f64 	%fd559, %fd556, %fd558, %p20;
	mul.f64 	%fd37, %fd29, %fd559;
	@%p16 bra 	$L__BB2_14;
	mov.f64 	%fd565, 0d0000000000000000;
	mul.rn.f64 	%fd2442, %fd30, %fd565;
	mov.b32 	%r711, 0;
	bra.uni 	$L__BB2_16;
$L__BB2_14:
	mul.f64 	%fd560, %fd30, 0d3FE45F306DC9C883;
	cvt.rni.s32.f64 	%r711, %fd560;
	cvt.rn.f64.s32 	%fd561, %r711;
	fma.rn.f64 	%fd562, %fd561, 0dBFF921FB54442D18, %fd30;
	fma.rn.f64 	%fd563, %fd561, 0dBC91A62633145C00, %fd562;
	fma.rn.f64 	%fd2442, %fd561, 0dB97B839A252049C0, %fd563;
	setp.ltu.f64 	%p21, %fd31, 0d41E0000000000000;
	@%p21 bra 	$L__BB2_16;
	{ // callseq 5, 0
	.param .b64 param0;
	st.param.f64 	[param0], %fd30;
	.param .align 16 .b8 retval0[16];
	call.uni (retval0), 
	__internal_trig_reduction_slowpathd, 
	(
	param0
	);
	ld.param.f64 	%fd2442, [retval0];
	ld.param.b32 	%r711, [retval0+8];
	} // callseq 5
$L__BB2_16:
	shl.b32 	%r328, %r711, 6;
	cvt.u64.u32 	%rd18, %r328;
	and.b64  	%rd19, %rd18, 64;
	add.s64 	%rd21, %rd12, %rd19;
	mul.rn.f64 	%fd566, %fd2442, %fd2442;
	and.b32  	%r329, %r711, 1;
	setp.eq.b32 	%p23, %r329, 1;
	selp.f64 	%fd567, 0dBDA8FF8320FD8164, 0d3DE5DB65F9785EBA, %p23;
	ld.global.nc.v2.f64 	{%fd568, %fd569}, [%rd21];
	fma.rn.f64 	%fd570, %fd567, %fd566, %fd568;
	fma.rn.f64 	%fd571, %fd570, %fd566, %fd569;
	ld.global.nc.v2.f64 	{%fd572, %fd573}, [%rd21+16];
	fma.rn.f64 	%fd574, %fd571, %fd566, %fd572;
	fma.rn.f64 	%fd575, %fd574, %fd566, %fd573;
	ld.global.nc.v2.f64 	{%fd576, %fd577}, [%rd21+32];
	fma.rn.f64 	%fd578, %fd575, %fd566, %fd576;
	fma.rn.f64 	%fd579, %fd578, %fd566, %fd577;
	fma.rn.f64 	%fd580, %fd579, %fd2442, %fd2442;
	fma.rn.f64 	%fd581, %fd579, %fd566, 0d3FF0000000000000;
	selp.f64 	%fd582, %fd581, %fd580, %p23;
	and.b32  	%r330, %r711, 2;
	setp.eq.s32 	%p24, %r330, 0;
	mov.f64 	%fd583, 0d0000000000000000;
	sub.f64 	%fd584, %fd583, %fd582;
	selp.f64 	%fd585, %fd582, %fd584, %p24;
	mul.f64 	%fd586, %fd29, %fd585;
	mul.f64 	%fd587, %fd2554, %fd586;
	fma.rn.f64 	%fd42, %fd2437, %fd37, %fd587;
	@%p12 bra 	$L__BB2_18;
	mov.f64 	%fd593, 0d0000000000000000;
	mul.rn.f64 	%fd2444, %fd23, %fd593;
	mov.b32 	%r713, 1;
	bra.uni 	$L__BB2_21;
$L__BB2_18:
	mul.f64 	%fd588, %fd23, 0d3FE45F306DC9C883;
	cvt.rni.s32.f64 	%r712, %fd588;
	cvt.rn.f64.s32 	%fd589, %r712;
	fma.rn.f64 	%fd590, %fd589, 0dBFF921FB54442D18, %fd23;
	fma.rn.f64 	%fd591, %fd589, 0dBC91A62633145C00, %fd590;
	fma.rn.f64 	%fd2444, %fd589, 0dB97B839A252049C0, %fd591;
	setp.ltu.f64 	%p25, %fd24, 0d41E0000000000000;
	@%p25 bra 	$L__BB2_20;
	{ // callseq 6, 0
	.param .b64 param0;
	st.param.f64 	[param0], %fd23;
	.param .align 16 .b8 retval0[16];
	call.uni (retval0), 
	__internal_trig_reduction_slowpathd, 
	(
	param0
	);
	ld.param.f64 	%fd2444, [retval0];
	ld.param.b32 	%r712, [retval0+8];
	} // callseq 6
$L__BB2_20:
	add.s32 	%r713, %r712, 1;
$L__BB2_21:
	shl.b32 	%r333, %r713, 6;
	cvt.u64.u32 	%rd22, %r333;
	and.b64  	%rd23, %rd22, 64;
	add.s64 	%rd25, %rd12, %rd23;
	mul.rn.f64 	%fd594, %fd2444, %fd2444;
	and.b32  	%r334, %r713, 1;
	setp.eq.b32 	%p26, %r334, 1;
	selp.f64 	%fd595, 0dBDA8FF8320FD8164, 0d3DE5DB65F9785EBA, %p26;
	ld.global.nc.v2.f64 	{%fd596, %fd597}, [%rd25];
	fma.rn.f64 	%fd598, %fd595, %fd594, %fd596;
	fma.rn.f64 	%fd599, %fd598, %fd594, %fd597;
	ld.global.nc.v2.f64 	{%fd600, %fd601}, [%rd25+16];
	fma.rn.f64 	%fd602, %fd599, %fd594, %fd600;
	fma.rn.f64 	%fd603, %fd602, %fd594, %fd601;
	ld.global.nc.v2.f64 	{%fd604, %fd605}, [%rd25+32];
	fma.rn.f64 	%fd606, %fd603, %fd594, %fd604;
	fma.rn.f64 	%fd607, %fd606, %fd594, %fd605;
	fma.rn.f64 	%fd608, %fd607, %fd2444, %fd2444;
	fma.rn.f64 	%fd609, %fd607, %fd594, 0d3FF0000000000000;
	selp.f64 	%fd610, %fd609, %fd608, %p26;
	and.b32  	%r335, %r713, 2;
	setp.eq.s32 	%p27, %r335, 0;
	mov.f64 	%fd611, 0d0000000000000000;
	sub.f64 	%fd612, %fd611, %fd610;
	selp.f64 	%fd613, %fd610, %fd612, %p27;
	fma.rn.f64 	%fd614, %fd2435, %fd613, %fd42;
	mul.f64 	%fd615, %fd22, %fd614;
	sub.f64 	%fd616, %fd21, %fd615;
	ld.global.f64 	%fd617, [%rd1+16];
	add.f64 	%fd48, %fd617, %fd616;
	bar.sync 	0;
	ld.global.f64 	%fd49, [%rd2];
	ld.global.f64 	%fd50, [%rd1];
	abs.f64 	%fd51, %fd50;
	setp.neu.f64 	%p28, %fd51, 0d7FF0000000000000;
	@%p28 bra 	$L__BB2_23;
	mov.f64 	%fd623, 0d0000000000000000;
	mul.rn.f64 	%fd2445, %fd50, %fd623;
	mov.b32 	%r714, 0;
	bra.uni 	$L__BB2_25;
$L__BB2_23:
	mul.f64 	%fd618, %fd50, 0d3FE45F306DC9C883;
	cvt.rni.s32.f64 	%r714, %fd618;
	cvt.rn.f64.s32 	%fd619, %r714;
	fma.rn.f64 	%fd620, %fd619, 0dBFF921FB54442D18, %fd50;
	fma.rn.f64 	%fd621, %fd619, 0dBC91A62633145C00, %fd620;
	fma.rn.f64 	%fd2445, %fd619, 0dB97B839A252049C0, %fd621;
	setp.ltu.f64 	%p29, %fd51, 0d41E0000000000000;
	@%p29 bra 	$L__BB2_25;
	{ // callseq 7, 0
	.param .b64 param0;
	st.param.f64 	[param0], %fd50;
	.param .align 16 .b8 retval0[16];
	call.uni (retval0), 
	__internal_trig_reduction_slowpathd, 
	(
	param0
	);
	ld.param.f64 	%fd2445, [retval0];
	ld.param.b32 	%r714, [retval0+8];
	} // callseq 7
$L__BB2_25:
	shl.b32 	%r338, %r714, 6;
	cvt.u64.u32 	%rd26, %r338;
	and.b64  	%rd27, %rd26, 64;
	add.s64 	%rd29, %rd12, %rd27;
	mul.rn.f64 	%fd624, %fd2445, %fd2445;
	and.b32  	%r339, %r714, 1;
	setp.eq.b32 	%p30, %r339, 1;
	selp.f64 	%fd625, 0dBDA8FF8320FD8164, 0d3DE5DB65F9785EBA, %p30;
	ld.global.nc.v2.f64 	{%fd626, %fd627}, [%rd29];
	fma.rn.f64 	%fd628, %fd625, %fd624, %fd626;
	fma.rn.f64 	%fd629, %fd628, %fd624, %fd627;
	ld.global.nc.v2.f64 	{%fd630, %fd631}, [%rd29+16];
	fma.rn.f64 	%fd632, %fd629, %fd624, %fd630;
	fma.rn.f64 	%fd633, %fd632, %fd624, %fd631;
	ld.global.nc.v2.f64 	{%fd634, %fd635}, [%rd29+32];
	fma.rn.f64 	%fd636, %fd633, %fd624, %fd634;
	fma.rn.f64 	%fd637, %fd636, %fd624, %fd635;
	fma.rn.f64 	%fd638, %fd637, %fd2445, %fd2445;
	fma.rn.f64 	%fd639, %fd637, %fd624, 0d3FF0000000000000;
	selp.f64 	%fd640, %fd639, %fd638, %p30;
	and.b32  	%r340, %r714, 2;
	setp.eq.s32 	%p31, %r340, 0;
	mov.f64 	%fd641, 0d0000000000000000;
	sub.f64 	%fd642, %fd641, %fd640;
	selp.f64 	%fd56, %fd640, %fd642, %p31;
	ld.global.f64 	%fd57, [%rd1+8];
	abs.f64 	%fd58, %fd57;
	setp.neu.f64 	%p32, %fd58, 0d7FF0000000000000;
	@%p32 bra 	$L__BB2_27;
	mov.f64 	%fd648, 0d0000000000000000;
	mul.rn.f64 	%fd2447, %fd57, %fd648;
	mov.b32 	%r716, 1;
	bra.uni 	$L__BB2_30;
$L__BB2_27:
	mul.f64 	%fd643, %fd57, 0d3FE45F306DC9C883;
	cvt.rni.s32.f64 	%r715, %fd643;
	cvt.rn.f64.s32 	%fd644, %r715;
	fma.rn.f64 	%fd645, %fd644, 0dBFF921FB54442D18, %fd57;
	fma.rn.f64 	%fd646, %fd644, 0dBC91A62633145C00, %fd645;
	fma.rn.f64 	%fd2447, %fd644, 0dB97B839A252049C0, %fd646;
	setp.ltu.f64 	%p33, %fd58, 0d41E0000000000000;
	@%p33 bra 	$L__BB2_29;
	{ // callseq 8, 0
	.param .b64 param0;
	st.param.f64 	[param0], %fd57;
	.param .align 16 .b8 retval0[16];
	call.uni (retval0), 
	__internal_trig_reduction_slowpathd, 
	(
	param0
	);
	ld.param.f64 	%fd2447, [retval0];
	ld.param.b32 	%r715, [retval0+8];
	} // callseq 8
$L__BB2_29:
	add.s32 	%r716, %r715, 1;
$L__BB2_30:
	shl.b32 	%r343, %r716, 6;
	cvt.u64.u32 	%rd30, %r343;
	and.b64  	%rd31, %rd30, 64;
	mov.u64 	%rd32, __cudart_sin_cos_coeffs;
	add.s64 	%rd33, %rd32, %rd31;
	mul.rn.f64 	%fd649, %fd2447, %fd2447;
	and.b32  	%r344, %r716, 1;
	setp.eq.b32 	%p35, %r344, 1;
	selp.f64 	%fd650, 0dBDA8FF8320FD8164, 0d3DE5DB65F9785EBA, %p35;
	ld.global.nc.v2.f64 	{%fd651, %fd652}, [%rd33];
	fma.rn.f64 	%fd653, %fd650, %fd649, %fd651;
	fma.rn.f64 	%fd654, %fd653, %fd649, %fd652;
	ld.global.nc.v2.f64 	{%fd655, %fd656}, [%rd33+16];
	fma.rn.f64 	%fd657, %fd654, %fd649, %fd655;
	fma.rn.f64 	%fd658, %fd657, %fd649, %fd656;
	ld.global.nc.v2.f64 	{%fd659, %fd660}, [%rd33+32];
	fma.rn.f64 	%fd661, %fd658, %fd649, %fd659;
	fma.rn.f64 	%fd662, %fd661, %fd649, %fd660;
	fma.rn.f64 	%fd663, %fd662, %fd2447, %fd2447;
	fma.rn.f64 	%fd664, %fd662, %fd649, 0d3FF0000000000000;
	selp.f64 	%fd665, %fd664, %fd663, %p35;
	and.b32  	%r345, %r716, 2;
	setp.eq.s32 	%p36, %r345, 0;
	mov.f64 	%fd666, 0d0000000000000000;
	sub.f64 	%fd667, %fd666, %fd665;
	selp.f64 	%fd668, %fd665, %fd667, %p36;
	mul.f64 	%fd64, %fd56, %fd668;
	@%p32 bra 	$L__BB2_32;
	mov.f64 	%fd674, 0d0000000000000000;
	mul.rn.f64 	%fd2448, %fd57, %fd674;
	mov.b32 	%r717, 0;
	bra.uni 	$L__BB2_34;
$L__BB2_32:
	mul.f64 	%fd669, %fd57, 0d3FE45F306DC9C883;
	cvt.rni.s32.f64 	%r717, %fd669;
	cvt.rn.f64.s32 	%fd670, %r717;
	fma.rn.f64 	%fd671, %fd670, 0dBFF921FB54442D18, %fd57;
	fma.rn.f64 	%fd672, %fd670, 0dBC91A62633145C00, %fd671;
	fma.rn.f64 	%fd2448, %fd670, 0dB97B839A252049C0, %fd672;
	setp.ltu.f64 	%p37, %fd58, 0d41E0000000000000;
	@%p37 bra 	$L__BB2_34;
	{ // callseq 9, 0
	.param .b64 param0;
	st.param.f64 	[param0], %fd57;
	.param .align 16 .b8 retval0[16];
	call.uni (retval0), 
	__internal_trig_reduction_slowpathd, 
	(
	param0
	);
	ld.param.f64 	%fd2448, [retval0];
	ld.param.b32 	%r717, [retval0+8];
	} // callseq 9
$L__BB2_34:
	shl.b32 	%r348, %r717, 6;
	cvt.u64.u32 	%rd34, %r348;
	and.b64  	%rd35, %rd34, 64;
	mov.u64 	%rd36, __cudart_sin_cos_coeffs;
	add.s64 	%rd37, %rd36, %rd35;
	mul.rn.f64 	%fd675, %fd2448, %fd2448;
	and.b32  	%r349, %r717, 1;
	setp.eq.b32 	%p39, %r349, 1;
	selp.f64 	%fd676, 0dBDA8FF8320FD8164, 0d3DE5DB65F9785EBA, %p39;
	ld.global.nc.v2.f64 	{%fd677, %fd678}, [%rd37];
	fma.rn.f64 	%fd679, %fd676, %fd675, %fd677;
	fma.rn.f64 	%fd680, %fd679, %fd675, %fd678;
	ld.global.nc.v2.f64 	{%fd681, %fd682}, [%rd37+16];
	fma.rn.f64 	%fd683, %fd680, %fd675, %fd681;
	fma.rn.f64 	%fd684, %fd683, %fd675, %fd682;
	ld.global.nc.v2.f64 	{%fd685, %fd686}, [%rd37+32];
	fma.rn.f64 	%fd687, %fd684, %fd675, %fd685;
	fma.rn.f64 	%fd688, %fd687, %fd675, %fd686;
	fma.rn.f64 	%fd689, %fd688, %fd2448, %fd2448;
	fma.rn.f64 	%fd690, %fd688, %fd675, 0d3FF0000000000000;
	selp.f64 	%fd691, %fd690, %fd689, %p39;
	and.b32  	%r350, %r717, 2;
	setp.eq.s32 	%p40, %r350, 0;
	mov.f64 	%fd692, 0d0000000000000000;
	sub.f64 	%fd693, %fd692, %fd691;
	selp.f64 	%fd694, %fd691, %fd693, %p40;
	mul.f64 	%fd695, %fd56, %fd694;
	mul.f64 	%fd696, %fd2554, %fd695;
	fma.rn.f64 	%fd69, %fd2437, %fd64, %fd696;
	@%p28 bra 	$L__BB2_36;
	mov.f64 	%fd702, 0d0000000000000000;
	mul.rn.f64 	%fd2450, %fd50, %fd702;
	mov.b32 	%r719, 1;
	bra.uni 	$L__BB2_39;
$L__BB2_36:
	mul.f64 	%fd697, %fd50, 0d3FE45F306DC9C883;
	cvt.rni.s32.f64 	%r718, %fd697;
	cvt.rn.f64.s32 	%fd698, %r718;
	fma.rn.f64 	%fd699, %fd698, 0dBFF921FB54442D18, %fd50;
	fma.rn.f64 	%fd700, %fd698, 0dBC91A62633145C00, %fd699;
	fma.rn.f64 	%fd2450, %fd698, 0dB97B839A252049C0, %fd700;
	setp.ltu.f64 	%p41, %fd51, 0d41E0000000000000;
	@%p41 bra 	$L__BB2_38;
	{ // callseq 10, 0
	.param .b64 param0;
	st.param.f64 	[param0], %fd50;
	.param .align 16 .b8 retval0[16];
	call.uni (retval0), 
	__internal_trig_reduction_slowpathd, 
	(
	param0
	);
	ld.param.f64 	%fd2450, [retval0];
	ld.param.b32 	%r718, [retval0+8];
	} // callseq 10
$L__BB2_38:
	add.s32 	%r719, %r718, 1;
$L__BB2_39:
	shl.b32 	%r353, %r719, 6;
	cvt.u64.u32 	%rd38, %r353;
	and.b64  	%rd39, %rd38, 64;
	mov.u64 	%rd40, __cudart_sin_cos_coeffs;
	add.s64 	%rd41, %rd40, %rd39;
	mul.rn.f64 	%fd703, %fd2450, %fd2450;
	and.b32  	%r354, %r719, 1;
	setp.eq.b32 	%p42, %r354, 1;
	selp.f64 	%fd704, 0dBDA8FF8320FD8164, 0d3DE5DB65F9785EBA, %p42;
	ld.global.nc.v2.f64 	{%fd705, %fd706}, [%rd41];
	fma.rn.f64 	%fd707, %fd704, %fd703, %fd705;
	fma.rn.f64 	%fd708, %fd707, %fd703, %fd706;
	ld.global.nc.v2.f64 	{%fd709, %fd710}, [%rd41+16];
	fma.rn.f64 	%fd711, %fd708, %fd703, %fd709;
	fma.rn.f64 	%fd712, %fd711, %fd703, %fd710;
	ld.global.nc.v2.f64 	{%fd713, %fd714}, [%rd41+32];
	fma.rn.f64 	%fd715, %fd712, %fd703, %fd713;
	fma.rn.f64 	%fd716, %fd715, %fd703, %fd714;
	fma.rn.f64 	%fd717, %fd716, %fd2450, %fd2450;
	fma.rn.f64 	%fd718, %fd716, %fd703, 0d3FF0000000000000;
	selp.f64 	%fd719, %fd718, %fd717, %p42;
	and.b32  	%r355, %r719, 2;
	setp.eq.s32 	%p43, %r355, 0;
	mov.f64 	%fd720, 0d0000000000000000;
	sub.f64 	%fd721, %fd720, %fd719;
	selp.f64 	%fd722, %fd719, %fd721, %p43;
	fma.rn.f64 	%fd723, %fd2435, %fd722, %fd69;
	fma.rn.f64 	%fd724, %fd49, %fd723, %fd21;
	ld.global.f64 	%fd725, [%rd1+24];
	add.f64 	%fd75, %fd725, %fd724;
	bar.sync 	0;
	mul.f64 	%fd727, %fd20, %fd726;
	div.rn.f64 	%fd728, %fd727, %fd3;
	sqrt.rn.f64 	%fd76, %fd728;
	bar.sync 	0;
	abs.f64 	%fd77, %fd48;
	setp.neu.f64 	%p44, %fd77, 0d7FF0000000000000;
	@%p44 bra 	$L__BB2_41;
	mov.f64 	%fd734, 0d0000000000000000;
	mul.rn.f64 	%fd2452, %fd48, %fd734;
	mov.b32 	%r721, 1;
	bra.uni 	$L__BB2_44;
$L__BB2_41:
	mul.f64 	%fd729, %fd48, 0d3FE45F306DC9C883;
	cvt.rni.s32.f64 	%r720, %fd729;
	cvt.rn.f64.s32 	%fd730, %r720;
	fma.rn.f64 	%fd731, %fd730, 0dBFF921FB54442D18, %fd48;
	fma.rn.f64 	%fd732, %fd730, 0dBC91A62633145C00, %fd731;
	fma.rn.f64 	%fd2452, %fd730, 0dB97B839A252049C0, %fd732;
	setp.ltu.f64 	%p45, %fd77, 0d41E0000000000000;
	@%p45 bra 	$L__BB2_43;
	{ // callseq 11, 0
	.param .b64 param0;
	st.param.f64 	[param0], %fd48;
	.param .align 16 .b8 retval0[16];
	call.uni (retval0), 
	__internal_trig_reduction_slowpathd, 
	(
	param0
	);
	ld.param.f64 	%fd2452, [retval0];
	ld.param.b32 	%r720, [retval0+8];
	} // callseq 11
$L__BB2_43:
	add.s32 	%r721, %r720, 1;
$L__BB2_44:
	shl.b32 	%r358, %r721, 6;
	cvt.u64.u32 	%rd42, %r358;
	and.b64  	%rd43, %rd42, 64;
	mov.u64 	%rd44, __cudart_sin_cos_coeffs;
	add.s64 	%rd45, %rd44, %rd43;
	mul.rn.f64 	%fd735, %fd2452, %fd2452;
	and.b32  	%r359, %r721, 1;
	setp.eq.b32 	%p46, %r359, 1;
	selp.f64 	%fd736, 0dBDA8FF8320FD8164, 0d3DE5DB65F9785EBA, %p46;
	ld.global.nc.v2.f64 	{%fd737, %fd738}, [%rd45];
	fma.rn.f64 	%fd739, %fd736, %fd735, %fd737;
	fma.rn.f64 	%fd740, %fd739, %fd735, %fd738;
	ld.global.nc.v2.f64 	{%fd741, %fd742}, [%rd45+16];
	fma.rn.f64 	%fd743, %fd740, %fd735, %fd741;
	fma.rn.f64 	%fd744, %fd743, %fd735, %fd742;
	ld.global.nc.v2.f64 	{%fd745, %fd746}, [%rd45+32];
	fma.rn.f64 	%fd747, %fd744, %fd735, %fd745;
	fma.rn.f64 	%fd748, %fd747, %fd735, %fd746;
	fma.rn.f64 	%fd749, %fd748, %fd2452, %fd2452;
	fma.rn.f64 	%fd750, %fd748, %fd735, 0d3FF0000000000000;
	selp.f64 	%fd751, %fd750, %fd749, %p46;
	and.b32  	%r360, %r721, 2;
	setp.eq.s32 	%p47, %r360, 0;
	mov.f64 	%fd752, 0d0000000000000000;
	sub.f64 	%fd753, %fd752, %fd751;
	selp.f64 	%fd83, %fd751, %fd753, %p47;
	abs.f64 	%fd84, %fd75;
	setp.neu.f64 	%p48, %fd84, 0d7FF0000000000000;
	@%p48 bra 	$L__BB2_46;
	mov.f64 	%fd759, 0d0000000000000000;
	mul.rn.f64 	%fd2454, %fd75, %fd759;
	mov.b32 	%r723, 1;
	bra.uni 	$L__BB2_49;
$L__BB2_46:
	mul.f64 	%fd754, %fd75, 0d3FE45F306DC9C883;
	cvt.rni.s32.f64 	%r722, %fd754;
	cvt.rn.f64.s32 	%fd755, %r722;
	fma.rn.f64 	%fd756, %fd755, 0dBFF921FB54442D18, %fd75;
	fma.rn.f64 	%fd757, %fd755, 0dBC91A62633145C00, %fd756;
	fma.rn.f64 	%fd2454, %fd755, 0dB97B839A252049C0, %fd757;
	setp.ltu.f64 	%p49, %fd84, 0d41E0000000000000;
	@%p49 bra 	$L__BB2_48;
	{ // callseq 12, 0
	.param .b64 param0;
	st.param.f64 	[param0], %fd75;
	.param .align 16 .b8 retval0[16];
	call.uni (retval0), 
	__internal_trig_reduction_slowpathd, 
	(
	param0
	);
	ld.param.f64 	%fd2454, [retval0];
	ld.param.b32 	%r722, [retval0+8];
	} // callseq 12
$L__BB2_48:
	add.s32 	%r723, %r722, 1;
$L__BB2_49:
	shl.b32 	%r363, %r723, 6;
	cvt.u64.u32 	%rd46, %r363;
	and.b64  	%rd47, %rd46, 64;
	mov.u64 	%rd48, __cudart_sin_cos_coeffs;
	add.s64 	%rd49, %rd48, %rd47;
	mul.rn.f64 	%fd760, %fd2454, %fd2454;
	and.b32  	%r364, %r723, 1;
	setp.eq.b32 	%p50, %r364, 1;
	selp.f64 	%fd761, 0dBDA8FF8320FD8164, 0d3DE5DB65F9785EBA, %p50;
	ld.global.nc.v2.f64 	{%fd762, %fd763}, [%rd49];
	fma.rn.f64 	%fd764, %fd761, %fd760, %fd762;
	fma.rn.f64 	%fd765, %fd764, %fd760, %fd763;
	ld.global.nc.v2.f64 	{%fd766, %fd767}, [%rd49+16];
	fma.rn.f64 	%fd768, %fd765, %fd760, %fd766;
	fma.rn.f64 	%fd769, %fd768, %fd760, %fd767;
	ld.global.nc.v2.f64 	{%fd770, %fd771}, [%rd49+32];
	fma.rn.f64 	%fd772, %fd769, %fd760, %fd770;
	fma.rn.f64 	%fd773, %fd772, %fd760, %fd771;
	fma.rn.f64 	%fd774, %fd773, %fd2454, %fd2454;
	fma.rn.f64 	%fd775, %fd773, %fd760, 0d3FF0000000000000;
	selp.f64 	%fd776, %fd775, %fd774, %p50;
	and.b32  	%r365, %r723, 2;
	setp.eq.s32 	%p51, %r365, 0;
	mov.f64 	%fd777, 0d0000000000000000;
	sub.f64 	%fd778, %fd777, %fd776;
	selp.f64 	%fd90, %fd776, %fd778, %p51;
	ld.global.f64 	%fd91, [%rd1];
	abs.f64 	%fd92, %fd91;
	setp.neu.f64 	%p52, %fd92, 0d7FF0000000000000;
	@%p52 bra 	$L__BB2_51;
	mov.f64 	%fd784, 0d0000000000000000;
	mul.rn.f64 	%fd2456, %fd91, %fd784;
	mov.b32 	%r725, 1;
	bra.uni 	$L__BB2_54;
$L__BB2_51:
	mul.f64 	%fd779, %fd91, 0d3FE45F306DC9C883;
	cvt.rni.s32.f64 	%r724, %fd779;
	cvt.rn.f64.s32 	%fd780, %r724;
	fma.rn.f64 	%fd781, %fd780, 0dBFF921FB54442D18, %fd91;
	fma.rn.f64 	%fd782, %fd780, 0dBC91A62633145C00, %fd781;
	fma.rn.f64 	%fd2456, %fd780, 0dB97B839A252049C0, %fd782;
	setp.ltu.f64 	%p53, %fd92, 0d41E0000000000000;
	@%p53 bra 	$L__BB2_53;
	{ // callseq 13, 0
	.param .b64 param0;
	st.param.f64 	[param0], %fd91;
	.param .align 16 .b8 retval0[16];
	call.uni (retval0), 
	__internal_trig_reduction_slowpathd, 
	(
	param0
	);
	ld.param.f64 	%fd2456, [retval0];
	ld.param.b32 	%r724, [retval0+8];
	} // callseq 13
$L__BB2_53:
	add.s32 	%r725, %r724, 1;
$L__BB2_54:
	shl.b32 	%r368, %r725, 6;
	cvt.u64.u32 	%rd50, %r368;
	and.b64  	%rd51, %rd50, 64;
	mov.u64 	%rd52, __cudart_sin_cos_coeffs;
	add.s64 	%rd53, %rd52, %rd51;
	mul.rn.f64 	%fd785, %fd2456, %fd2456;
	and.b32  	%r369, %r725, 1;
	setp.eq.b32 	%p54, %r369, 1;
	selp.f64 	%fd786, 0dBDA8FF8320FD8164, 0d3DE5DB65F9785EBA, %p54;
	ld.global.nc.v2.f64 	{%fd787, %fd788}, [%rd53];
	fma.rn.f64 	%fd789, %fd786, %fd785, %fd787;
	fma.rn.f64 	%fd790, %fd789, %fd785, %fd788;
	ld.global.nc.v2.f64 	{%fd791, %fd792}, [%rd53+16];
	fma.rn.f64 	%fd793, %fd790, %fd785, %fd791;
	fma.rn.f64 	%fd794, %fd793, %fd785, %fd792;
	ld.global.nc.v2.f64 	{%fd795, %fd796}, [%rd53+32];
	fma.rn.f64 	%fd797, %fd794, %fd785, %fd795;
	fma.rn.f64 	%fd798, %fd797, %fd785, %fd796;
	fma.rn.f64 	%fd799, %fd798, %fd2456, %fd2456;
	fma.rn.f64 	%fd800, %fd798, %fd785, 0d3FF0000000000000;
	selp.f64 	%fd801, %fd800, %fd799, %p54;
	and.b32  	%r370, %r725, 2;
	setp.eq.s32 	%p55, %r370, 0;
	mov.f64 	%fd802, 0d0000000000000000;
	sub.f64 	%fd803, %fd802, %fd801;
	selp.f64 	%fd98, %fd801, %fd803, %p55;
	ld.global.f64 	%fd99, [%rd1+8];
	abs.f64 	%fd100, %fd99;
	setp.neu.f64 	%p56, %fd100, 0d7FF0000000000000;
	@%p56 bra 	$L__BB2_56;
	mov.f64 	%fd809, 0d0000000000000000;
	mul.rn.f64 	%fd2458, %fd99, %fd809;
	mov.b32 	%r727, 1;
	bra.uni 	$L__BB2_59;
$L__BB2_56:
	mul.f64 	%fd804, %fd99, 0d3FE45F306DC9C883;
	cvt.rni.s32.f64 	%r726, %fd804;
	cvt.rn.f64.s32 	%fd805, %r726;
	fma.rn.f64 	%fd806, %fd805, 0dBFF921FB54442D18, %fd99;
	fma.rn.f64 	%fd807, %fd805, 0dBC91A62633145C00, %fd806;
	fma.rn.f64 	%fd2458, %fd805, 0dB97B839A252049C0, %fd807;
	setp.ltu.f64 	%p57, %fd100, 0d41E0000000000000;
	@%p57 bra 	$L__BB2_58;
	{ // callseq 14, 0
	.param .b64 param0;
	st.param.f64 	[param0], %fd99;
	.param .align 16 .b8 retval0[16];
	call.uni (retval0), 
	__internal_trig_reduction_slowpathd, 
	(
	param0
	);
	ld.param.f64 	%fd2458, [retval0];
	ld.param.b32 	%r726, [retval0+8];
	} // callseq 14
$L__BB2_58:
	add.s32 	%r727, %r726, 1;
$L__BB2_59:
	mov.f64 	%fd810, 0d0000000000000000;
	mul.rn.f64 	%fd2460, %fd5, %fd810;
	setp.eq.f64 	%p58, %fd6, 0d7FF0000000000000;
	shl.b32 	%r374, %r727, 6;
	cvt.u64.u32 	%rd54, %r374;
	and.b64  	%rd55, %rd54, 64;
	mov.u64 	%rd56, __cudart_sin_cos_coeffs;
	add.s64 	%rd57, %rd56, %rd55;
	mul.rn.f64 	%fd811, %fd2458, %fd2458;
	and.b32  	%r375, %r727, 1;
	setp.eq.b32 	%p59, %r375, 1;
	selp.f64 	%fd812, 0dBDA8FF8320FD8164, 0d3DE5DB65F9785EBA, %p59;
	ld.global.nc.v2.f64 	{%fd813, %fd814}, [%rd57];
	fma.rn.f64 	%fd815, %fd812, %fd811, %fd813;
	fma.rn.f64 	%fd816, %fd815, %fd811, %fd814;
	ld.global.nc.v2.f64 	{%fd817, %fd818}, [%rd57+16];
	fma.rn.f64 	%fd819, %fd816, %fd811, %fd817;
	fma.rn.f64 	%fd820, %fd819, %fd811, %fd818;
	ld.global.nc.v2.f64 	{%fd821, %fd822}, [%rd57+32];
	fma.rn.f64 	%fd823, %fd820, %fd811, %fd821;
	fma.rn.f64 	%fd824, %fd823, %fd811, %fd822;
	fma.rn.f64 	%fd825, %fd824, %fd2458, %fd2458;
	fma.rn.f64 	%fd826, %fd824, %fd811, 0d3FF0000000000000;
	selp.f64 	%fd827, %fd826, %fd825, %p59;
	and.b32  	%r376, %r727, 2;
	setp.eq.s32 	%p60, %r376, 0;
	sub.f64 	%fd828, %fd810, %fd827;
	selp.f64 	%fd829, %fd827, %fd828, %p60;
	mul.f64 	%fd107, %fd98, %fd829;
	mov.b32 	%r729, 1;
	@%p58 bra 	$L__BB2_63;
	setp.ltu.f64 	%p61, %fd6, 0d41E0000000000000;
	mov.f64 	%fd2460, %fd7;
	mov.u32 	%r728, %r6;
	@%p61 bra 	$L__BB2_62;
	{ // callseq 15, 0
	.param .b64 param0;
	st.param.f64 	[param0], %fd5;
	.param .align 16 .b8 retval0[16];
	call.uni (retval0), 
	__internal_trig_reduction_slowpathd, 
	(
	param0
	);
	ld.param.f64 	%fd2460, [retval0];
	ld.param.b32 	%r728, [retval0+8];
	} // callseq 15
$L__BB2_62:
	add.s32 	%r729, %r728, 1;
$L__BB2_63:
	shl.b32 	%r378, %r729, 6;
	cvt.u64.u32 	%rd58, %r378;
	and.b64  	%rd59, %rd58, 64;
	mov.u64 	%rd60, __cudart_sin_cos_coeffs;
	add.s64 	%rd61, %rd60, %rd59;
	mul.rn.f64 	%fd831, %fd2460, %fd2460;
	and.b32  	%r379, %r729, 1;
	setp.eq.b32 	%p63, %r379, 1;
	selp.f64 	%fd832, 0dBDA8FF8320FD8164, 0d3DE5DB65F9785EBA, %p63;
	ld.global.nc.v2.f64 	{%fd833, %fd834}, [%rd61];
	fma.rn.f64 	%fd835, %fd832, %fd831, %fd833;
	fma.rn.f64 	%fd836, %fd835, %fd831, %fd834;
	ld.global.nc.v2.f64 	{%fd837, %fd838}, [%rd61+16];
	fma.rn.f64 	%fd839, %fd836, %fd831, %fd837;
	fma.rn.f64 	%fd840, %fd839, %fd831, %fd838;
	ld.global.nc.v2.f64 	{%fd841, %fd842}, [%rd61+32];
	fma.rn.f64 	%fd843, %fd840, %fd831, %fd841;
	fma.rn.f64 	%fd844, %fd843, %fd831, %fd842;
	fma.rn.f64 	%fd845, %fd844, %fd2460, %fd2460;
	fma.rn.f64 	%fd846, %fd844, %fd831, 0d3FF0000000000000;
	selp.f64 	%fd847, %fd846, %fd845, %p63;
	and.b32  	%r380, %r729, 2;
	setp.eq.s32 	%p64, %r380, 0;
	mov.f64 	%fd848, 0d0000000000000000;
	sub.f64 	%fd849, %fd848, %fd847;
	selp.f64 	%fd850, %fd847, %fd849, %p64;
	mul.f64 	%fd111, %fd107, %fd850;
	@%p56 bra 	$L__BB2_65;
	mov.f64 	%fd856, 0d0000000000000000;
	mul.rn.f64 	%fd2461, %fd99, %fd856;
	mov.b32 	%r730, 0;
	bra.uni 	$L__BB2_67;
$L__BB2_65:
	mul.f64 	%fd851, %fd99, 0d3FE45F306DC9C883;
	cvt.rni.s32.f64 	%r730, %fd851;
	cvt.rn.f64.s32 	%fd852, %r730;
	fma.rn.f64 	%fd853, %fd852, 0dBFF921FB54442D18, %fd99;
	fma.rn.f64 	%fd854, %fd852, 0dBC91A62633145C00, %fd853;
	fma.rn.f64 	%fd2461, %fd852, 0dB97B839A252049C0, %fd854;
	setp.ltu.f64 	%p65, %fd100, 0d41E0000000000000;
	@%p65 bra 	$L__BB2_67;
	{ // callseq 16, 0
	.param .b64 param0;
	st.param.f64 	[param0], %fd99;
	.param .align 16 .b8 retval0[16];
	call.uni (retval0), 
	__internal_trig_reduction_slowpathd, 
	(
	param0
	);
	ld.param.f64 	%fd2461, [retval0];
	ld.param.b32 	%r730, [retval0+8];
	} // callseq 16
$L__BB2_67:
	selp.b32 	%r737, 0, %r6, %p58;
	mov.f64 	%fd857, 0d0000000000000000;
	mul.rn.f64 	%fd858, %fd5, %fd857;
	selp.f64 	%fd2462, %fd858, %fd7, %p58;
	shl.b32 	%r383, %r730, 6;
	cvt.u64.u32 	%rd62, %r383;
	and.b64  	%rd63, %rd62, 64;
	mov.u64 	%rd64, __cudart_sin_cos_coeffs;
	add.s64 	%rd65, %rd64, %rd63;
	mul.rn.f64 	%fd859, %fd2461, %fd2461;
	and.b32  	%r384, %r730, 1;
	setp.eq.b32 	%p67, %r384, 1;
	selp.f64 	%fd860, 0dBDA8FF8320FD8164, 0d3DE5DB65F9785EBA, %p67;
	ld.global.nc.v2.f64 	{%fd861, %fd862}, [%rd65];
	fma.rn.f64 	%fd863, %fd860, %fd859, %fd861;
	fma.rn.f64 	%fd864, %fd863, %fd859, %fd862;
	ld.global.nc.v2.f64 	{%fd865, %fd866}, [%rd65+16];
	fma.rn.f64 	%fd867, %fd864, %fd859, %fd865;
	fma.rn.f64 	%fd868, %fd867, %fd859, %fd866;
	ld.global.nc.v2.f64 	{%fd869, %fd870}, [%rd65+32];
	fma.rn.f64 	%fd871, %fd868, %fd859, %fd869;
	fma.rn.f64 	%fd872, %fd871, %fd859, %fd870;
	fma.rn.f64 	%fd873, %fd872, %fd2461, %fd2461;
	fma.rn.f64 	%fd874, %fd872, %fd859, 0d3FF0000000000000;
	selp.f64 	%fd875, %fd874, %fd873, %p67;
	and.b32  	%r385, %r730, 2;
	setp.eq.s32 	%p68, %r385, 0;
	sub.f64 	%fd876, %fd857, %fd875;
	selp.f64 	%fd117, %fd875, %fd876, %p68;
	setp.ltu.f64 	%p69, %fd6, 0d41E0000000000000;
	or.pred  	%p2, %p58, %p69;
	mov.u32 	%r731, %r737;
	@%p2 bra 	$L__BB2_69;
	{ // callseq 17, 0
	.param .b64 param0;
	st.param.f64 	[param0], %fd5;
	.param .align 16 .b8 retval0[16];
	call.uni (retval0), 
	__internal_trig_reduction_slowpathd, 
	(
	param0
	);
	ld.param.f64 	%fd2462, [retval0];
	ld.param.b32 	%r731, [retval0+8];
	} // callseq 17
$L__BB2_69:
	mul.f64 	%fd878, %fd4, %fd76;
	shl.b32 	%r387, %r731, 6;
	cvt.u64.u32 	%rd66, %r387;
	and.b64  	%rd67, %rd66, 64;
	mov.u64 	%rd68, __cudart_sin_cos_coeffs;
	add.s64 	%rd69, %rd68, %rd67;
	mul.rn.f64 	%fd879, %fd2462, %fd2462;
	and.b32  	%r388, %r731, 1;
	setp.eq.b32 	%p70, %r388, 1;
	selp.f64 	%fd880, 0dBDA8FF8320FD8164, 0d3DE5DB65F9785EBA, %p70;
	ld.global.nc.v2.f64 	{%fd881, %fd882}, [%rd69];
	fma.rn.f64 	%fd883, %fd880, %fd879, %fd881;
	fma.rn.f64 	%fd884, %fd883, %fd879, %fd882;
	ld.global.nc.v2.f64 	{%fd885, %fd886}, [%rd69+16];
	fma.rn.f64 	%fd887, %fd884, %fd879, %fd885;
	fma.rn.f64 	%fd888, %fd887, %fd879, %fd886;
	ld.global.nc.v2.f64 	{%fd889, %fd890}, [%rd69+32];
	fma.rn.f64 	%fd891, %fd888, %fd879, %fd889;
	fma.rn.f64 	%fd892, %fd891, %fd879, %fd890;
	fma.rn.f64 	%fd893, %fd892, %fd2462, %fd2462;
	fma.rn.f64 	%fd894, %fd892, %fd879, 0d3FF0000000000000;
	selp.f64 	%fd895, %fd894, %fd893, %p70;
	and.b32  	%r389, %r731, 2;
	setp.eq.s32 	%p71, %r389, 0;
	mov.f64 	%fd896, 0d0000000000000000;
	sub.f64 	%fd897, %fd896, %fd895;
	selp.f64 	%fd898, %fd895, %fd897, %p71;
	mul.f64 	%fd899, %fd117, %fd898;
	sub.f64 	%fd900, %fd111, %fd899;
	add.f64 	%fd901, %fd83, %fd90;
	mul.f64 	%fd902, %fd878, %fd901;
	mul.f64 	%fd903, %fd902, %fd900;
	div.rn.f64 	%fd904, %fd903, %fd8;
	ld.shared.f64 	%fd905, [%r3];
	add.f64 	%fd906, %fd905, %fd904;
	st.shared.f64 	[%r3], %fd906;
	bar.sync 	0;
	sub.f64 	%fd907, %fd83, %fd90;
	mul.f64 	%fd120, %fd907, %fd878;
	ld.global.f64 	%fd121, [%rd1];
	abs.f64 	%fd122, %fd121;
	setp.neu.f64 	%p72, %fd122, 0d7FF0000000000000;
	@%p72 bra 	$L__BB2_71;
	mov.f64 	%fd913, 0d0000000000000000;
	mul.rn.f64 	%fd2463, %fd121, %fd913;
	mov.b32 	%r732, 0;
	bra.uni 	$L__BB2_73;
$L__BB2_71:
	mul.f64 	%fd908, %fd121, 0d3FE45F306DC9C883;
	cvt.rni.s32.f64 	%r732, %fd908;
	cvt.rn.f64.s32 	%fd909, %r732;
	fma.rn.f64 	%fd910, %fd909, 0dBFF921FB54442D18, %fd121;
	fma.rn.f64 	%fd911, %fd909, 0dBC91A62633145C00, %fd910;
	fma.rn.f64 	%fd2463, %fd909, 0dB97B839A252049C0, %fd911;
	setp.ltu.f64 	%p73, %fd122, 0d41E0000000000000;
	@%p73 bra 	$L__BB2_73;
	{ // callseq 18, 0
	.param .b64 param0;
	st.param.f64 	[param0], %fd121;
	.param .align 16 .b8 retval0[16];
	call.uni (retval0), 
	__internal_trig_reduction_slowpathd, 
	(
	param0
	);
	ld.param.f64 	%fd2463, [retval0];
	ld.param.b32 	%r732, [retval0+8];
	} // callseq 18
$L__BB2_73:
	mov.f64 	%fd914, 0d0000000000000000;
	mul.rn.f64 	%fd915, %fd5, %fd914;
	selp.f64 	%fd2464, %fd915, %fd7, %p58;
	shl.b32 	%r392, %r732, 6;
	cvt.u64.u32 	%rd70, %r392;
	and.b64  	%rd71, %rd70, 64;
	mov.u64 	%rd72, __cudart_sin_cos_coeffs;
	add.s64 	%rd73, %rd72, %rd71;
	mul.rn.f64 	%fd916, %fd2463, %fd2463;
	and.b32  	%r393, %r732, 1;
	setp.eq.b32 	%p75, %r393, 1;
	selp.f64 	%fd917, 0dBDA8FF8320FD8164, 0d3DE5DB65F9785EBA, %p75;
	ld.global.nc.v2.f64 	{%fd918, %fd919}, [%rd73];
	fma.rn.f64 	%fd920, %fd917, %fd916, %fd918;
	fma.rn.f64 	%fd921, %fd920, %fd916, %fd919;
	ld.global.nc.v2.f64 	{%fd922, %fd923}, [%rd73+16];
	fma.rn.f64 	%fd924, %fd921, %fd916, %fd922;
	fma.rn.f64 	%fd925, %fd924, %fd916, %fd923;
	ld.global.nc.v2.f64 	{%fd926, %fd927}, [%rd73+32];
	fma.rn.f64 	%fd928, %fd925, %fd916, %fd926;
	fma.rn.f64 	%fd929, %fd928, %fd916, %fd927;
	fma.rn.f64 	%fd930, %fd929, %fd2463, %fd2463;
	fma.rn.f64 	%fd931, %fd929, %fd916, 0d3FF0000000000000;
	selp.f64 	%fd932, %fd931, %fd930, %p75;
	and.b32  	%r394, %r732, 2;
	setp.eq.s32 	%p76, %r394, 0;
	sub.f64 	%fd933, %fd914, %fd932;
	selp.f64 	%fd128, %fd932, %fd933, %p76;
	mov.u32 	%r733, %r737;
	@%p2 bra 	$L__BB2_75;
	{ // callseq 19, 0
	.param .b64 param0;
	st.param.f64 	[param0], %fd5;
	.param .align 16 .b8 retval0[16];
	call.uni (retval0), 
	__internal_trig_reduction_slowpathd, 
	(
	param0
	);
	ld.param.f64 	%fd2464, [retval0];
	ld.param.b32 	%r733, [retval0+8];
	} // callseq 19
$L__BB2_75:
	shl.b32 	%r396, %r733, 6;
	cvt.u64.u32 	%rd74, %r396;
	and.b64  	%rd75, %rd74, 64;
	mov.u64 	%rd76, __cudart_sin_cos_coeffs;
	add.s64 	%rd77, %rd76, %rd75;
	mul.rn.f64 	%fd935, %fd2464, %fd2464;
	and.b32  	%r397, %r733, 1;
	setp.eq.b32 	%p78, %r397, 1;
	selp.f64 	%fd936, 0dBDA8FF8320FD8164, 0d3DE5DB65F9785EBA, %p78;
	ld.global.nc.v2.f64 	{%fd937, %fd938}, [%rd77];
	fma.rn.f64 	%fd939, %fd936, %fd935, %fd937;
	fma.rn.f64 	%fd940, %fd939, %fd935, %fd938;
	ld.global.nc.v2.f64 	{%fd941, %fd942}, [%rd77+16];
	fma.rn.f64 	%fd943, %fd940, %fd935, %fd941;
	fma.rn.f64 	%fd944, %fd943, %fd935, %fd942;
	ld.global.nc.v2.f64 	{%fd945, %fd946}, [%rd77+32];
	fma.rn.f64 	%fd947, %fd944, %fd935, %fd945;
	fma.rn.f64 	%fd948, %fd947, %fd935, %fd946;
	fma.rn.f64 	%fd949, %fd948, %fd2464, %fd2464;
	fma.rn.f64 	%fd950, %fd948, %fd935, 0d3FF0000000000000;
	selp.f64 	%fd951, %fd950, %fd949, %p78;
	and.b32  	%r398, %r733, 2;
	setp.eq.s32 	%p79, %r398, 0;
	mov.f64 	%fd952, 0d0000000000000000;
	sub.f64 	%fd953, %fd952, %fd951;
	selp.f64 	%fd954, %fd951, %fd953, %p79;
	mul.f64 	%fd131, %fd128, %fd954;
	@%p72 bra 	$L__BB2_77;
	mov.f64 	%fd960, 0d0000000000000000;
	mul.rn.f64 	%fd2466, %fd121, %fd960;
	mov.b32 	%r735, 1;
	bra.uni 	$L__BB2_80;
$L__BB2_77:
	mul.f64 	%fd955, %fd121, 0d3FE45F306DC9C883;
	cvt.rni.s32.f64 	%r734, %fd955;
	cvt.rn.f64.s32 	%fd956, %r734;
	fma.rn.f64 	%fd957, %fd956, 0dBFF921FB54442D18, %fd121;
	fma.rn.f64 	%fd958, %fd956, 0dBC91A62633145C00, %fd957;
	fma.rn.f64 	%fd2466, %fd956, 0dB97B839A252049C0, %fd958;
	setp.ltu.f64 	%p80, %fd122, 0d41E0000000000000;
	@%p80 bra 	$L__BB2_79;
	{ // callseq 20, 0
	.param .b64 param0;
	st.param.f64 	[param0], %fd121;
	.param .align 16 .b8 retval0[16];
	call.uni (retval0), 
	__internal_trig_reduction_slowpathd, 
	(
	param0
	);
	ld.param.f64 	%fd2466, [retval0];
	ld.param.b32 	%r734, [retval0+8];
	} // callseq 20
$L__BB2_79:
	add.s32 	%r735, %r734, 1;
$L__BB2_80:
	shl.b32 	%r401, %r735, 6;
	cvt.u64.u32 	%rd78, %r401;
	and.b64  	%rd79, %rd78, 64;
	mov.u64 	%rd80, __cudart_sin_cos_coeffs;
	add.s64 	%rd81, %rd80, %rd79;
	mul.rn.f64 	%fd961, %fd2466, %fd2466;
	and.b32  	%r402, %r735, 1;
	setp.eq.b32 	%p81, %r402, 1;
	selp.f64 	%fd962, 0dBDA8FF8320FD8164, 0d3DE5DB65F9785EBA, %p81;
	ld.global.nc.v2.f64 	{%fd963, %fd964}, [%rd81];
	fma.rn.f64 	%fd965, %fd962, %fd961, %fd963;
	fma.rn.f64 	%fd966, %fd965, %fd961, %fd964;
	ld.global.nc.v2.f64 	{%fd967, %fd968}, [%rd81+16];
	fma.rn.f64 	%fd969, %fd966, %fd961, %fd967;
	fma.rn.f64 	%fd970, %fd969, %fd961, %fd968;
	ld.global.nc.v2.f64 	{%fd971, %fd972}, [%rd81+32];
	fma.rn.f64 	%fd973, %fd970, %fd961, %fd971;
	fma.rn.f64 	%fd974, %fd973, %fd961, %fd972;
	fma.rn.f64 	%fd975, %fd974, %fd2466, %fd2466;
	fma.rn.f64 	%fd976, %fd974, %fd961, 0d3FF0000000000000;
	selp.f64 	%fd977, %fd976, %fd975, %p81;
	and.b32  	%r403, %r735, 2;
	setp.eq.s32 	%p82, %r403, 0;
	mov.f64 	%fd978, 0d0000000000000000;
	sub.f64 	%fd979, %fd978, %fd977;
	selp.f64 	%fd137, %fd977, %fd979, %p82;
	ld.global.f64 	%fd138, [%rd1+8];
	abs.f64 	%fd139, %fd138;
	setp.neu.f64 	%p83, %fd139, 0d7FF0000000000000;
	@%p83 bra 	$L__BB2_82;
	mov.f64 	%fd985, 0d0000000000000000;
	mul.rn.f64 	%fd2467, %fd138, %fd985;
	mov.b32 	%r736, 0;
	bra.uni 	$L__BB2_84;
$L__BB2_82:
	mul.f64 	%fd980, %fd138, 0d3FE45F306DC9C883;
	cvt.rni.s32.f64 	%r736, %fd980;
	cvt.rn.f64.s32 	%fd981, %r736;
	fma.rn.f64 	%fd982, %fd981, 0dBFF921FB54442D18, %fd138;
	fma.rn.f64 	%fd983, %fd981, 0dBC91A62633145C00, %fd982;
	fma.rn.f64 	%fd2467, %fd981, 0dB97B839A252049C0, %fd983;
	setp.ltu.f64 	%p84, %fd139, 0d41E0000000000000;
	@%p84 bra 	$L__BB2_84;
	{ // callseq 21, 0
	.param .b64 param0;
	st.param.f64 	[param0], %fd138;
	.param .align 16 .b8 retval0[16];
	call.uni (retval0), 
	__internal_trig_reduction_slowpathd, 
	(
	param0
	);
	ld.param.f64 	%fd2467, [retval0];
	ld.param.b32 	%r736, [retval0+8];
	} // callseq 21
$L__BB2_84:
	mov.f64 	%fd986, 0d0000000000000000;
	mul.rn.f64 	%fd987, %fd5, %fd986;
	selp.f64 	%fd2468, %fd987, %fd7, %p58;
	shl.b32 	%r406, %r736, 6;
	cvt.u64.u32 	%rd82, %r406;
	and.b64  	%rd83, %rd82, 64;
	mov.u64 	%rd84, __cudart_sin_cos_coeffs;
	add.s64 	%rd85, %rd84, %rd83;
	mul.rn.f64 	%fd988, %fd2467, %fd2467;
	and.b32  	%r407, %r736, 1;
	setp.eq.b32 	%p86, %r407, 1;
	selp.f64 	%fd989, 0dBDA8FF8320FD8164, 0d3DE5DB65F9785EBA, %p86;
	ld.global.nc.v2.f64 	{%fd990, %fd991}, [%rd85];
	fma.rn.f64 	%fd992, %fd989, %fd988, %fd990;
	fma.rn.f64 	%fd993, %fd992, %fd988, %fd991;
	ld.global.nc.v2.f64 	{%fd994, %fd995}, [%rd85+16];
	fma.rn.f64 	%fd996, %fd993, %fd988, %fd994;
	fma.rn.f64 	%fd997, %fd996, %fd988, %fd995;
	ld.global.nc.v2.f64 	{%fd998, %fd999}, [%rd85+32];
	fma.rn.f64 	%fd1000, %fd997, %fd988, %fd998;
	fma.rn.f64 	%fd1001, %fd1000, %fd988, %fd999;
	fma.rn.f64 	%fd1002, %fd1001, %fd2467, %fd2467;
	fma.rn.f64 	%fd1003, %fd1001, %fd988, 0d3FF0000000000000;
	selp.f64 	%fd1004, %fd1003, %fd1002, %p86;
	and.b32  	%r408, %r736, 2;
	setp.eq.s32 	%p87, %r408, 0;
	sub.f64 	%fd1005, %fd986, %fd1004;
	selp.f64 	%fd1006, %fd1004, %fd1005, %p87;
	mul.f64 	%fd145, %fd137, %fd1006;
	@%p2 bra 	$L__BB2_86;
	{ // callseq 22, 0
	.param .b64 param0;
	st.param.f64 	[param0], %fd5;
	.param .align 16 .b8 retval0[16];
	call.uni (retval0), 
	__internal_trig_reduction_slowpathd, 
	(
	param0
	);
	ld.param.f64 	%fd2468, [retval0];
	ld.param.b32 	%r737, [retval0+8];
	} // callseq 22
$L__BB2_86:
	shl.b32 	%r410, %r737, 6;
	cvt.u64.u32 	%rd86, %r410;
	and.b64  	%rd87, %rd86, 64;
	mov.u64 	%rd88, __cudart_sin_cos_coeffs;
	add.s64 	%rd89, %rd88, %rd87;
	mul.rn.f64 	%fd1008, %fd2468, %fd2468;
	and.b32  	%r411, %r737, 1;
	setp.eq.b32 	%p89, %r411, 1;
	selp.f64 	%fd1009, 0dBDA8FF8320FD8164, 0d3DE5DB65F9785EBA, %p89;
	ld.global.nc.v2.f64 	{%fd1010, %fd1011}, [%rd89];
	fma.rn.f64 	%fd1012, %fd1009, %fd1008, %fd1010;
	fma.rn.f64 	%fd1013, %fd1012, %fd1008, %fd1011;
	ld.global.nc.v2.f64 	{%fd1014, %fd1015}, [%rd89+16];
	fma.rn.f64 	%fd1016, %fd1013, %fd1008, %fd1014;
	fma.rn.f64 	%fd1017, %fd1016, %fd1008, %fd1015;
	ld.global.nc.v2.f64 	{%fd1018, %fd1019}, [%rd89+32];
	fma.rn.f64 	%fd1020, %fd1017, %fd1008, %fd1018;
	fma.rn.f64 	%fd1021, %fd1020, %fd1008, %fd1019;
	fma.rn.f64 	%fd1022, %fd1021, %fd2468, %fd2468;
	fma.rn.f64 	%fd1023, %fd1021, %fd1008, 0d3FF0000000000000;
	selp.f64 	%fd1024, %fd1023, %fd1022, %p89;
	and.b32  	%r412, %r737, 2;
	setp.eq.s32 	%p90, %r412, 0;
	mov.f64 	%fd1025, 0d0000000000000000;
	sub.f64 	%fd1026, %fd1025, %fd1024;
	selp.f64 	%fd1027, %fd1024, %fd1026, %p90;
	mul.f64 	%fd148, %fd145, %fd1027;
	@%p83 bra 	$L__BB2_88;
	mov.f64 	%fd1033, 0d0000000000000000;
	mul.rn.f64 	%fd2470, %fd138, %fd1033;
	mov.b32 	%r739, 1;
	bra.uni 	$L__BB2_91;
$L__BB2_88:
	mul.f64 	%fd1028, %fd138, 0d3FE45F306DC9C883;
	cvt.rni.s32.f64 	%r738, %fd1028;
	cvt.rn.f64.s32 	%fd1029, %r738;
	fma.rn.f64 	%fd1030, %fd1029, 0dBFF921FB54442D18, %fd138;
	fma.rn.f64 	%fd1031, %fd1029, 0dBC91A62633145C00, %fd1030;
	fma.rn.f64 	%fd2470, %fd1029, 0dB97B839A252049C0, %fd1031;
	setp.ltu.f64 	%p91, %fd139, 0d41E0000000000000;
	@%p91 bra 	$L__BB2_90;
	{ // callseq 23, 0
	.param .b64 param0;
	st.param.f64 	[param0], %fd138;
	.param .align 16 .b8 retval0[16];
	call.uni (retval0), 
	__internal_trig_reduction_slowpathd, 
	(
	param0
	);
	ld.param.f64 	%fd2470, [retval0];
	ld.param.b32 	%r738, [retval0+8];
	} // callseq 23
$L__BB2_90:
	add.s32 	%r739, %r738, 1;
$L__BB2_91:
	mov.f64 	%fd1034, 0d0000000000000000;
	mul.rn.f64 	%fd2472, %fd5, %fd1034;
	shl.b32 	%r416, %r739, 6;
	cvt.u64.u32 	%rd90, %r416;
	and.b64  	%rd91, %rd90, 64;
	mov.u64 	%rd92, __cudart_sin_cos_coeffs;
	add.s64 	%rd93, %rd92, %rd91;
	mul.rn.f64 	%fd1035, %fd2470, %fd2470;
	and.b32  	%r417, %r739, 1;
	setp.eq.b32 	%p93, %r417, 1;
	selp.f64 	%fd1036, 0dBDA8FF8320FD8164, 0d3DE5DB65F9785EBA, %p93;
	ld.global.nc.v2.f64 	{%fd1037, %fd1038}, [%rd93];
	fma.rn.f64 	%fd1039, %fd1036, %fd1035, %fd1037;
	fma.rn.f64 	%fd1040, %fd1039, %fd1035, %fd1038;
	ld.global.nc.v2.f64 	{%fd1041, %fd1042}, [%rd93+16];
	fma.rn.f64 	%fd1043, %fd1040, %fd1035, %fd1041;
	fma.rn.f64 	%fd1044, %fd1043, %fd1035, %fd1042;
	ld.global.nc.v2.f64 	{%fd1045, %fd1046}, [%rd93+32];
	fma.rn.f64 	%fd1047, %fd1044, %fd1035, %fd1045;
	fma.rn.f64 	%fd1048, %fd1047, %fd1035, %fd1046;
	fma.rn.f64 	%fd1049, %fd1048, %fd2470, %fd2470;
	fma.rn.f64 	%fd1050, %fd1048, %fd1035, 0d3FF0000000000000;
	selp.f64 	%fd1051, %fd1050, %fd1049, %p93;
	and.b32  	%r418, %r739, 2;
	setp.eq.s32 	%p94, %r418, 0;
	sub.f64 	%fd1052, %fd1034, %fd1051;
	selp.f64 	%fd155, %fd1051, %fd1052, %p94;
	mov.b32 	%r741, 1;
	@%p58 bra 	$L__BB2_95;
	mov.f64 	%fd2472, %fd7;
	mov.u32 	%r740, %r6;
	@%p69 bra 	$L__BB2_94;
	{ // callseq 24, 0
	.param .b64 param0;
	st.param.f64 	[param0], %fd5;
	.param .align 16 .b8 retval0[16];
	call.uni (retval0), 
	__internal_trig_reduction_slowpathd, 
	(
	param0
	);
	ld.param.f64 	%fd2472, [retval0];
	ld.param.b32 	%r740, [retval0+8];
	} // callseq 24
$L__BB2_94:
	add.s32 	%r741, %r740, 1;
$L__BB2_95:
	shl.b32 	%r420, %r741, 6;
	cvt.u64.u32 	%rd94, %r420;
	and.b64  	%rd95, %rd94, 64;
	mov.u64 	%rd96, __cudart_sin_cos_coeffs;
	add.s64 	%rd97, %rd96, %rd95;
	mul.rn.f64 	%fd1054, %fd2472, %fd2472;
	and.b32  	%r421, %r741, 1;
	setp.eq.b32 	%p96, %r421, 1;
	selp.f64 	%fd1055, 0dBDA8FF8320FD8164, 0d3DE5DB65F9785EBA, %p96;
	ld.global.nc.v2.f64 	{%fd1056, %fd1057}, [%rd97];
	fma.rn.f64 	%fd1058, %fd1055, %fd1054, %fd1056;
	fma.rn.f64 	%fd1059, %fd1058, %fd1054, %fd1057;
	ld.global.nc.v2.f64 	{%fd1060, %fd1061}, [%rd97+16];
	fma.rn.f64 	%fd1062, %fd1059, %fd1054, %fd1060;
	fma.rn.f64 	%fd1063, %fd1062, %fd1054, %fd1061;
	ld.global.nc.v2.f64 	{%fd1064, %fd1065}, [%rd97+32];
	fma.rn.f64 	%fd1066, %fd1063, %fd1054, %fd1064;
	fma.rn.f64 	%fd1067, %fd1066, %fd1054, %fd1065;
	fma.rn.f64 	%fd1068, %fd1067, %fd2472, %fd2472;
	fma.rn.f64 	%fd1069, %fd1067, %fd1054, 0d3FF0000000000000;
	selp.f64 	%fd1070, %fd1069, %fd1068, %p96;
	and.b32  	%r422, %r741, 2;
	setp.eq.s32 	%p97, %r422, 0;
	mov.f64 	%fd1071, 0d0000000000000000;
	sub.f64 	%fd1072, %fd1071, %fd1070;
	selp.f64 	%fd1073, %fd1070, %fd1072, %p97;
	mul.f64 	%fd1074, %fd155, %fd1073;
	sub.f64 	%fd1075, %fd148, %fd1074;
	mul.f64 	%fd1076, %fd2556, %fd1075;
	fma.rn.f64 	%fd1077, %fd2555, %fd131, %fd1076;
	mul.f64 	%fd1078, %fd120, %fd1077;
	div.rn.f64 	%fd1079, %fd1078, %fd9;
	ld.shared.f64 	%fd1080, [%r3];
	add.f64 	%fd1081, %fd1080, %fd1079;
	st.shared.f64 	[%r3], %fd1081;
	bar.sync 	0;
	bar.sync 	0;
	ld.global.f64 	%fd1082, [%rd2];
	div.rn.f64 	%fd159, %fd1082, %fd497;
	bar.sync 	0;
	mul.f64 	%fd160, %fd2438, %fd159;
	ld.global.f64 	%fd161, [%rd2];
	ld.global.f64 	%fd162, [%rd1];
	abs.f64 	%fd163, %fd162;
	setp.neu.f64 	%p98, %fd163, 0d7FF0000000000000;
	@%p98 bra 	$L__BB2_97;
	mov.f64 	%fd1089, 0d0000000000000000;
	mul.rn.f64 	%fd2473, %fd162, %fd1089;
	mov.b32 	%r742, 0;
	bra.uni 	$L__BB2_99;
$L__BB2_97:
	mul.f64 	%fd1084, %fd162, 0d3FE45F306DC9C883;
	cvt.rni.s32.f64 	%r742, %fd1084;
	cvt.rn.f64.s32 	%fd1085, %r742;
	fma.rn.f64 	%fd1086, %fd1085, 0dBFF921FB54442D18, %fd162;
	fma.rn.f64 	%fd1087, %fd1085, 0dBC91A62633145C00, %fd1086;
	fma.rn.f64 	%fd2473, %fd1085, 0dB97B839A252049C0, %fd1087;
	setp.ltu.f64 	%p99, %fd163, 0d41E0000000000000;
	@%p99 bra 	$L__BB2_99;
	{ // callseq 25, 0
	.param .b64 param0;
	st.param.f64 	[param0], %fd162;
	.param .align 16 .b8 retval0[16];
	call.uni (retval0), 
	__internal_trig_reduction_slowpathd, 
	(
	param0
	);
	ld.param.f64 	%fd2473, [retval0];
	ld.param.b32 	%r742, [retval0+8];
	} // callseq 25
$L__BB2_99:
	shl.b32 	%r425, %r742, 6;
	cvt.u64.u32 	%rd98, %r425;
	and.b64  	%rd99, %rd98, 64;
	mov.u64 	%rd100, __cudart_sin_cos_coeffs;
	add.s64 	%rd101, %rd100, %rd99;
	mul.rn.f64 	%fd1090, %fd2473, %fd2473;
	and.b32  	%r426, %r742, 1;
	setp.eq.b32 	%p100, %r426, 1;
	selp.f64 	%fd1091, 0dBDA8FF8320FD8164, 0d3DE5DB65F9785EBA, %p100;
	ld.global.nc.v2.f64 	{%fd1092, %fd1093}, [%rd101];
	fma.rn.f64 	%fd1094, %fd1091, %fd1090, %fd1092;
	fma.rn.f64 	%fd1095, %fd1094, %fd1090, %fd1093;
	ld.global.nc.v2.f64 	{%fd1096, %fd1097}, [%rd101+16];
	fma.rn.f64 	%fd1098, %fd1095, %fd1090, %fd1096;
	fma.rn.f64 	%fd1099, %fd1098, %fd1090, %fd1097;
	ld.global.nc.v2.f64 	{%fd1100, %fd1101}, [%rd101+32];
	fma.rn.f64 	%fd1102, %fd1099, %fd1090, %fd1100;
	fma.rn.f64 	%fd1103, %fd1102, %fd1090, %fd1101;
	fma.rn.f64 	%fd1104, %fd1103, %fd2473, %fd2473;
	fma.rn.f64 	%fd1105, %fd1103, %fd1090, 0d3FF0000000000000;
	selp.f64 	%fd1106, %fd1105, %fd1104, %p100;
	and.b32  	%r427, %r742, 2;
	setp.eq.s32 	%p101, %r427, 0;
	mov.f64 	%fd1107, 0d0000000000000000;
	sub.f64 	%fd1108, %fd1107, %fd1106;
	selp.f64 	%fd168, %fd1106, %fd1108, %p101;
	ld.global.f64 	%fd169, [%rd1+8];
	abs.f64 	%fd170, %fd169;
	setp.neu.f64 	%p102, %fd170, 0d7FF0000000000000;
	@%p102 bra 	$L__BB2_101;
	mov.f64 	%fd1114, 0d0000000000000000;
	mul.rn.f64 	%fd2475, %fd169, %fd1114;
	mov.b32 	%r744, 1;
	bra.uni 	$L__BB2_104;
$L__BB2_101:
	mul.f64 	%fd1109, %fd169, 0d3FE45F306DC9C883;
	cvt.rni.s32.f64 	%r743, %fd1109;
	cvt.rn.f64.s32 	%fd1110, %r743;
	fma.rn.f64 	%fd1111, %fd1110, 0dBFF921FB54442D18, %fd169;
	fma.rn.f64 	%fd1112, %fd1110, 0dBC91A62633145C00, %fd1111;
	fma.rn.f64 	%fd2475, %fd1110, 0dB97B839A252049C0, %fd1112;
	setp.ltu.f64 	%p103, %fd170, 0d41E0000000000000;
	@%p103 bra 	$L__BB2_103;
	{ // callseq 26, 0
	.param .b64 param0;
	st.param.f64 	[param0], %fd169;
	.param .align 16 .b8 retval0[16];
	call.uni (retval0), 
	__internal_trig_reduction_slowpathd, 
	(
	param0
	);
	ld.param.f64 	%fd2475, [retval0];
	ld.param.b32 	%r743, [retval0+8];
	} // callseq 26
$L__BB2_103:
	add.s32 	%r744, %r743, 1;
$L__BB2_104:
	shl.b32 	%r430, %r744, 6;
	cvt.u64.u32 	%rd102, %r430;
	and.b64  	%rd103, %rd102, 64;
	mov.u64 	%rd104, __cudart_sin_cos_coeffs;
	add.s64 	%rd105, %rd104, %rd103;
	mul.rn.f64 	%fd1115, %fd2475, %fd2475;
	and.b32  	%r431, %r744, 1;
	setp.eq.b32 	%p105, %r431, 1;
	selp.f64 	%fd1116, 0dBDA8FF8320FD8164, 0d3DE5DB65F9785EBA, %p105;
	ld.global.nc.v2.f64 	{%fd1117, %fd1118}, [%rd105];
	fma.rn.f64 	%fd1119, %fd1116, %fd1115, %fd1117;
	fma.rn.f64 	%fd1120, %fd1119, %fd1115, %fd1118;
	ld.global.nc.v2.f64 	{%fd1121, %fd1122}, [%rd105+16];
	fma.rn.f64 	%fd1123, %fd1120, %fd1115, %fd1121;
	fma.rn.f64 	%fd1124, %fd1123, %fd1115, %fd1122;
	ld.global.nc.v2.f64 	{%fd1125, %fd1126}, [%rd105+32];
	fma.rn.f64 	%fd1127, %fd1124, %fd1115, %fd1125;
	fma.rn.f64 	%fd1128, %fd1127, %fd1115, %fd1126;
	fma.rn.f64 	%fd1129, %fd1128, %fd2475, %fd2475;
	fma.rn.f64 	%fd1130, %fd1128, %fd1115, 0d3FF0000000000000;
	selp.f64 	%fd1131, %fd1130, %fd1129, %p105;
	and.b32  	%r432, %r744, 2;
	setp.eq.s32 	%p106, %r432, 0;
	mov.f64 	%fd1132, 0d0000000000000000;
	sub.f64 	%fd1133, %fd1132, %fd1131;
	selp.f64 	%fd1134, %fd1131, %fd1133, %p106;
	mul.f64 	%fd176, %fd168, %fd1134;
	@%p102 bra 	$L__BB2_106;
	mov.f64 	%fd1140, 0d0000000000000000;
	mul.rn.f64 	%fd2476, %fd169, %fd1140;
	mov.b32 	%r745, 0;
	bra.uni 	$L__BB2_108;
$L__BB2_106:
	mul.f64 	%fd1135, %fd169, 0d3FE45F306DC9C883;
	cvt.rni.s32.f64 	%r745, %fd1135;
	cvt.rn.f64.s32 	%fd1136, %r745;
	fma.rn.f64 	%fd1137, %fd1136, 0dBFF921FB54442D18, %fd169;
	fma.rn.f64 	%fd1138, %fd1136, 0dBC91A62633145C00, %fd1137;
	fma.rn.f64 	%fd2476, %fd1136, 0dB97B839A252049C0, %fd1138;
	setp.ltu.f64 	%p107, %fd170, 0d41E0000000000000;
	@%p107 bra 	$L__BB2_108;
	{ // callseq 27, 0
	.param .b64 param0;
	st.param.f64 	[param0], %fd169;
	.param .align 16 .b8 retval0[16];
	call.uni (retval0), 
	__internal_trig_reduction_slowpathd, 
	(
	param0
	);
	ld.param.f64 	%fd2476, [retval0];
	ld.param.b32 	%r745, [retval0+8];
	} // callseq 27
$L__BB2_108:
	shl.b32 	%r435, %r745, 6;
	cvt.u64.u32 	%rd106, %r435;
	and.b64  	%rd107, %rd106, 64;
	mov.u64 	%rd108, __cudart_sin_cos_coeffs;
	add.s64 	%rd109, %rd108, %rd107;
	mul.rn.f64 	%fd1141, %fd2476, %fd2476;
	and.b32  	%r436, %r745, 1;
	setp.eq.b32 	%p109, %r436, 1;
	selp.f64 	%fd1142, 0dBDA8FF8320FD8164, 0d3DE5DB65F9785EBA, %p109;
	ld.global.nc.v2.f64 	{%fd1143, %fd1144}, [%rd109];
	fma.rn.f64 	%fd1145, %fd1142, %fd1141, %fd1143;
	fma.rn.f64 	%fd1146, %fd1145, %fd1141, %fd1144;
	ld.global.nc.v2.f64 	{%fd1147, %fd1148}, [%rd109+16];
	fma.rn.f64 	%fd1149, %fd1146, %fd1141, %fd1147;
	fma.rn.f64 	%fd1150, %fd1149, %fd1141, %fd1148;
	ld.global.nc.v2.f64 	{%fd1151, %fd1152}, [%rd109+32];
	fma.rn.f64 	%fd1153, %fd1150, %fd1141, %fd1151;
	fma.rn.f64 	%fd1154, %fd1153, %fd1141, %fd1152;
	fma.rn.f64 	%fd1155, %fd1154, %fd2476, %fd2476;
	fma.rn.f64 	%fd1156, %fd1154, %fd1141, 0d3FF0000000000000;
	selp.f64 	%fd1157, %fd1156, %fd1155, %p109;
	and.b32  	%r437, %r745, 2;
	setp.eq.s32 	%p110, %r437, 0;
	mov.f64 	%fd1158, 0d0000000000000000;
	sub.f64 	%fd1159, %fd1158, %fd1157;
	selp.f64 	%fd1160, %fd1157, %fd1159, %p110;
	mul.f64 	%fd1161, %fd168, %fd1160;
	mul.f64 	%fd1162, %fd2554, %fd1161;
	fma.rn.f64 	%fd181, %fd2437, %fd176, %fd1162;
	@%p98 bra 	$L__BB2_110;
	mov.f64 	%fd1168, 0d0000000000000000;
	mul.rn.f64 	%fd2478, %fd162, %fd1168;
	mov.b32 	%r747, 1;
	bra.uni 	$L__BB2_113;
$L__BB2_110:
	mul.f64 	%fd1163, %fd162, 0d3FE45F306DC9C883;
	cvt.rni.s32.f64 	%r746, %fd1163;
	cvt.rn.f64.s32 	%fd1164, %r746;
	fma.rn.f64 	%fd1165, %fd1164, 0dBFF921FB54442D18, %fd162;
	fma.rn.f64 	%fd1166, %fd1164, 0dBC91A62633145C00, %fd1165;
	fma.rn.f64 	%fd2478, %fd1164, 0dB97B839A252049C0, %fd1166;
	setp.ltu.f64 	%p111, %fd163, 0d41E0000000000000;
	@%p111 bra 	$L__BB2_112;
	{ // callseq 28, 0
	.param .b64 param0;
	st.param.f64 	[param0], %fd162;
	.param .align 16 .b8 retval0[16];
	call.uni (retval0), 
	__internal_trig_reduction_slowpathd, 
	(
	param0
	);
	ld.param.f64 	%fd2478, [retval0];
	ld.param.b32 	%r746, [retval0+8];
	} // callseq 28
$L__BB2_112:
	add.s32 	%r747, %r746, 1;
$L__BB2_113:
	shl.b32 	%r440, %r747, 6;
	cvt.u64.u32 	%rd110, %r440;
	and.b64  	%rd111, %rd110, 64;
	mov.u64 	%rd112, __cudart_sin_cos_coeffs;
	add.s64 	%rd113, %rd112, %rd111;
	mul.rn.f64 	%fd1169, %fd2478, %fd2478;
	and.b32  	%r441, %r747, 1;
	setp.eq.b32 	%p112, %r441, 1;
	selp.f64 	%fd1170, 0dBDA8FF8320FD8164, 0d3DE5DB65F9785EBA, %p112;
	ld.global.nc.v2.f64 	{%fd1171, %fd1172}, [%rd113];
	fma.rn.f64 	%fd1173, %fd1170, %fd1169, %fd1171;
	fma.rn.f64 	%fd1174, %fd1173, %fd1169, %fd1172;
	ld.global.nc.v2.f64 	{%fd1175, %fd1176}, [%rd113+16];
	fma.rn.f64 	%fd1177, %fd1174, %fd1169, %fd1175;
	fma.rn.f64 	%fd1178, %fd1177, %fd1169, %fd1176;
	ld.global.nc.v2.f64 	{%fd1179, %fd1180}, [%rd113+32];
	fma.rn.f64 	%fd1181, %fd1178, %fd1169, %fd1179;
	fma.rn.f64 	%fd1182, %fd1181, %fd1169, %fd1180;
	fma.rn.f64 	%fd1183, %fd1182, %fd2478, %fd2478;
	fma.rn.f64 	%fd1184, %fd1182, %fd1169, 0d3FF0000000000000;
	selp.f64 	%fd1185, %fd1184, %fd1183, %p112;
	and.b32  	%r442, %r747, 2;
	setp.eq.s32 	%p113, %r442, 0;
	mov.f64 	%fd1186, 0d0000000000000000;
	sub.f64 	%fd1187, %fd1186, %fd1185;
	selp.f64 	%fd1188, %fd1185, %fd1187, %p113;
	fma.rn.f64 	%fd1189, %fd2435, %fd1188, %fd181;
	mul.f64 	%fd1190, %fd161, %fd1189;
	sub.f64 	%fd1191, %fd160, %fd1190;
	ld.global.f64 	%fd1192, [%rd1+16];
	add.f64 	%fd187, %fd1192, %fd1191;
	bar.sync 	0;
	ld.global.f64 	%fd188, [%rd2];
	ld.global.f64 	%fd189, [%rd1];
	abs.f64 	%fd190, %fd189;
	setp.neu.f64 	%p114, %fd190, 0d7FF0000000000000;
	@%p114 bra 	$L__BB2_115;
	mov.f64 	%fd1198, 0d0000000000000000;
	mul.rn.f64 	%fd2479, %fd189, %fd1198;
	mov.b32 	%r748, 0;
	bra.uni 	$L__BB2_117;
$L__BB2_115:
	mul.f64 	%fd1193, %fd189, 0d3FE45F306DC9C883;
	cvt.rni.s32.f64 	%r748, %fd1193;
	cvt.rn.f64.s32 	%fd1194, %r748;
	fma.rn.f64 	%fd1195, %fd1194, 0dBFF921FB54442D18, %fd189;
	fma.rn.f64 	%fd1196, %fd1194, 0dBC91A62633145C00, %fd1195;
	fma.rn.f64 	%fd2479, %fd1194, 0dB97B839A252049C0, %fd1196;
	setp.ltu.f64 	%p115, %fd190, 0d41E0000000000000;
	@%p115 bra 	$L__BB2_117;
	{ // callseq 29, 0
	.param .b64 param0;
	st.param.f64 	[param0], %fd189;
	.param .align 16 .b8 retval0[16];
	call.uni (retval0), 
	__internal_trig_reduction_slowpathd, 
	(
	param0
	);
	ld.param.f64 	%fd2479, [retval0];
	ld.param.b32 	%r748, [retval0+8];
	} // callseq 29
$L__BB2_117:
	shl.b32 	%r445, %r748, 6;
	cvt.u64.u32 	%rd114, %r445;
	and.b64  	%rd115, %rd114, 64;
	mov.u64 	%rd116, __cudart_sin_cos_coeffs;
	add.s64 	%rd117, %rd116, %rd115;
	mul.rn.f64 	%fd1199, %fd2479, %fd2479;
	and.b32  	%r446, %r748, 1;
	setp.eq.b32 	%p116, %r446, 1;
	selp.f64 	%fd1200, 0dBDA8FF8320FD8164, 0d3DE5DB65F9785EBA, %p116;
	ld.global.nc.v2.f64 	{%fd1201, %fd1202}, [%rd117];
	fma.rn.f64 	%fd1203, %fd1200, %fd1199, %fd1201;
	fma.rn.f64 	%fd1204, %fd1203, %fd1199, %fd1202;
	ld.global.nc.v2.f64 	{%fd1205, %fd1206}, [%rd117+16];
	fma.rn.f64 	%fd1207, %fd1204, %fd1199, %fd1205;
	fma.rn.f64 	%fd1208, %fd1207, %fd1199, %fd1206;
	ld.global.nc.v2.f64 	{%fd1209, %fd1210}, [%rd117+32];
	fma.rn.f64 	%fd1211, %fd1208, %fd1199, %fd1209;
	fma.rn.f64 	%fd1212, %fd1211, %fd1199, %fd1210;
	fma.rn.f64 	%fd1213, %fd1212, %fd2479, %fd2479;
	fma.rn.f64 	%fd1214, %fd1212, %fd1199, 0d3FF0000000000000;
	selp.f64 	%fd1215, %fd1214, %fd1213, %p116;
	and.b32  	%r447, %r748, 2;
	setp.eq.s32 	%p117, %r447, 0;
	mov.f64 	%fd1216, 0d0000000000000000;
	sub.f64 	%fd1217, %fd1216, %fd1215;
	selp.f64 	%fd195, %fd1215, %fd1217, %p117;
	ld.global.f64 	%fd196, [%rd1+8];
	abs.f64 	%fd197, %fd196;
	setp.neu.f64 	%p118, %fd197, 0d7FF0000000000000;
	@%p118 bra 	$L__BB2_119;
	mov.f64 	%fd1223, 0d0000000000000000;
	mul.rn.f64 	%fd2481, %fd196, %fd1223;
	mov.b32 	%r750, 1;
	bra.uni 	$L__BB2_122;
$L__BB2_119:
	mul.f64 	%fd1218, %fd196, 0d3FE45F306DC9C883;
	cvt.rni.s32.f64 	%r749, %fd1218;
	cvt.rn.f64.s32 	%fd1219, %r749;
	fma.rn.f64 	%fd1220, %fd1219, 0dBFF921FB54442D18, %fd196;
	fma.rn.f64 	%fd1221, %fd1219, 0dBC91A62633145C00, %fd1220;
	fma.rn.f64 	%fd2481, %fd1219, 0dB97B839A252049C0, %fd1221;
	setp.ltu.f64 	%p119, %fd197, 0d41E0000000000000;
	@%p119 bra 	$L__BB2_121;
	{ // callseq 30, 0
	.param .b64 param0;
	st.param.f64 	[param0], %fd196;
	.param .align 16 .b8 retval0[16];
	call.uni (retval0), 
	__internal_trig_reduction_slowpathd, 
	(
	param0
	);
	ld.param.f64 	%fd2481, [retval0];
	ld.param.b32 	%r749, [retval0+8];
	} // callseq 30
$L__BB2_121:
	add.s32 	%r750, %r749, 1;
$L__BB2_122:
	shl.b32 	%r450, %r750, 6;
	cvt.u64.u32 	%rd118, %r450;
	and.b64  	%rd119, %rd118, 64;
	mov.u64 	%rd120, __cudart_sin_cos_coeffs;
	add.s64 	%rd121, %rd120, %rd119;
	mul.rn.f64 	%fd1224, %fd2481, %fd2481;
	and.b32  	%r451, %r750, 1;
	setp.eq.b32 	%p121, %r451, 1;
	selp.f64 	%fd1225, 0dBDA8FF8320FD8164, 0d3DE5DB65F9785EBA, %p121;
	ld.global.nc.v2.f64 	{%fd1226, %fd1227}, [%rd121];
	fma.rn.f64 	%fd1228, %fd1225, %fd1224, %fd1226;
	fma.rn.f64 	%fd1229, %fd1228, %fd1224, %fd1227;
	ld.global.nc.v2.f64 	{%fd1230, %fd1231}, [%rd121+16];
	fma.rn.f64 	%fd1232, %fd1229, %fd1224, %fd1230;
	fma.rn.f64 	%fd1233, %fd1232, %fd1224, %fd1231;
	ld.global.nc.v2.f64 	{%fd1234, %fd1235}, [%rd121+32];
	fma.rn.f64 	%fd1236, %fd1233, %fd1224, %fd1234;
	fma.rn.f64 	%fd1237, %fd1236, %fd1224, %fd1235;
	fma.rn.f64 	%fd1238, %fd1237, %fd2481, %fd2481;
	fma.rn.f64 	%fd1239, %fd1237, %fd1224, 0d3FF0000000000000;
	selp.f64 	%fd1240, %fd1239, %fd1238, %p121;
	and.b32  	%r452, %r750, 2;
	setp.eq.s32 	%p122, %r452, 0;
	mov.f64 	%fd1241, 0d0000000000000000;
	sub.f64 	%fd1242, %fd1241, %fd1240;
	selp.f64 	%fd1243, %fd1240, %fd1242, %p122;
	mul.f64 	%fd203, %fd195, %fd1243;
	@%p118 bra 	$L__BB2_124;
	mov.f64 	%fd1249, 0d0000000000000000;
	mul.rn.f64 	%fd2482, %fd196, %fd1249;
	mov.b32 	%r751, 0;
	bra.uni 	$L__BB2_126;
$L__BB2_124:
	mul.f64 	%fd1244, %fd196, 0d3FE45F306DC9C883;
	cvt.rni.s32.f64 	%r751, %fd1244;
	cvt.rn.f64.s32 	%fd1245, %r751;
	fma.rn.f64 	%fd1246, %fd1245, 0dBFF921FB54442D18, %fd196;
	fma.rn.f64 	%fd1247, %fd1245, 0dBC91A62633145C00, %fd1246;
	fma.rn.f64 	%fd2482, %fd1245, 0dB97B839A252049C0, %fd1247;
	setp.ltu.f64 	%p123, %fd197, 0d41E0000000000000;
	@%p123 bra 	$L__BB2_126;
	{ // callseq 31, 0
	.param .b64 param0;
	st.param.f64 	[param0], %fd196;
	.param .align 16 .b8 retval0[16];
	call.uni (retval0), 
	__internal_trig_reduction_slowpathd, 
	(
	param0
	);
	ld.param.f64 	%fd2482, [retval0];
	ld.param.b32 	%r751, [retval0+8];
	} // callseq 31
$L__BB2_126:
	shl.b32 	%r455, %r751, 6;
	cvt.u64.u32 	%rd122, %r455;
	and.b64  	%rd123, %rd122, 64;
	mov.u64 	%rd124, __cudart_sin_cos_coeffs;
	add.s64 	%rd125, %rd124, %rd123;
	mul.rn.f64 	%fd1250, %fd2482, %fd2482;
	and.b32  	%r456, %r751, 1;
	setp.eq.b32 	%p125, %r456, 1;
	selp.f64 	%fd1251, 0dBDA8FF8320FD8164, 0d3DE5DB65F9785EBA, %p125;
	ld.global.nc.v2.f64 	{%fd1252, %fd1253}, [%rd125];
	fma.rn.f64 	%fd1254, %fd1251, %fd1250, %fd1252;
	fma.rn.f64 	%fd1255, %fd1254, %fd1250, %fd1253;
	ld.global.nc.v2.f64 	{%fd1256, %fd1257}, [%rd125+16];
	fma.rn.f64 	%fd1258, %fd1255, %fd1250, %fd1256;
	fma.rn.f64 	%fd1259, %fd1258, %fd1250, %fd1257;
	ld.global.nc.v2.f64 	{%fd1260, %fd1261}, [%rd125+32];
	fma.rn.f64 	%fd1262, %fd1259, %fd1250, %fd1260;
	fma.rn.f64 	%fd1263, %fd1262, %fd1250, %fd1261;
	fma.rn.f64 	%fd1264, %fd1263, %fd2482, %fd2482;
	fma.rn.f64 	%fd1265, %fd1263, %fd1250, 0d3FF0000000000000;
	selp.f64 	%fd1266, %fd1265, %fd1264, %p125;
	and.b32  	%r457, %r751, 2;
	setp.eq.s32 	%p126, %r457, 0;
	mov.f64 	%fd1267, 0d0000000000000000;
	sub.f64 	%fd1268, %fd1267, %fd1266;
	selp.f64 	%fd1269, %fd1266, %fd1268, %p126;
	mul.f64 	%fd1270, %fd195, %fd1269;
	mul.f64 	%fd1271, %fd2554, %fd1270;
	fma.rn.f64 	%fd208, %fd2437, %fd203, %fd1271;
	@%p114 bra 	$L__BB2_128;
	mov.f64 	%fd1277, 0d0000000000000000;
	mul.rn.f64 	%fd2484, %fd189, %fd1277;
	mov.b32 	%r753, 1;
	bra.uni 	$L__BB2_131;
$L__BB2_128:
	mul.f64 	%fd1272, %fd189, 0d3FE45F306DC9C883;
	cvt.rni.s32.f64 	%r752, %fd1272;
	cvt.rn.f64.s32 	%fd1273, %r752;
	fma.rn.f64 	%fd1274, %fd1273, 0dBFF921FB54442D18, %fd189;
	fma.rn.f64 	%fd1275, %fd1273, 0dBC91A62633145C00, %fd1274;
	fma.rn.f64 	%fd2484, %fd1273, 0dB97B839A252049C0, %fd1275;
	setp.ltu.f64 	%p127, %fd190, 0d41E0000000000000;
	@%p127 bra 	$L__BB2_130;
	{ // callseq 32, 0
	.param .b64 param0;
	st.param.f64 	[param0], %fd189;
	.param .align 16 .b8 retval0[16];
	call.uni (retval0), 
	__internal_trig_reduction_slowpathd, 
	(
	param0
	);
	ld.param.f64 	%fd2484, [retval0];
	ld.param.b32 	%r752, [retval0+8];
	} // callseq 32
$L__BB2_130:
	add.s32 	%r753, %r752, 1;
$L__BB2_131:
	shl.b32 	%r460, %r753, 6;
	cvt.u64.u32 	%rd126, %r460;
	and.b64  	%rd127, %rd126, 64;
	mov.u64 	%rd128, __cudart_sin_cos_coeffs;
	add.s64 	%rd129, %rd128, %rd127;
	mul.rn.f64 	%fd1278, %fd2484, %fd2484;
	and.b32  	%r461, %r753, 1;
	setp.eq.b32 	%p128, %r461, 1;
	selp.f64 	%fd1279, 0dBDA8FF8320FD8164, 0d3DE5DB65F9785EBA, %p128;
	ld.global.nc.v2.f64 	{%fd1280, %fd1281}, [%rd129];
	fma.rn.f64 	%fd1282, %fd1279, %fd1278, %fd1280;
	fma.rn.f64 	%fd1283, %fd1282, %fd1278, %fd1281;
	ld.global.nc.v2.f64 	{%fd1284, %fd1285}, [%rd129+16];
	fma.rn.f64 	%fd1286, %fd1283, %fd1278, %fd1284;
	fma.rn.f64 	%fd1287, %fd1286, %fd1278, %fd1285;
	ld.global.nc.v2.f64 	{%fd1288, %fd1289}, [%rd129+32];
	fma.rn.f64 	%fd1290, %fd1287, %fd1278, %fd1288;
	fma.rn.f64 	%fd1291, %fd1290, %fd1278, %fd1289;
	fma.rn.f64 	%fd1292, %fd1291, %fd2484, %fd2484;
	fma.rn.f64 	%fd1293, %fd1291, %fd1278, 0d3FF0000000000000;
	selp.f64 	%fd1294, %fd1293, %fd1292, %p128;
	and.b32  	%r462, %r753, 2;
	setp.eq.s32 	%p129, %r462, 0;
	mov.f64 	%fd1295, 0d0000000000000000;
	sub.f64 	%fd1296, %fd1295, %fd1294;
	selp.f64 	%fd1297, %fd1294, %fd1296, %p129;
	fma.rn.f64 	%fd1298, %fd2435, %fd1297, %fd208;
	fma.rn.f64 	%fd1299, %fd188, %fd1298, %fd160;
	ld.global.f64 	%fd1300, [%rd1+24];
	add.f64 	%fd214, %fd1300, %fd1299;
	bar.sync 	0;
	mul.f64 	%fd1302, %fd159, %fd726;
	div.rn.f64 	%fd1303, %fd1302, %fd3;
	sqrt.rn.f64 	%fd215, %fd1303;
	bar.sync 	0;
	abs.f64 	%fd216, %fd187;
	setp.neu.f64 	%p130, %fd216, 0d7FF0000000000000;
	@%p130 bra 	$L__BB2_133;
	mov.f64 	%fd1309, 0d0000000000000000;
	mul.rn.f64 	%fd2486, %fd187, %fd1309;
	mov.b32 	%r755, 1;
	bra.uni 	$L__BB2_136;
$L__BB2_133:
	mul.f64 	%fd1304, %fd187, 0d3FE45F306DC9C883;
	cvt.rni.s32.f64 	%r754, %fd1304;
	cvt.rn.f64.s32 	%fd1305, %r754;
	fma.rn.f64 	%fd1306, %fd1305, 0dBFF921FB54442D18, %fd187;
	fma.rn.f64 	%fd1307, %fd1305, 0dBC91A62633145C00, %fd1306;
	fma.rn.f64 	%fd2486, %fd1305, 0dB97B839A252049C0, %fd1307;
	setp.ltu.f64 	%p131, %fd216, 0d41E0000000000000;
	@%p131 bra 	$L__BB2_135;
	{ // callseq 33, 0
	.param .b64 param0;
	st.param.f64 	[param0], %fd187;
	.param .align 16 .b8 retval0[16];
	call.uni (retval0), 
	__internal_trig_reduction_slowpathd, 
	(
	param0
	);
	ld.param.f64 	%fd2486, [retval0];
	ld.param.b32 	%r754, [retval0+8];
	} // callseq 33
$L__BB2_135:
	add.s32 	%r755, %r754, 1;
$L__BB2_136:
	shl.b32 	%r465, %r755, 6;
	cvt.u64.u32 	%rd130, %r465;
	and.b64  	%rd131, %rd130, 64;
	mov.u64 	%rd132, __cudart_sin_cos_coeffs;
	add.s64 	%rd133, %rd132, %rd131;
	mul.rn.f64 	%fd1310, %fd2486, %fd2486;
	and.b32  	%r466, %r755, 1;
	setp.eq.b32 	%p132, %r466, 1;
	selp.f64 	%fd1311, 0dBDA8FF8320FD8164, 0d3DE5DB65F9785EBA, %p132;
	ld.global.nc.v2.f64 	{%fd1312, %fd1313}, [%rd133];
	fma.rn.f64 	%fd1314, %fd1311, %fd1310, %fd1312;
	fma.rn.f64 	%fd1315, %fd1314, %fd1310, %fd1313;
	ld.global.nc.v2.f64 	{%fd1316, %fd1317}, [%rd133+16];
	fma.rn.f64 	%fd1318, %fd1315, %fd1310, %fd1316;
	fma.rn.f64 	%fd1319, %fd1318, %fd1310, %fd1317;
	ld.global.nc.v2.f64 	{%fd1320, %fd1321}, [%rd133+32];
	fma.rn.f64 	%fd1322, %fd1319, %fd1310, %fd1320;
	fma.rn.f64 	%fd1323, %fd1322, %fd1310, %fd1321;
	fma.rn.f64 	%fd1324, %fd1323, %fd2486, %fd2486;
	fma.rn.f64 	%fd1325, %fd1323, %fd1310, 0d3FF0000000000000;
	selp.f64 	%fd1326, %fd1325, %fd1324, %p132;
	and.b32  	%r467, %r755, 2;
	setp.eq.s32 	%p133, %r467, 0;
	mov.f64 	%fd1327, 0d0000000000000000;
	sub.f64 	%fd1328, %fd1327, %fd1326;
	selp.f64 	%fd222, %fd1326, %fd1328, %p133;
	abs.f64 	%fd223, %fd214;
	setp.neu.f64 	%p134, %fd223, 0d7FF0000000000000;
	@%p134 bra 	$L__BB2_138;
	mov.f64 	%fd1334, 0d0000000000000000;
	mul.rn.f64 	%fd2488, %fd214, %fd1334;
	mov.b32 	%r757, 1;
	bra.uni 	$L__BB2_141;
$L__BB2_138:
	mul.f64 	%fd1329, %fd214, 0d3FE45F306DC9C883;
	cvt.rni.s32.f64 	%r756, %fd1329;
	cvt.rn.f64.s32 	%fd1330, %r756;
	fma.rn.f64 	%fd1331, %fd1330, 0dBFF921FB54442D18, %fd214;
	fma.rn.f64 	%fd1332, %fd1330, 0dBC91A62633145C00, %fd1331;
	fma.rn.f64 	%fd2488, %fd1330, 0dB97B839A252049C0, %fd1332;
	setp.ltu.f64 	%p135, %fd223, 0d41E0000000000000;
	@%p135 bra 	$L__BB2_140;
	{ // callseq 34, 0
	.param .b64 param0;
	st.param.f64 	[param0], %fd214;
	.param .align 16 .b8 retval0[16];
	call.uni (retval0), 
	__internal_trig_reduction_slowpathd, 
	(
	param0
	);
	ld.param.f64 	%fd2488, [retval0];
	ld.param.b32 	%r756, [retval0+8];
	} // callseq 34
$L__BB2_140:
	add.s32 	%r757, %r756, 1;
$L__BB2_141:
	shl.b32 	%r470, %r757, 6;
	cvt.u64.u32 	%rd134, %r470;
	and.b64  	%rd135, %rd134, 64;
	mov.u64 	%rd136, __cudart_sin_cos_coeffs;
	add.s64 	%rd137, %rd136, %rd135;
	mul.rn.f64 	%fd1335, %fd2488, %fd2488;
	and.b32  	%r471, %r757, 1;
	setp.eq.b32 	%p136, %r471, 1;
	selp.f64 	%fd1336, 0dBDA8FF8320FD8164, 0d3DE5DB65F9785EBA, %p136;
	ld.global.nc.v2.f64 	{%fd1337, %fd1338}, [%rd137];
	fma.rn.f64 	%fd1339, %fd1336, %fd1335, %fd1337;
	fma.rn.f64 	%fd1340, %fd1339, %fd1335, %fd1338;
	ld.global.nc.v2.f64 	{%fd1341, %fd1342}, [%rd137+16];
	fma.rn.f64 	%fd1343, %fd1340, %fd1335, %fd1341;
	fma.rn.f64 	%fd1344, %fd1343, %fd1335, %fd1342;
	ld.global.nc.v2.f64 	{%fd1345, %fd1346}, [%rd137+32];
	fma.rn.f64 	%fd1347, %fd1344, %fd1335, %fd1345;
	fma.rn.f64 	%fd1348, %fd1347, %fd1335, %fd1346;
	fma.rn.f64 	%fd1349, %fd1348, %fd2488, %fd2488;
	fma.rn.f64 	%fd1350, %fd1348, %fd1335, 0d3FF0000000000000;
	selp.f64 	%fd1351, %fd1350, %fd1349, %p136;
	and.b32  	%r472, %r757, 2;
	setp.eq.s32 	%p137, %r472, 0;
	mov.f64 	%fd1352, 0d0000000000000000;
	sub.f64 	%fd1353, %fd1352, %fd1351;
	selp.f64 	%fd229, %fd1351, %fd1353, %p137;
	ld.global.f64 	%fd230, [%rd1];
	abs.f64 	%fd231, %fd230;
	setp.neu.f64 	%p138, %fd231, 0d7FF0000000000000;
	@%p138 bra 	$L__BB2_143;
	mov.f64 	%fd1359, 0d0000000000000000;
	mul.rn.f64 	%fd2490, %fd230, %fd1359;
	mov.b32 	%r759, 1;
	bra.uni 	$L__BB2_146;
$L__BB2_143:
	mul.f64 	%fd1354, %fd230, 0d3FE45F306DC9C883;
	cvt.rni.s32.f64 	%r758, %fd1354;
	cvt.rn.f64.s32 	%fd1355, %r758;
	fma.rn.f64 	%fd1356, %fd1355, 0dBFF921FB54442D18, %fd230;
	fma.rn.f64 	%fd1357, %fd1355, 0dBC91A62633145C00, %fd1356;
	fma.rn.f64 	%fd2490, %fd1355, 0dB97B839A252049C0, %fd1357;
	setp.ltu.f64 	%p139, %fd231, 0d41E0000000000000;
	@%p139 bra 	$L__BB2_145;
	{ // callseq 35, 0
	.param .b64 param0;
	st.param.f64 	[param0], %fd230;
	.param .align 16 .b8 retval0[16];
	call.uni (retval0), 
	__internal_trig_reduction_slowpathd, 
	(
	param0
	);
	ld.param.f64 	%fd2490, [retval0];
	ld.param.b32 	%r758, [retval0+8];
	} // callseq 35
$L__BB2_145:
	add.s32 	%r759, %r758, 1;
$L__BB2_146:
	shl.b32 	%r475, %r759, 6;
	cvt.u64.u32 	%rd138, %r475;
	and.b64  	%rd139, %rd138, 64;
	mov.u64 	%rd140, __cudart_sin_cos_coeffs;
	add.s64 	%rd141, %rd140, %rd139;
	mul.rn.f64 	%fd1360, %fd2490, %fd2490;
	and.b32  	%r476, %r759, 1;
	setp.eq.b32 	%p140, %r476, 1;
	selp.f64 	%fd1361, 0dBDA8FF8320FD8164, 0d3DE5DB65F9785EBA, %p140;
	ld.global.nc.v2.f64 	{%fd1362, %fd1363}, [%rd141];
	fma.rn.f64 	%fd1364, %fd1361, %fd1360, %fd1362;
	fma.rn.f64 	%fd1365, %fd1364, %fd1360, %fd1363;
	ld.global.nc.v2.f64 	{%fd1366, %fd1367}, [%rd141+16];
	fma.rn.f64 	%fd1368, %fd1365, %fd1360, %fd1366;
	fma.rn.f64 	%fd1369, %fd1368, %fd1360, %fd1367;
	ld.global.nc.v2.f64 	{%fd1370, %fd1371}, [%rd141+32];
	fma.rn.f64 	%fd1372, %fd1369, %fd1360, %fd1370;
	fma.rn.f64 	%fd1373, %fd1372, %fd1360, %fd1371;
	fma.rn.f64 	%fd1374, %fd1373, %fd2490, %fd2490;
	fma.rn.f64 	%fd1375, %fd1373, %fd1360, 0d3FF0000000000000;
	selp.f64 	%fd1376, %fd1375, %fd1374, %p140;
	and.b32  	%r477, %r759, 2;
	setp.eq.s32 	%p141, %r477, 0;
	mov.f64 	%fd1377, 0d0000000000000000;
	sub.f64 	%fd1378, %fd1377, %fd1376;
	selp.f64 	%fd237, %fd1376, %fd1378, %p141;
	ld.global.f64 	%fd238, [%rd1+8];
	abs.f64 	%fd239, %fd238;
	setp.neu.f64 	%p142, %fd239, 0d7FF0000000000000;
	@%p142 bra 	$L__BB2_148;
	mov.f64 	%fd1384, 0d0000000000000000;
	mul.rn.f64 	%fd2491, %fd238, %fd1384;
	mov.b32 	%r760, 0;
	bra.uni 	$L__BB2_150;
$L__BB2_148:
	mul.f64 	%fd1379, %fd238, 0d3FE45F306DC9C883;
	cvt.rni.s32.f64 	%r760, %fd1379;
	cvt.rn.f64.s32 	%fd1380, %r760;
	fma.rn.f64 	%fd1381, %fd1380, 0dBFF921FB54442D18, %fd238;
	fma.rn.f64 	%fd1382, %fd1380, 0dBC91A62633145C00, %fd1381;
	fma.rn.f64 	%fd2491, %fd1380, 0dB97B839A252049C0, %fd1382;
	setp.ltu.f64 	%p143, %fd239, 0d41E0000000000000;
	@%p143 bra 	$L__BB2_150;
	{ // callseq 36, 0
	.param .b64 param0;
	st.param.f64 	[param0], %fd238;
	.param .align 16 .b8 retval0[16];
	call.uni (retval0), 
	__internal_trig_reduction_slowpathd, 
	(
	param0
	);
	ld.param.f64 	%fd2491, [retval0];
	ld.param.b32 	%r760, [retval0+8];
	} // callseq 36
$L__BB2_150:
	mov.f64 	%fd1385, 0d0000000000000000;
	mul.rn.f64 	%fd2493, %fd5, %fd1385;
	setp.eq.f64 	%p144, %fd6, 0d7FF0000000000000;
	shl.b32 	%r481, %r760, 6;
	cvt.u64.u32 	%rd142, %r481;
	and.b64  	%rd143, %rd142, 64;
	mov.u64 	%rd144, __cudart_sin_cos_coeffs;
	add.s64 	%rd145, %rd144, %rd143;
	mul.rn.f64 	%fd1386, %fd2491, %fd2491;
	and.b32  	%r482, %r760, 1;
	setp.eq.b32 	%p145, %r482, 1;
	selp.f64 	%fd1387, 0dBDA8FF8320FD8164, 0d3DE5DB65F9785EBA, %p145;
	ld.global.nc.v2.f64 	{%fd1388, %fd1389}, [%rd145];
	fma.rn.f64 	%fd1390, %fd1387, %fd1386, %fd1388;
	fma.rn.f64 	%fd1391, %fd1390, %fd1386, %fd1389;
	ld.global.nc.v2.f64 	{%fd1392, %fd1393}, [%rd145+16];
	fma.rn.f64 	%fd1394, %fd1391, %fd1386, %fd1392;
	fma.rn.f64 	%fd1395, %fd1394, %fd1386, %fd1393;
	ld.global.nc.v2.f64 	{%fd1396, %fd1397}, [%rd145+32];
	fma.rn.f64 	%fd1398, %fd1395, %fd1386, %fd1396;
	fma.rn.f64 	%fd1399, %fd1398, %fd1386, %fd1397;
	fma.rn.f64 	%fd1400, %fd1399, %fd2491, %fd2491;
	fma.rn.f64 	%fd1401, %fd1399, %fd1386, 0d3FF0000000000000;
	selp.f64 	%fd1402, %fd1401, %fd1400, %p145;
	and.b32  	%r483, %r760, 2;
	setp.eq.s32 	%p146, %r483, 0;
	sub.f64 	%fd1403, %fd1385, %fd1402;
	selp.f64 	%fd1404, %fd1402, %fd1403, %p146;
	mul.f64 	%fd245, %fd237, %fd1404;
	mov.b32 	%r762, 1;
	@%p144 bra 	$L__BB2_154;
	setp.ltu.f64 	%p147, %fd6, 0d41E0000000000000;
	mov.f64 	%fd2493, %fd7;
	mov.u32 	%r761, %r6;
	@%p147 bra 	$L__BB2_153;
	{ // callseq 37, 0
	.param .b64 param0;
	st.param.f64 	[param0], %fd5;
	.param .align 16 .b8 retval0[16];
	call.uni (retval0), 
	__internal_trig_reduction_slowpathd, 
	(
	param0
	);
	ld.param.f64 	%fd2493, [retval0];
	ld.param.b32 	%r761, [retval0+8];
	} // callseq 37
$L__BB2_153:
	add.s32 	%r762, %r761, 1;
$L__BB2_154:
	shl.b32 	%r485, %r762, 6;
	cvt.u64.u32 	%rd146, %r485;
	and.b64  	%rd147, %rd146, 64;
	mov.u64 	%rd148, __cudart_sin_cos_coeffs;
	add.s64 	%rd149, %rd148, %rd147;
	mul.rn.f64 	%fd1406, %fd2493, %fd2493;
	and.b32  	%r486, %r762, 1;
	setp.eq.b32 	%p149, %r486, 1;
	selp.f64 	%fd1407, 0dBDA8FF8320FD8164, 0d3DE5DB65F9785EBA, %p149;
	ld.global.nc.v2.f64 	{%fd1408, %fd1409}, [%rd149];
	fma.rn.f64 	%fd1410, %fd1407, %fd1406, %fd1408;
	fma.rn.f64 	%fd1411, %fd1410, %fd1406, %fd1409;
	ld.global.nc.v2.f64 	{%fd1412, %fd1413}, [%rd149+16];
	fma.rn.f64 	%fd1414, %fd1411, %fd1406, %fd1412;
	fma.rn.f64 	%fd1415, %fd1414, %fd1406, %fd1413;
	ld.global.nc.v2.f64 	{%fd1416, %fd1417}, [%rd149+32];
	fma.rn.f64 	%fd1418, %fd1415, %fd1406, %fd1416;
	fma.rn.f64 	%fd1419, %fd1418, %fd1406, %fd1417;
	fma.rn.f64 	%fd1420, %fd1419, %fd2493, %fd2493;
	fma.rn.f64 	%fd1421, %fd1419, %fd1406, 0d3FF0000000000000;
	selp.f64 	%fd1422, %fd1421, %fd1420, %p149;
	and.b32  	%r487, %r762, 2;
	setp.eq.s32 	%p150, %r487, 0;
	mov.f64 	%fd1423, 0d0000000000000000;
	sub.f64 	%fd1424, %fd1423, %fd1422;
	selp.f64 	%fd1425, %fd1422, %fd1424, %p150;
	mul.f64 	%fd249, %fd245, %fd1425;
	@%p142 bra 	$L__BB2_156;
	mov.f64 	%fd1431, 0d0000000000000000;
	mul.rn.f64 	%fd2495, %fd238, %fd1431;
	mov.b32 	%r764, 1;
	bra.uni 	$L__BB2_159;
$L__BB2_156:
	mul.f64 	%fd1426, %fd238, 0d3FE45F306DC9C883;
	cvt.rni.s32.f64 	%r763, %fd1426;
	cvt.rn.f64.s32 	%fd1427, %r763;
	fma.rn.f64 	%fd1428, %fd1427, 0dBFF921FB54442D18, %fd238;
	fma.rn.f64 	%fd1429, %fd1427, 0dBC91A62633145C00, %fd1428;
	fma.rn.f64 	%fd2495, %fd1427, 0dB97B839A252049C0, %fd1429;
	setp.ltu.f64 	%p151, %fd239, 0d41E0000000000000;
	@%p151 bra 	$L__BB2_158;
	{ // callseq 38, 0
	.param .b64 param0;
	st.param.f64 	[param0], %fd238;
	.param .align 16 .b8 retval0[16];
	call.uni (retval0), 
	__internal_trig_reduction_slowpathd, 
	(
	param0
	);
	ld.param.f64 	%fd2495, [retval0];
	ld.param.b32 	%r763, [retval0+8];
	} // callseq 38
$L__BB2_158:
	add.s32 	%r764, %r763, 1;
$L__BB2_159:
	selp.b32 	%r772, 0, %r6, %p144;
	mov.f64 	%fd1432, 0d0000000000000000;
	mul.rn.f64 	%fd1433, %fd5, %fd1432;
	selp.f64 	%fd2496, %fd1433, %fd7, %p144;
	shl.b32 	%r490, %r764, 6;
	cvt.u64.u32 	%rd150, %r490;
	and.b64  	%rd151, %rd150, 64;
	mov.u64 	%rd152, __cudart_sin_cos_coeffs;
	add.s64 	%rd153, %rd152, %rd151;
	mul.rn.f64 	%fd1434, %fd2495, %fd2495;
	and.b32  	%r491, %r764, 1;
	setp.eq.b32 	%p153, %r491, 1;
	selp.f64 	%fd1435, 0dBDA8FF8320FD8164, 0d3DE5DB65F9785EBA, %p153;
	ld.global.nc.v2.f64 	{%fd1436, %fd1437}, [%rd153];
	fma.rn.f64 	%fd1438, %fd1435, %fd1434, %fd1436;
	fma.rn.f64 	%fd1439, %fd1438, %fd1434, %fd1437;
	ld.global.nc.v2.f64 	{%fd1440, %fd1441}, [%rd153+16];
	fma.rn.f64 	%fd1442, %fd1439, %fd1434, %fd1440;
	fma.rn.f64 	%fd1443, %fd1442, %fd1434, %fd1441;
	ld.global.nc.v2.f64 	{%fd1444, %fd1445}, [%rd153+32];
	fma.rn.f64 	%fd1446, %fd1443, %fd1434, %fd1444;
	fma.rn.f64 	%fd1447, %fd1446, %fd1434, %fd1445;
	fma.rn.f64 	%fd1448, %fd1447, %fd2495, %fd2495;
	fma.rn.f64 	%fd1449, %fd1447, %fd1434, 0d3FF0000000000000;
	selp.f64 	%fd1450, %fd1449, %fd1448, %p153;
	and.b32  	%r492, %r764, 2;
	setp.eq.s32 	%p154, %r492, 0;
	sub.f64 	%fd1451, %fd1432, %fd1450;
	selp.f64 	%fd256, %fd1450, %fd1451, %p154;
	mov.u32 	%r765, %r772;
	@%p2 bra 	$L__BB2_161;
	{ // callseq 39, 0
	.param .b64 param0;
	st.param.f64 	[param0], %fd5;
	.param .align 16 .b8 retval0[16];
	call.uni (retval0), 
	__internal_trig_reduction_slowpathd, 
	(
	param0
	);
	ld.param.f64 	%fd2496, [retval0];
	ld.param.b32 	%r765, [retval0+8];
	} // callseq 39
$L__BB2_161:
	mul.f64 	%fd1453, %fd4, %fd215;
	shl.b32 	%r494, %r765, 6;
	cvt.u64.u32 	%rd154, %r494;
	and.b64  	%rd155, %rd154, 64;
	mov.u64 	%rd156, __cudart_sin_cos_coeffs;
	add.s64 	%rd157, %rd156, %rd155;
	mul.rn.f64 	%fd1454, %fd2496, %fd2496;
	and.b32  	%r495, %r765, 1;
	setp.eq.b32 	%p155, %r495, 1;
	selp.f64 	%fd1455, 0dBDA8FF8320FD8164, 0d3DE5DB65F9785EBA, %p155;
	ld.global.nc.v2.f64 	{%fd1456, %fd1457}, [%rd157];
	fma.rn.f64 	%fd1458, %fd1455, %fd1454, %fd1456;
	fma.rn.f64 	%fd1459, %fd1458, %fd1454, %fd1457;
	ld.global.nc.v2.f64 	{%fd1460, %fd1461}, [%rd157+16];
	fma.rn.f64 	%fd1462, %fd1459, %fd1454, %fd1460;
	fma.rn.f64 	%fd1463, %fd1462, %fd1454, %fd1461;
	ld.global.nc.v2.f64 	{%fd1464, %fd1465}, [%rd157+32];
	fma.rn.f64 	%fd1466, %fd1463, %fd1454, %fd1464;
	fma.rn.f64 	%fd1467, %fd1466, %fd1454, %fd1465;
	fma.rn.f64 	%fd1468, %fd1467, %fd2496, %fd2496;
	fma.rn.f64 	%fd1469, %fd1467, %fd1454, 0d3FF0000000000000;
	selp.f64 	%fd1470, %fd1469, %fd1468, %p155;
	and.b32  	%r496, %r765, 2;
	setp.eq.s32 	%p156, %r496, 0;
	mov.f64 	%fd1471, 0d0000000000000000;
	sub.f64 	%fd1472, %fd1471, %fd1470;
	selp.f64 	%fd1473, %fd1470, %fd1472, %p156;
	fma.rn.f64 	%fd1474, %fd256, %fd1473, %fd249;
	add.f64 	%fd1475, %fd222, %fd229;
	mul.f64 	%fd1476, %fd1453, %fd1475;
	mul.f64 	%fd1477, %fd1476, %fd1474;
	div.rn.f64 	%fd1478, %fd1477, %fd8;
	ld.shared.f64 	%fd1479, [%r4];
	add.f64 	%fd1480, %fd1479, %fd1478;
	st.shared.f64 	[%r4], %fd1480;
	bar.sync 	0;
	sub.f64 	%fd1481, %fd222, %fd229;
	mul.f64 	%fd259, %fd1481, %fd1453;
	ld.global.f64 	%fd260, [%rd1];
	abs.f64 	%fd261, %fd260;
	setp.neu.f64 	%p157, %fd261, 0d7FF0000000000000;
	@%p157 bra 	$L__BB2_163;
	mov.f64 	%fd1487, 0d0000000000000000;
	mul.rn.f64 	%fd2497, %fd260, %fd1487;
	mov.b32 	%r766, 0;
	bra.uni 	$L__BB2_165;
$L__BB2_163:
	mul.f64 	%fd1482, %fd260, 0d3FE45F306DC9C883;
	cvt.rni.s32.f64 	%r766, %fd1482;
	cvt.rn.f64.s32 	%fd1483, %r766;
	fma.rn.f64 	%fd1484, %fd1483, 0dBFF921FB54442D18, %fd260;
	fma.rn.f64 	%fd1485, %fd1483, 0dBC91A62633145C00, %fd1484;
	fma.rn.f64 	%fd2497, %fd1483, 0dB97B839A252049C0, %fd1485;
	setp.ltu.f64 	%p158, %fd261, 0d41E0000000000000;
	@%p158 bra 	$L__BB2_165;
	{ // callseq 40, 0
	.param .b64 param0;
	st.param.f64 	[param0], %fd260;
	.param .align 16 .b8 retval0[16];
	call.uni (retval0), 
	__internal_trig_reduction_slowpathd, 
	(
	param0
	);
	ld.param.f64 	%fd2497, [retval0];
	ld.param.b32 	%r766, [retval0+8];
	} // callseq 40
$L__BB2_165:
	mov.f64 	%fd1488, 0d0000000000000000;
	mul.rn.f64 	%fd1489, %fd5, %fd1488;
	selp.f64 	%fd2498, %fd1489, %fd7, %p144;
	shl.b32 	%r499, %r766, 6;
	cvt.u64.u32 	%rd158, %r499;
	and.b64  	%rd159, %rd158, 64;
	mov.u64 	%rd160, __cudart_sin_cos_coeffs;
	add.s64 	%rd161, %rd160, %rd159;
	mul.rn.f64 	%fd1490, %fd2497, %fd2497;
	and.b32  	%r500, %r766, 1;
	setp.eq.b32 	%p160, %r500, 1;
	selp.f64 	%fd1491, 0dBDA8FF8320FD8164, 0d3DE5DB65F9785EBA, %p160;
	ld.global.nc.v2.f64 	{%fd1492, %fd1493}, [%rd161];
	fma.rn.f64 	%fd1494, %fd1491, %fd1490, %fd1492;
	fma.rn.f64 	%fd1495, %fd1494, %fd1490, %fd1493;
	ld.global.nc.v2.f64 	{%fd1496, %fd1497}, [%rd161+16];
	fma.rn.f64 	%fd1498, %fd1495, %fd1490, %fd1496;
	fma.rn.f64 	%fd1499, %fd1498, %fd1490, %fd1497;
	ld.global.nc.v2.f64 	{%fd1500, %fd1501}, [%rd161+32];
	fma.rn.f64 	%fd1502, %fd1499, %fd1490, %fd1500;
	fma.rn.f64 	%fd1503, %fd1502, %fd1490, %fd1501;
	fma.rn.f64 	%fd1504, %fd1503, %fd2497, %fd2497;
	fma.rn.f64 	%fd1505, %fd1503, %fd1490, 0d3FF0000000000000;
	selp.f64 	%fd1506, %fd1505, %fd1504, %p160;
	and.b32  	%r501, %r766, 2;
	setp.eq.s32 	%p161, %r501, 0;
	sub.f64 	%fd1507, %fd1488, %fd1506;
	selp.f64 	%fd267, %fd1506, %fd1507, %p161;
	mov.u32 	%r767, %r772;
	@%p2 bra 	$L__BB2_167;
	{ // callseq 41, 0
	.param .b64 param0;
	st.param.f64 	[param0], %fd5;
	.param .align 16 .b8 retval0[16];
	call.uni (retval0), 
	__internal_trig_reduction_slowpathd, 
	(
	param0
	);
	ld.param.f64 	%fd2498, [retval0];
	ld.param.b32 	%r767, [retval0+8];
	} // callseq 41
$L__BB2_167:
	shl.b32 	%r503, %r767, 6;
	cvt.u64.u32 	%rd162, %r503;
	and.b64  	%rd163, %rd162, 64;
	mov.u64 	%rd164, __cudart_sin_cos_coeffs;
	add.s64 	%rd165, %rd164, %rd163;
	mul.rn.f64 	%fd1509, %fd2498, %fd2498;
	and.b32  	%r504, %r767, 1;
	setp.eq.b32 	%p163, %r504, 1;
	selp.f64 	%fd1510, 0dBDA8FF8320FD8164, 0d3DE5DB65F9785EBA, %p163;
	ld.global.nc.v2.f64 	{%fd1511, %fd1512}, [%rd165];
	fma.rn.f64 	%fd1513, %fd1510, %fd1509, %fd1511;
	fma.rn.f64 	%fd1514, %fd1513, %fd1509, %fd1512;
	ld.global.nc.v2.f64 	{%fd1515, %fd1516}, [%rd165+16];
	fma.rn.f64 	%fd1517, %fd1514, %fd1509, %fd1515;
	fma.rn.f64 	%fd1518, %fd1517, %fd1509, %fd1516;
	ld.global.nc.v2.f64 	{%fd1519, %fd1520}, [%rd165+32];
	fma.rn.f64 	%fd1521, %fd1518, %fd1509, %fd1519;
	fma.rn.f64 	%fd1522, %fd1521, %fd1509, %fd1520;
	fma.rn.f64 	%fd1523, %fd1522, %fd2498, %fd2498;
	fma.rn.f64 	%fd1524, %fd1522, %fd1509, 0d3FF0000000000000;
	selp.f64 	%fd1525, %fd1524, %fd1523, %p163;
	and.b32  	%r505, %r767, 2;
	setp.eq.s32 	%p164, %r505, 0;
	mov.f64 	%fd1526, 0d0000000000000000;
	sub.f64 	%fd1527, %fd1526, %fd1525;
	selp.f64 	%fd1528, %fd1525, %fd1527, %p164;
	mul.f64 	%fd270, %fd267, %fd1528;
	@%p157 bra 	$L__BB2_169;
	mov.f64 	%fd1534, 0d0000000000000000;
	mul.rn.f64 	%fd2500, %fd260, %fd1534;
	mov.b32 	%r769, 1;
	bra.uni 	$L__BB2_172;
$L__BB2_169:
	mul.f64 	%fd1529, %fd260, 0d3FE45F306DC9C883;
	cvt.rni.s32.f64 	%r768, %fd1529;
	cvt.rn.f64.s32 	%fd1530, %r768;
	fma.rn.f64 	%fd1531, %fd1530, 0dBFF921FB54442D18, %fd260;
	fma.rn.f64 	%fd1532, %fd1530, 0dBC91A62633145C00, %fd1531;
	fma.rn.f64 	%fd2500, %fd1530, 0dB97B839A252049C0, %fd1532;
	setp.ltu.f64 	%p165, %fd261, 0d41E0000000000000;
	@%p165 bra 	$L__BB2_171;
	{ // callseq 42, 0
	.param .b64 param0;
	st.param.f64 	[param0], %fd260;
	.param .align 16 .b8 retval0[16];
	call.uni (retval0), 
	__internal_trig_reduction_slowpathd, 
	(
	param0
	);
	ld.param.f64 	%fd2500, [retval0];
	ld.param.b32 	%r768, [retval0+8];
	} // callseq 42
$L__BB2_171:
	add.s32 	%r769, %r768, 1;
$L__BB2_172:
	shl.b32 	%r508, %r769, 6;
	cvt.u64.u32 	%rd166, %r508;
	and.b64  	%rd167, %rd166, 64;
	mov.u64 	%rd168, __cudart_sin_cos_coeffs;
	add.s64 	%rd169, %rd168, %rd167;
	mul.rn.f64 	%fd1535, %fd2500, %fd2500;
	and.b32  	%r509, %r769, 1;
	setp.eq.b32 	%p166, %r509, 1;
	selp.f64 	%fd1536, 0dBDA8FF8320FD8164, 0d3DE5DB65F9785EBA, %p166;
	ld.global.nc.v2.f64 	{%fd1537, %fd1538}, [%rd169];
	fma.rn.f64 	%fd1539, %fd1536, %fd1535, %fd1537;
	fma.rn.f64 	%fd1540, %fd1539, %fd1535, %fd1538;
	ld.global.nc.v2.f64 	{%fd1541, %fd1542}, [%rd169+16];
	fma.rn.f64 	%fd1543, %fd1540, %fd1535, %fd1541;
	fma.rn.f64 	%fd1544, %fd1543, %fd1535, %fd1542;
	ld.global.nc.v2.f64 	{%fd1545, %fd1546}, [%rd169+32];
	fma.rn.f64 	%fd1547, %fd1544, %fd1535, %fd1545;
	fma.rn.f64 	%fd1548, %fd1547, %fd1535, %fd1546;
	fma.rn.f64 	%fd1549, %fd1548, %fd2500, %fd2500;
	fma.rn.f64 	%fd1550, %fd1548, %fd1535, 0d3FF0000000000000;
	selp.f64 	%fd1551, %fd1550, %fd1549, %p166;
	and.b32  	%r510, %r769, 2;
	setp.eq.s32 	%p167, %r510, 0;
	mov.f64 	%fd1552, 0d0000000000000000;
	sub.f64 	%fd1553, %fd1552, %fd1551;
	selp.f64 	%fd276, %fd1551, %fd1553, %p167;
	ld.global.f64 	%fd277, [%rd1+8];
	abs.f64 	%fd278, %fd277;
	setp.neu.f64 	%p168, %fd278, 0d7FF0000000000000;
	@%p168 bra 	$L__BB2_174;
	mov.f64 	%fd1559, 0d0000000000000000;
	mul.rn.f64 	%fd2502, %fd277, %fd1559;
	mov.b32 	%r771, 1;
	bra.uni 	$L__BB2_177;
$L__BB2_174:
	mul.f64 	%fd1554, %fd277, 0d3FE45F306DC9C883;
	cvt.rni.s32.f64 	%r770, %fd1554;
	cvt.rn.f64.s32 	%fd1555, %r770;
	fma.rn.f64 	%fd1556, %fd1555, 0dBFF921FB54442D18, %fd277;
	fma.rn.f64 	%fd1557, %fd1555, 0dBC91A62633145C00, %fd1556;
	fma.rn.f64 	%fd2502, %fd1555, 0dB97B839A252049C0, %fd1557;
	setp.ltu.f64 	%p169, %fd278, 0d41E0000000000000;
	@%p169 bra 	$L__BB2_176;
	{ // callseq 43, 0
	.param .b64 param0;
	st.param.f64 	[param0], %fd277;
	.param .align 16 .b8 retval0[16];
	call.uni (retval0), 
	__internal_trig_reduction_slowpathd, 
	(
	param0
	);
	ld.param.f64 	%fd2502, [retval0];
	ld.param.b32 	%r770, [retval0+8];
	} // callseq 43
$L__BB2_176:
	add.s32 	%r771, %r770, 1;
$L__BB2_177:
	mov.f64 	%fd1560, 0d0000000000000000;
	mul.rn.f64 	%fd1561, %fd5, %fd1560;
	selp.f64 	%fd2503, %fd1561, %fd7, %p144;
	shl.b32 	%r513, %r771, 6;
	cvt.u64.u32 	%rd170, %r513;
	and.b64  	%rd171, %rd170, 64;
	mov.u64 	%rd172, __cudart_sin_cos_coeffs;
	add.s64 	%rd173, %rd172, %rd171;
	mul.rn.f64 	%fd1562, %fd2502, %fd2502;
	and.b32  	%r514, %r771, 1;
	setp.eq.b32 	%p171, %r514, 1;
	selp.f64 	%fd1563, 0dBDA8FF8320FD8164, 0d3DE5DB65F9785EBA, %p171;
	ld.global.nc.v2.f64 	{%fd1564, %fd1565}, [%rd173];
	fma.rn.f64 	%fd1566, %fd1563, %fd1562, %fd1564;
	fma.rn.f64 	%fd1567, %fd1566, %fd1562, %fd1565;
	ld.global.nc.v2.f64 	{%fd1568, %fd1569}, [%rd173+16];
	fma.rn.f64 	%fd1570, %fd1567, %fd1562, %fd1568;
	fma.rn.f64 	%fd1571, %fd1570, %fd1562, %fd1569;
	ld.global.nc.v2.f64 	{%fd1572, %fd1573}, [%rd173+32];
	fma.rn.f64 	%fd1574, %fd1571, %fd1562, %fd1572;
	fma.rn.f64 	%fd1575, %fd1574, %fd1562, %fd1573;
	fma.rn.f64 	%fd1576, %fd1575, %fd2502, %fd2502;
	fma.rn.f64 	%fd1577, %fd1575, %fd1562, 0d3FF0000000000000;
	selp.f64 	%fd1578, %fd1577, %fd1576, %p171;
	and.b32  	%r515, %r771, 2;
	setp.eq.s32 	%p172, %r515, 0;
	sub.f64 	%fd1579, %fd1560, %fd1578;
	selp.f64 	%fd1580, %fd1578, %fd1579, %p172;
	mul.f64 	%fd285, %fd276, %fd1580;
	@%p2 bra 	$L__BB2_179;
	{ // callseq 44, 0
	.param .b64 param0;
	st.param.f64 	[param0], %fd5;
	.param .align 16 .b8 retval0[16];
	call.uni (retval0), 
	__internal_trig_reduction_slowpathd, 
	(
	param0
	);
	ld.param.f64 	%fd2503, [retval0];
	ld.param.b32 	%r772, [retval0+8];
	} // callseq 44
$L__BB2_179:
	shl.b32 	%r517, %r772, 6;
	cvt.u64.u32 	%rd174, %r517;
	and.b64  	%rd175, %rd174, 64;
	mov.u64 	%rd176, __cudart_sin_cos_coeffs;
	add.s64 	%rd177, %rd176, %rd175;
	mul.rn.f64 	%fd1582, %fd2503, %fd2503;
	and.b32  	%r518, %r772, 1;
	setp.eq.b32 	%p174, %r518, 1;
	selp.f64 	%fd1583, 0dBDA8FF8320FD8164, 0d3DE5DB65F9785EBA, %p174;
	ld.global.nc.v2.f64 	{%fd1584, %fd1585}, [%rd177];
	fma.rn.f64 	%fd1586, %fd1583, %fd1582, %fd1584;
	fma.rn.f64 	%fd1587, %fd1586, %fd1582, %fd1585;
	ld.global.nc.v2.f64 	{%fd1588, %fd1589}, [%rd177+16];
	fma.rn.f64 	%fd1590, %fd1587, %fd1582, %fd1588;
	fma.rn.f64 	%fd1591, %fd1590, %fd1582, %fd1589;
	ld.global.nc.v2.f64 	{%fd1592, %fd1593}, [%rd177+32];
	fma.rn.f64 	%fd1594, %fd1591, %fd1582, %fd1592;
	fma.rn.f64 	%fd1595, %fd1594, %fd1582, %fd1593;
	fma.rn.f64 	%fd1596, %fd1595, %fd2503, %fd2503;
	fma.rn.f64 	%fd1597, %fd1595, %fd1582, 0d3FF0000000000000;
	selp.f64 	%fd1598, %fd1597, %fd1596, %p174;
	and.b32  	%r519, %r772, 2;
	setp.eq.s32 	%p175, %r519, 0;
	mov.f64 	%fd1599, 0d0000000000000000;
	sub.f64 	%fd1600, %fd1599, %fd1598;
	selp.f64 	%fd1601, %fd1598, %fd1600, %p175;
	mul.f64 	%fd288, %fd285, %fd1601;
	@%p168 bra 	$L__BB2_181;
	mov.f64 	%fd1607, 0d0000000000000000;
	mul.rn.f64 	%fd2504, %fd277, %fd1607;
	mov.b32 	%r773, 0;
	bra.uni 	$L__BB2_183;
$L__BB2_181:
	mul.f64 	%fd1602, %fd277, 0d3FE45F306DC9C883;
	cvt.rni.s32.f64 	%r773, %fd1602;
	cvt.rn.f64.s32 	%fd1603, %r773;
	fma.rn.f64 	%fd1604, %fd1603, 0dBFF921FB54442D18, %fd277;
	fma.rn.f64 	%fd1605, %fd1603, 0dBC91A62633145C00, %fd1604;
	fma.rn.f64 	%fd2504, %fd1603, 0dB97B839A252049C0, %fd1605;
	setp.ltu.f64 	%p176, %fd278, 0d41E0000000000000;
	@%p176 bra 	$L__BB2_183;
	{ // callseq 45, 0
	.param .b64 param0;
	st.param.f64 	[param0], %fd277;
	.param .align 16 .b8 retval0[16];
	call.uni (retval0), 
	__internal_trig_reduction_slowpathd, 
	(
	param0
	);
	ld.param.f64 	%fd2504, [retval0];
	ld.param.b32 	%r773, [retval0+8];
	} // callseq 45
$L__BB2_183:
	mov.f64 	%fd1608, 0d0000000000000000;
	mul.rn.f64 	%fd2506, %fd5, %fd1608;
	shl.b32 	%r523, %r773, 6;
	cvt.u64.u32 	%rd178, %r523;
	and.b64  	%rd179, %rd178, 64;
	mov.u64 	%rd180, __cudart_sin_cos_coeffs;
	add.s64 	%rd181, %rd180, %rd179;
	mul.rn.f64 	%fd1609, %fd2504, %fd2504;
	and.b32  	%r524, %r773, 1;
	setp.eq.b32 	%p178, %r524, 1;
	selp.f64 	%fd1610, 0dBDA8FF8320FD8164, 0d3DE5DB65F9785EBA, %p178;
	ld.global.nc.v2.f64 	{%fd1611, %fd1612}, [%rd181];
	fma.rn.f64 	%fd1613, %fd1610, %fd1609, %fd1611;
	fma.rn.f64 	%fd1614, %fd1613, %fd1609, %fd1612;
	ld.global.nc.v2.f64 	{%fd1615, %fd1616}, [%rd181+16];
	fma.rn.f64 	%fd1617, %fd1614, %fd1609, %fd1615;
	fma.rn.f64 	%fd1618, %fd1617, %fd1609, %fd1616;
	ld.global.nc.v2.f64 	{%fd1619, %fd1620}, [%rd181+32];
	fma.rn.f64 	%fd1621, %fd1618, %fd1609, %fd1619;
	fma.rn.f64 	%fd1622, %fd1621, %fd1609, %fd1620;
	fma.rn.f64 	%fd1623, %fd1622, %fd2504, %fd2504;
	fma.rn.f64 	%fd1624, %fd1622, %fd1609, 0d3FF0000000000000;
	selp.f64 	%fd1625, %fd1624, %fd1623, %p178;
	and.b32  	%r525, %r773, 2;
	setp.eq.s32 	%p179, %r525, 0;
	sub.f64 	%fd1626, %fd1608, %fd1625;
	selp.f64 	%fd294, %fd1625, %fd1626, %p179;
	mov.b32 	%r775, 1;
	@%p144 bra 	$L__BB2_187;
	setp.ltu.f64 	%p180, %fd6, 0d41E0000000000000;
	mov.f64 	%fd2506, %fd7;
	mov.u32 	%r774, %r6;
	@%p180 bra 	$L__BB2_186;
	{ // callseq 46, 0
	.param .b64 param0;
	st.param.f64 	[param0], %fd5;
	.param .align 16 .b8 retval0[16];
	call.uni (retval0), 
	__internal_trig_reduction_slowpathd, 
	(
	param0
	);
	ld.param.f64 	%fd2506, [retval0];
	ld.param.b32 	%r774, [retval0+8];
	} // callseq 46
$L__BB2_186:
	add.s32 	%r775, %r774, 1;
$L__BB2_187:
	shl.b32 	%r527, %r775, 6;
	cvt.u64.u32 	%rd182, %r527;
	and.b64  	%rd183, %rd182, 64;
	mov.u64 	%rd184, __cudart_sin_cos_coeffs;
	add.s64 	%rd185, %rd184, %rd183;
	mul.rn.f64 	%fd1628, %fd2506, %fd2506;
	and.b32  	%r528, %r775, 1;
	setp.eq.b32 	%p181, %r528, 1;
	selp.f64 	%fd1629, 0dBDA8FF8320FD8164, 0d3DE5DB65F9785EBA, %p181;
	ld.global.nc.v2.f64 	{%fd1630, %fd1631}, [%rd185];
	fma.rn.f64 	%fd1632, %fd1629, %fd1628, %fd1630;
	fma.rn.f64 	%fd1633, %fd1632, %fd1628, %fd1631;
	ld.global.nc.v2.f64 	{%fd1634, %fd1635}, [%rd185+16];
	fma.rn.f64 	%fd1636, %fd1633, %fd1628, %fd1634;
	fma.rn.f64 	%fd1637, %fd1636, %fd1628, %fd1635;
	ld.global.nc.v2.f64 	{%fd1638, %fd1639}, [%rd185+32];
	fma.rn.f64 	%fd1640, %fd1637, %fd1628, %fd1638;
	fma.rn.f64 	%fd1641, %fd1640, %fd1628, %fd1639;
	fma.rn.f64 	%fd1642, %fd1641, %fd2506, %fd2506;
	fma.rn.f64 	%fd1643, %fd1641, %fd1628, 0d3FF0000000000000;
	selp.f64 	%fd1644, %fd1643, %fd1642, %p181;
	and.b32  	%r529, %r775, 2;
	setp.eq.s32 	%p182, %r529, 0;
	mov.f64 	%fd1645, 0d0000000000000000;
	sub.f64 	%fd1646, %fd1645, %fd1644;
	selp.f64 	%fd1647, %fd1644, %fd1646, %p182;
	fma.rn.f64 	%fd1648, %fd294, %fd1647, %fd288;
	mul.f64 	%fd1649, %fd2556, %fd1648;
	fma.rn.f64 	%fd1650, %fd2434, %fd270, %fd1649;
	mul.f64 	%fd1651, %fd259, %fd1650;
	div.rn.f64 	%fd1652, %fd1651, %fd9;
	ld.shared.f64 	%fd1653, [%r4];
	sub.f64 	%fd1654, %fd1653, %fd1652;
	st.shared.f64 	[%r4], %fd1654;
	bar.sync 	0;
	bar.sync 	0;
	ld.global.f64 	%fd1655, [%rd2];
	div.rn.f64 	%fd298, %fd1655, %fd497;
	bar.sync 	0;
	mul.f64 	%fd299, %fd2438, %fd298;
	ld.global.f64 	%fd300, [%rd2];
	ld.global.f64 	%fd301, [%rd1];
	abs.f64 	%fd302, %fd301;
	setp.neu.f64 	%p183, %fd302, 0d7FF0000000000000;
	@%p183 bra 	$L__BB2_189;
	mov.f64 	%fd1662, 0d0000000000000000;
	mul.rn.f64 	%fd2507, %fd301, %fd1662;
	mov.b32 	%r776, 0;
	bra.uni 	$L__BB2_191;
$L__BB2_189:
	mul.f64 	%fd1657, %fd301, 0d3FE45F306DC9C883;
	cvt.rni.s32.f64 	%r776, %fd1657;
	cvt.rn.f64.s32 	%fd1658, %r776;
	fma.rn.f64 	%fd1659, %fd1658, 0dBFF921FB54442D18, %fd301;
	fma.rn.f64 	%fd1660, %fd1658, 0dBC91A62633145C00, %fd1659;
	fma.rn.f64 	%fd2507, %fd1658, 0dB97B839A252049C0, %fd1660;
	setp.ltu.f64 	%p184, %fd302, 0d41E0000000000000;
	@%p184 bra 	$L__BB2_191;
	{ // callseq 47, 0
	.param .b64 param0;
	st.param.f64 	[param0], %fd301;
	.param .align 16 .b8 retval0[16];
	call.uni (retval0), 
	__internal_trig_reduction_slowpathd, 
	(
	param0
	);
	ld.param.f64 	%fd2507, [retval0];
	ld.param.b32 	%r776, [retval0+8];
	} // callseq 47
$L__BB2_191:
	shl.b32 	%r532, %r776, 6;
	cvt.u64.u32 	%rd186, %r532;
	and.b64  	%rd187, %rd186, 64;
	mov.u64 	%rd188, __cudart_sin_cos_coeffs;
	add.s64 	%rd189, %rd188, %rd187;
	mul.rn.f64 	%fd1663, %fd2507, %fd2507;
	and.b32  	%r533, %r776, 1;
	setp.eq.b32 	%p185, %r533, 1;
	selp.f64 	%fd1664, 0dBDA8FF8320FD8164, 0d3DE5DB65F9785EBA, %p185;
	ld.global.nc.v2.f64 	{%fd1665, %fd1666}, [%rd189];
	fma.rn.f64 	%fd1667, %fd1664, %fd1663, %fd1665;
	fma.rn.f64 	%fd1668, %fd1667, %fd1663, %fd1666;
	ld.global.nc.v2.f64 	{%fd1669, %fd1670}, [%rd189+16];
	fma.rn.f64 	%fd1671, %fd1668, %fd1663, %fd1669;
	fma.rn.f64 	%fd1672, %fd1671, %fd1663, %fd1670;
	ld.global.nc.v2.f64 	{%fd1673, %fd1674}, [%rd189+32];
	fma.rn.f64 	%fd1675, %fd1672, %fd1663, %fd1673;
	fma.rn.f64 	%fd1676, %fd1675, %fd1663, %fd1674;
	fma.rn.f64 	%fd1677, %fd1676, %fd2507, %fd2507;
	fma.rn.f64 	%fd1678, %fd1676, %fd1663, 0d3FF0000000000000;
	selp.f64 	%fd1679, %fd1678, %fd1677, %p185;
	and.b32  	%r534, %r776, 2;
	setp.eq.s32 	%p186, %r534, 0;
	mov.f64 	%fd1680, 0d0000000000000000;
	sub.f64 	%fd1681, %fd1680, %fd1679;
	selp.f64 	%fd307, %fd1679, %fd1681, %p186;
	ld.global.f64 	%fd308, [%rd1+8];
	abs.f64 	%fd309, %fd308;
	setp.neu.f64 	%p187, %fd309, 0d7FF0000000000000;
	@%p187 bra 	$L__BB2_193;
	mov.f64 	%fd1687, 0d0000000000000000;
	mul.rn.f64 	%fd2509, %fd308, %fd1687;
	mov.b32 	%r778, 1;
	bra.uni 	$L__BB2_196;
$L__BB2_193:
	mul.f64 	%fd1682, %fd308, 0d3FE45F306DC9C883;
	cvt.rni.s32.f64 	%r777, %fd1682;
	cvt.rn.f64.s32 	%fd1683, %r777;
	fma.rn.f64 	%fd1684, %fd1683, 0dBFF921FB54442D18, %fd308;
	fma.rn.f64 	%fd1685, %fd1683, 0dBC91A62633145C00, %fd1684;
	fma.rn.f64 	%fd2509, %fd1683, 0dB97B839A252049C0, %fd1685;
	setp.ltu.f64 	%p188, %fd309, 0d41E0000000000000;
	@%p188 bra 	$L__BB2_195;
	{ // callseq 48, 0
	.param .b64 param0;
	st.param.f64 	[param0], %fd308;
	.param .align 16 .b8 retval0[16];
	call.uni (retval0), 
	__internal_trig_reduction_slowpathd, 
	(
	param0
	);
	ld.param.f64 	%fd2509, [retval0];
	ld.param.b32 	%r777, [retval0+8];
	} // callseq 48
$L__BB2_195:
	add.s32 	%r778, %r777, 1;
$L__BB2_196:
	shl.b32 	%r537, %r778, 6;
	cvt.u64.u32 	%rd190, %r537;
	and.b64  	%rd191, %rd190, 64;
	mov.u64 	%rd192, __cudart_sin_cos_coeffs;
	add.s64 	%rd193, %rd192, %rd191;
	mul.rn.f64 	%fd1688, %fd2509, %fd2509;
	and.b32  	%r538, %r778, 1;
	setp.eq.b32 	%p190, %r538, 1;
	selp.f64 	%fd1689, 0dBDA8FF8320FD8164, 0d3DE5DB65F9785EBA, %p190;
	ld.global.nc.v2.f64 	{%fd1690, %fd1691}, [%rd193];
	fma.rn.f64 	%fd1692, %fd1689, %fd1688, %fd1690;
	fma.rn.f64 	%fd1693, %fd1692, %fd1688, %fd1691;
	ld.global.nc.v2.f64 	{%fd1694, %fd1695}, [%rd193+16];
	fma.rn.f64 	%fd1696, %fd1693, %fd1688, %fd1694;
	fma.rn.f64 	%fd1697, %fd1696, %fd1688, %fd1695;
	ld.global.nc.v2.f64 	{%fd1698, %fd1699}, [%rd193+32];
	fma.rn.f64 	%fd1700, %fd1697, %fd1688, %fd1698;
	fma.rn.f64 	%fd1701, %fd1700, %fd1688, %fd1699;
	fma.rn.f64 	%fd1702, %fd1701, %fd2509, %fd2509;
	fma.rn.f64 	%fd1703, %fd1701, %fd1688, 0d3FF0000000000000;
	selp.f64 	%fd1704, %fd1703, %fd1702, %p190;
	and.b32  	%r539, %r778, 2;
	setp.eq.s32 	%p191, %r539, 0;
	mov.f64 	%fd1705, 0d0000000000000000;
	sub.f64 	%fd1706, %fd1705, %fd1704;
	selp.f64 	%fd1707, %fd1704, %fd1706, %p191;
	mul.f64 	%fd315, %fd307, %fd1707;
	@%p187 bra 	$L__BB2_198;
	mov.f64 	%fd1713, 0d0000000000000000;
	mul.rn.f64 	%fd2510, %fd308, %fd1713;
	mov.b32 	%r779, 0;
	bra.uni 	$L__BB2_200;
$L__BB2_198:
	mul.f64 	%fd1708, %fd308, 0d3FE45F306DC9C883;
	cvt.rni.s32.f64 	%r779, %fd1708;
	cvt.rn.f64.s32 	%fd1709, %r779;
	fma.rn.f64 	%fd1710, %fd1709, 0dBFF921FB54442D18, %fd308;
	fma.rn.f64 	%fd1711, %fd1709, 0dBC91A62633145C00, %fd1710;
	fma.rn.f64 	%fd2510, %fd1709, 0dB97B839A252049C0, %fd1711;
	setp.ltu.f64 	%p192, %fd309, 0d41E0000000000000;
	@%p192 bra 	$L__BB2_200;
	{ // callseq 49, 0
	.param .b64 param0;
	st.param.f64 	[param0], %fd308;
	.param .align 16 .b8 retval0[16];
	call.uni (retval0), 
	__internal_trig_reduction_slowpathd, 
	(
	param0
	);
	ld.param.f64 	%fd2510, [retval0];
	ld.param.b32 	%r779, [retval0+8];
	} // callseq 49
$L__BB2_200:
	shl.b32 	%r542, %r779, 6;
	cvt.u64.u32 	%rd194, %r542;
	and.b64  	%rd195, %rd194, 64;
	mov.u64 	%rd196, __cudart_sin_cos_coeffs;
	add.s64 	%rd197, %rd196, %rd195;
	mul.rn.f64 	%fd1714, %fd2510, %fd2510;
	and.b32  	%r543, %r779, 1;
	setp.eq.b32 	%p194, %r543, 1;
	selp.f64 	%fd1715, 0dBDA8FF8320FD8164, 0d3DE5DB65F9785EBA, %p194;
	ld.global.nc.v2.f64 	{%fd1716, %fd1717}, [%rd197];
	fma.rn.f64 	%fd1718, %fd1715, %fd1714, %fd1716;
	fma.rn.f64 	%fd1719, %fd1718, %fd1714, %fd1717;
	ld.global.nc.v2.f64 	{%fd1720, %fd1721}, [%rd197+16];
	fma.rn.f64 	%fd1722, %fd1719, %fd1714, %fd1720;
	fma.rn.f64 	%fd1723, %fd1722, %fd1714, %fd1721;
	ld.global.nc.v2.f64 	{%fd1724, %fd1725}, [%rd197+32];
	fma.rn.f64 	%fd1726, %fd1723, %fd1714, %fd1724;
	fma.rn.f64 	%fd1727, %fd1726, %fd1714, %fd1725;
	fma.rn.f64 	%fd1728, %fd1727, %fd2510, %fd2510;
	fma.rn.f64 	%fd1729, %fd1727, %fd1714, 0d3FF0000000000000;
	selp.f64 	%fd1730, %fd1729, %fd1728, %p194;
	and.b32  	%r544, %r779, 2;
	setp.eq.s32 	%p195, %r544, 0;
	mov.f64 	%fd1731, 0d0000000000000000;
	sub.f64 	%fd1732, %fd1731, %fd1730;
	selp.f64 	%fd1733, %fd1730, %fd1732, %p195;
	mul.f64 	%fd1734, %fd307, %fd1733;
	mul.f64 	%fd1735, %fd2554, %fd1734;
	fma.rn.f64 	%fd320, %fd2437, %fd315, %fd1735;
	@%p183 bra 	$L__BB2_202;
	mov.f64 	%fd1741, 0d0000000000000000;
	mul.rn.f64 	%fd2512, %fd301, %fd1741;
	mov.b32 	%r781, 1;
	bra.uni 	$L__BB2_205;
$L__BB2_202:
	mul.f64 	%fd1736, %fd301, 0d3FE45F306DC9C883;
	cvt.rni.s32.f64 	%r780, %fd1736;
	cvt.rn.f64.s32 	%fd1737, %r780;
	fma.rn.f64 	%fd1738, %fd1737, 0dBFF921FB54442D18, %fd301;
	fma.rn.f64 	%fd1739, %fd1737, 0dBC91A62633145C00, %fd1738;
	fma.rn.f64 	%fd2512, %fd1737, 0dB97B839A252049C0, %fd1739;
	setp.ltu.f64 	%p196, %fd302, 0d41E0000000000000;
	@%p196 bra 	$L__BB2_204;
	{ // callseq 50, 0
	.param .b64 param0;
	st.param.f64 	[param0], %fd301;
	.param .align 16 .b8 retval0[16];
	call.uni (retval0), 
	__internal_trig_reduction_slowpathd, 
	(
	param0
	);
	ld.param.f64 	%fd2512, [retval0];
	ld.param.b32 	%r780, [retval0+8];
	} // callseq 50
$L__BB2_204:
	add.s32 	%r781, %r780, 1;
$L__BB2_205:
	shl.b32 	%r547, %r781, 6;
	cvt.u64.u32 	%rd198, %r547;
	and.b64  	%rd199, %rd198, 64;
	mov.u64 	%rd200, __cudart_sin_cos_coeffs;
	add.s64 	%rd201, %rd200, %rd199;
	mul.rn.f64 	%fd1742, %fd2512, %fd2512;
	and.b32  	%r548, %r781, 1;
	setp.eq.b32 	%p197, %r548, 1;
	selp.f64 	%fd1743, 0dBDA8FF8320FD8164, 0d3DE5DB65F9785EBA, %p197;
	ld.global.nc.v2.f64 	{%fd1744, %fd1745}, [%rd201];
	fma.rn.f64 	%fd1746, %fd1743, %fd1742, %fd1744;
	fma.rn.f64 	%fd1747, %fd1746, %fd1742, %fd1745;
	ld.global.nc.v2.f64 	{%fd1748, %fd1749}, [%rd201+16];
	fma.rn.f64 	%fd1750, %fd1747, %fd1742, %fd1748;
	fma.rn.f64 	%fd1751, %fd1750, %fd1742, %fd1749;
	ld.global.nc.v2.f64 	{%fd1752, %fd1753}, [%rd201+32];
	fma.rn.f64 	%fd1754, %fd1751, %fd1742, %fd1752;
	fma.rn.f64 	%fd1755, %fd1754, %fd1742, %fd1753;
	fma.rn.f64 	%fd1756, %fd1755, %fd2512, %fd2512;
	fma.rn.f64 	%fd1757, %fd1755, %fd1742, 0d3FF0000000000000;
	selp.f64 	%fd1758, %fd1757, %fd1756, %p197;
	and.b32  	%r549, %r781, 2;
	setp.eq.s32 	%p198, %r549, 0;
	mov.f64 	%fd1759, 0d0000000000000000;
	sub.f64 	%fd1760, %fd1759, %fd1758;
	selp.f64 	%fd1761, %fd1758, %fd1760, %p198;
	fma.rn.f64 	%fd1762, %fd2435, %fd1761, %fd320;
	mul.f64 	%fd1763, %fd300, %fd1762;
	sub.f64 	%fd1764, %fd299, %fd1763;
	ld.global.f64 	%fd1765, [%rd1+16];
	add.f64 	%fd326, %fd1765, %fd1764;
	bar.sync 	0;
	ld.global.f64 	%fd327, [%rd2];
	ld.global.f64 	%fd328, [%rd1];
	abs.f64 	%fd329, %fd328;
	setp.neu.f64 	%p199, %fd329, 0d7FF0000000000000;
	@%p199 bra 	$L__BB2_207;
	mov.f64 	%fd1771, 0d0000000000000000;
	mul.rn.f64 	%fd2513, %fd328, %fd1771;
	mov.b32 	%r782, 0;
	bra.uni 	$L__BB2_209;
$L__BB2_207:
	mul.f64 	%fd1766, %fd328, 0d3FE45F306DC9C883;
	cvt.rni.s32.f64 	%r782, %fd1766;
	cvt.rn.f64.s32 	%fd1767, %r782;
	fma.rn.f64 	%fd1768, %fd1767, 0dBFF921FB54442D18, %fd328;
	fma.rn.f64 	%fd1769, %fd1767, 0dBC91A62633145C00, %fd1768;
	fma.rn.f64 	%fd2513, %fd1767, 0dB97B839A252049C0, %fd1769;
	setp.ltu.f64 	%p200, %fd329, 0d41E0000000000000;
	@%p200 bra 	$L__BB2_209;
	{ // callseq 51, 0
	.param .b64 param0;
	st.param.f64 	[param0], %fd328;
	.param .align 16 .b8 retval0[16];
	call.uni (retval0), 
	__internal_trig_reduction_slowpathd, 
	(
	param0
	);
	ld.param.f64 	%fd2513, [retval0];
	ld.param.b32 	%r782, [retval0+8];
	} // callseq 51
$L__BB2_209:
	shl.b32 	%r552, %r782, 6;
	cvt.u64.u32 	%rd202, %r552;
	and.b64  	%rd203, %rd202, 64;
	mov.u64 	%rd204, __cudart_sin_cos_coeffs;
	add.s64 	%rd205, %rd204, %rd203;
	mul.rn.f64 	%fd1772, %fd2513, %fd2513;
	and.b32  	%r553, %r782, 1;
	setp.eq.b32 	%p201, %r553, 1;
	selp.f64 	%fd1773, 0dBDA8FF8320FD8164, 0d3DE5DB65F9785EBA, %p201;
	ld.global.nc.v2.f64 	{%fd1774, %fd1775}, [%rd205];
	fma.rn.f64 	%fd1776, %fd1773, %fd1772, %fd1774;
	fma.rn.f64 	%fd1777, %fd1776, %fd1772, %fd1775;
	ld.global.nc.v2.f64 	{%fd1778, %fd1779}, [%rd205+16];
	fma.rn.f64 	%fd1780, %fd1777, %fd1772, %fd1778;
	fma.rn.f64 	%fd1781, %fd1780, %fd1772, %fd1779;
	ld.global.nc.v2.f64 	{%fd1782, %fd1783}, [%rd205+32];
	fma.rn.f64 	%fd1784, %fd1781, %fd1772, %fd1782;
	fma.rn.f64 	%fd1785, %fd1784, %fd1772, %fd1783;
	fma.rn.f64 	%fd1786, %fd1785, %fd2513, %fd2513;
	fma.rn.f64 	%fd1787, %fd1785, %fd1772, 0d3FF0000000000000;
	selp.f64 	%fd1788, %fd1787, %fd1786, %p201;
	and.b32  	%r554, %r782, 2;
	setp.eq.s32 	%p202, %r554, 0;
	mov.f64 	%fd1789, 0d0000000000000000;
	sub.f64 	%fd1790, %fd1789, %fd1788;
	selp.f64 	%fd334, %fd1788, %fd1790, %p202;
	ld.global.f64 	%fd335, [%rd1+8];
	abs.f64 	%fd336, %fd335;
	setp.neu.f64 	%p203, %fd336, 0d7FF0000000000000;
	@%p203 bra 	$L__BB2_211;
	mov.f64 	%fd1796, 0d0000000000000000;
	mul.rn.f64 	%fd2515, %fd335, %fd1796;
	mov.b32 	%r784, 1;
	bra.uni 	$L__BB2_214;
$L__BB2_211:
	mul.f64 	%fd1791, %fd335, 0d3FE45F306DC9C883;
	cvt.rni.s32.f64 	%r783, %fd1791;
	cvt.rn.f64.s32 	%fd1792, %r783;
	fma.rn.f64 	%fd1793, %fd1792, 0dBFF921FB54442D18, %fd335;
	fma.rn.f64 	%fd1794, %fd1792, 0dBC91A62633145C00, %fd1793;
	fma.rn.f64 	%fd2515, %fd1792, 0dB97B839A252049C0, %fd1794;
	setp.ltu.f64 	%p204, %fd336, 0d41E0000000000000;
	@%p204 bra 	$L__BB2_213;
	{ // callseq 52, 0
	.param .b64 param0;
	st.param.f64 	[param0], %fd335;
	.param .align 16 .b8 retval0[16];
	call.uni (retval0), 
	__internal_trig_reduction_slowpathd, 
	(
	param0
	);
	ld.param.f64 	%fd2515, [retval0];
	ld.param.b32 	%r783, [retval0+8];
	} // callseq 52
$L__BB2_213:
	add.s32 	%r784, %r783, 1;
$L__BB2_214:
	shl.b32 	%r557, %r784, 6;
	cvt.u64.u32 	%rd206, %r557;
	and.b64  	%rd207, %rd206, 64;
	mov.u64 	%rd208, __cudart_sin_cos_coeffs;
	add.s64 	%rd209, %rd208, %rd207;
	mul.rn.f64 	%fd1797, %fd2515, %fd2515;
	and.b32  	%r558, %r784, 1;
	setp.eq.b32 	%p206, %r558, 1;
	selp.f64 	%fd1798, 0dBDA8FF8320FD8164, 0d3DE5DB65F9785EBA, %p206;
	ld.global.nc.v2.f64 	{%fd1799, %fd1800}, [%rd209];
	fma.rn.f64 	%fd1801, %fd1798, %fd1797, %fd1799;
	fma.rn.f64 	%fd1802, %fd1801, %fd1797, %fd1800;
	ld.global.nc.v2.f64 	{%fd1803, %fd1804}, [%rd209+16];
	fma.rn.f64 	%fd1805, %fd1802, %fd1797, %fd1803;
	fma.rn.f64 	%fd1806, %fd1805, %fd1797, %fd1804;
	ld.global.nc.v2.f64 	{%fd1807, %fd1808}, [%rd209+32];
	fma.rn.f64 	%fd1809, %fd1806, %fd1797, %fd1807;
	fma.rn.f64 	%fd1810, %fd1809, %fd1797, %fd1808;
	fma.rn.f64 	%fd1811, %fd1810, %fd2515, %fd2515;
	fma.rn.f64 	%fd1812, %fd1810, %fd1797, 0d3FF0000000000000;
	selp.f64 	%fd1813, %fd1812, %fd1811, %p206;
	and.b32  	%r559, %r784, 2;
	setp.eq.s32 	%p207, %r559, 0;
	mov.f64 	%fd1814, 0d0000000000000000;
	sub.f64 	%fd1815, %fd1814, %fd1813;
	selp.f64 	%fd1816, %fd1813, %fd1815, %p207;
	mul.f64 	%fd342, %fd334, %fd1816;
	@%p203 bra 	$L__BB2_216;
	mov.f64 	%fd1822, 0d0000000000000000;
	mul.rn.f64 	%fd2516, %fd335, %fd1822;
	mov.b32 	%r785, 0;
	bra.uni 	$L__BB2_218;
$L__BB2_216:
	mul.f64 	%fd1817, %fd335, 0d3FE45F306DC9C883;
	cvt.rni.s32.f64 	%r785, %fd1817;
	cvt.rn.f64.s32 	%fd1818, %r785;
	fma.rn.f64 	%fd1819, %fd1818, 0dBFF921FB54442D18, %fd335;
	fma.rn.f64 	%fd1820, %fd1818, 0dBC91A62633145C00, %fd1819;
	fma.rn.f64 	%fd2516, %fd1818, 0dB97B839A252049C0, %fd1820;
	setp.ltu.f64 	%p208, %fd336, 0d41E0000000000000;
	@%p208 bra 	$L__BB2_218;
	{ // callseq 53, 0
	.param .b64 param0;
	st.param.f64 	[param0], %fd335;
	.param .align 16 .b8 retval0[16];
	call.uni (retval0), 
	__internal_trig_reduction_slowpathd, 
	(
	param0
	);
	ld.param.f64 	%fd2516, [retval0];
	ld.param.b32 	%r785, [retval0+8];
	} // callseq 53
$L__BB2_218:
	shl.b32 	%r562, %r785, 6;
	cvt.u64.u32 	%rd210, %r562;
	and.b64  	%rd211, %rd210, 64;
	mov.u64 	%rd212, __cudart_sin_cos_coeffs;
	add.s64 	%rd213, %rd212, %rd211;
	mul.rn.f64 	%fd1823, %fd2516, %fd2516;
	and.b32  	%r563, %r785, 1;
	setp.eq.b32 	%p210, %r563, 1;
	selp.f64 	%fd1824, 0dBDA8FF8320FD8164, 0d3DE5DB65F9785EBA, %p210;
	ld.global.nc.v2.f64 	{%fd1825, %fd1826}, [%rd213];
	fma.rn.f64 	%fd1827, %fd1824, %fd1823, %fd1825;
	fma.rn.f64 	%fd1828, %fd1827, %fd1823, %fd1826;
	ld.global.nc.v2.f64 	{%fd1829, %fd1830}, [%rd213+16];
	fma.rn.f64 	%fd1831, %fd1828, %fd1823, %fd1829;
	fma.rn.f64 	%fd1832, %fd1831, %fd1823, %fd1830;
	ld.global.nc.v2.f64 	{%fd1833, %fd1834}, [%rd213+32];
	fma.rn.f64 	%fd1835, %fd1832, %fd1823, %fd1833;
	fma.rn.f64 	%fd1836, %fd1835, %fd1823, %fd1834;
	fma.rn.f64 	%fd1837, %fd1836, %fd2516, %fd2516;
	fma.rn.f64 	%fd1838, %fd1836, %fd1823, 0d3FF0000000000000;
	selp.f64 	%fd1839, %fd1838, %fd1837, %p210;
	and.b32  	%r564, %r785, 2;
	setp.eq.s32 	%p211, %r564, 0;
	mov.f64 	%fd1840, 0d0000000000000000;
	sub.f64 	%fd1841, %fd1840, %fd1839;
	selp.f64 	%fd1842, %fd1839, %fd1841, %p211;
	mul.f64 	%fd1843, %fd334, %fd1842;
	mul.f64 	%fd1844, %fd2554, %fd1843;
	fma.rn.f64 	%fd347, %fd2437, %fd342, %fd1844;
	@%p199 bra 	$L__BB2_220;
	mov.f64 	%fd1850, 0d0000000000000000;
	mul.rn.f64 	%fd2518, %fd328, %fd1850;
	mov.b32 	%r787, 1;
	bra.uni 	$L__BB2_223;
$L__BB2_220:
	mul.f64 	%fd1845, %fd328, 0d3FE45F306DC9C883;
	cvt.rni.s32.f64 	%r786, %fd1845;
	cvt.rn.f64.s32 	%fd1846, %r786;
	fma.rn.f64 	%fd1847, %fd1846, 0dBFF921FB54442D18, %fd328;
	fma.rn.f64 	%fd1848, %fd1846, 0dBC91A62633145C00, %fd1847;
	fma.rn.f64 	%fd2518, %fd1846, 0dB97B839A252049C0, %fd1848;
	setp.ltu.f64 	%p212, %fd329, 0d41E0000000000000;
	@%p212 bra 	$L__BB2_222;
	{ // callseq 54, 0
	.param .b64 param0;
	st.param.f64 	[param0], %fd328;
	.param .align 16 .b8 retval0[16];
	call.uni (retval0), 
	__internal_trig_reduction_slowpathd, 
	(
	param0
	);
	ld.param.f64 	%fd2518, [retval0];
	ld.param.b32 	%r786, [retval0+8];
	} // callseq 54
$L__BB2_222:
	add.s32 	%r787, %r786, 1;
$L__BB2_223:
	shl.b32 	%r567, %r787, 6;
	cvt.u64.u32 	%rd214, %r567;
	and.b64  	%rd215, %rd214, 64;
	mov.u64 	%rd216, __cudart_sin_cos_coeffs;
	add.s64 	%rd217, %rd216, %rd215;
	mul.rn.f64 	%fd1851, %fd2518, %fd2518;
	and.b32  	%r568, %r787, 1;
	setp.eq.b32 	%p213, %r568, 1;
	selp.f64 	%fd1852, 0dBDA8FF8320FD8164, 0d3DE5DB65F9785EBA, %p213;
	ld.global.nc.v2.f64 	{%fd1853, %fd1854}, [%rd217];
	fma.rn.f64 	%fd1855, %fd1852, %fd1851, %fd1853;
	fma.rn.f64 	%fd1856, %fd1855, %fd1851, %fd1854;
	ld.global.nc.v2.f64 	{%fd1857, %fd1858}, [%rd217+16];
	fma.rn.f64 	%fd1859, %fd1856, %fd1851, %fd1857;
	fma.rn.f64 	%fd1860, %fd1859, %fd1851, %fd1858;
	ld.global.nc.v2.f64 	{%fd1861, %fd1862}, [%rd217+32];
	fma.rn.f64 	%fd1863, %fd1860, %fd1851, %fd1861;
	fma.rn.f64 	%fd1864, %fd1863, %fd1851, %fd1862;
	fma.rn.f64 	%fd1865, %fd1864, %fd2518, %fd2518;
	fma.rn.f64 	%fd1866, %fd1864, %fd1851, 0d3FF0000000000000;
	selp.f64 	%fd1867, %fd1866, %fd1865, %p213;
	and.b32  	%r569, %r787, 2;
	setp.eq.s32 	%p214, %r569, 0;
	mov.f64 	%fd1868, 0d0000000000000000;
	sub.f64 	%fd1869, %fd1868, %fd1867;
	selp.f64 	%fd1870, %fd1867, %fd1869, %p214;
	fma.rn.f64 	%fd1871, %fd2435, %fd1870, %fd347;
	fma.rn.f64 	%fd1872, %fd327, %fd1871, %fd299;
	ld.global.f64 	%fd1873, [%rd1+24];
	add.f64 	%fd353, %fd1873, %fd1872;
	bar.sync 	0;
	mul.f64 	%fd1875, %fd298, %fd726;
	div.rn.f64 	%fd1876, %fd1875, %fd3;
	sqrt.rn.f64 	%fd354, %fd1876;
	bar.sync 	0;
	abs.f64 	%fd355, %fd326;
	setp.neu.f64 	%p215, %fd355, 0d7FF0000000000000;
	@%p215 bra 	$L__BB2_225;
	mov.f64 	%fd1882, 0d0000000000000000;
	mul.rn.f64 	%fd2520, %fd326, %fd1882;
	mov.b32 	%r789, 1;
	bra.uni 	$L__BB2_228;
$L__BB2_225:
	mul.f64 	%fd1877, %fd326, 0d3FE45F306DC9C883;
	cvt.rni.s32.f64 	%r788, %fd1877;
	cvt.rn.f64.s32 	%fd1878, %r788;
	fma.rn.f64 	%fd1879, %fd1878, 0dBFF921FB54442D18, %fd326;
	fma.rn.f64 	%fd1880, %fd1878, 0dBC91A62633145C00, %fd1879;
	fma.rn.f64 	%fd2520, %fd1878, 0dB97B839A252049C0, %fd1880;
	setp.ltu.f64 	%p216, %fd355, 0d41E0000000000000;
	@%p216 bra 	$L__BB2_227;
	{ // callseq 55, 0
	.param .b64 param0;
	st.param.f64 	[param0], %fd326;
	.param .align 16 .b8 retval0[16];
	call.uni (retval0), 
	__internal_trig_reduction_slowpathd, 
	(
	param0
	);
	ld.param.f64 	%fd2520, [retval0];
	ld.param.b32 	%r788, [retval0+8];
	} // callseq 55
$L__BB2_227:
	add.s32 	%r789, %r788, 1;
$L__BB2_228:
	shl.b32 	%r572, %r789, 6;
	cvt.u64.u32 	%rd218, %r572;
	and.b64  	%rd219, %rd218, 64;
	mov.u64 	%rd220, __cudart_sin_cos_coeffs;
	add.s64 	%rd221, %rd220, %rd219;
	mul.rn.f64 	%fd1883, %fd2520, %fd2520;
	and.b32  	%r573, %r789, 1;
	setp.eq.b32 	%p217, %r573, 1;
	selp.f64 	%fd1884, 0dBDA8FF8320FD8164, 0d3DE5DB65F9785EBA, %p217;
	ld.global.nc.v2.f64 	{%fd1885, %fd1886}, [%rd221];
	fma.rn.f64 	%fd1887, %fd1884, %fd1883, %fd1885;
	fma.rn.f64 	%fd1888, %fd1887, %fd1883, %fd1886;
	ld.global.nc.v2.f64 	{%fd1889, %fd1890}, [%rd221+16];
	fma.rn.f64 	%fd1891, %fd1888, %fd1883, %fd1889;
	fma.rn.f64 	%fd1892, %fd1891, %fd1883, %fd1890;
	ld.global.nc.v2.f64 	{%fd1893, %fd1894}, [%rd221+32];
	fma.rn.f64 	%fd1895, %fd1892, %fd1883, %fd1893;
	fma.rn.f64 	%fd1896, %fd1895, %fd1883, %fd1894;
	fma.rn.f64 	%fd1897, %fd1896, %fd2520, %fd2520;
	fma.rn.f64 	%fd1898, %fd1896, %fd1883, 0d3FF0000000000000;
	selp.f64 	%fd1899, %fd1898, %fd1897, %p217;
	and.b32  	%r574, %r789, 2;
	setp.eq.s32 	%p218, %r574, 0;
	mov.f64 	%fd1900, 0d0000000000000000;
	sub.f64 	%fd1901, %fd1900, %fd1899;
	selp.f64 	%fd361, %fd1899, %fd1901, %p218;
	abs.f64 	%fd362, %fd353;
	setp.neu.f64 	%p219, %fd362, 0d7FF0000000000000;
	@%p219 bra 	$L__BB2_230;
	mov.f64 	%fd1907, 0d0000000000000000;
	mul.rn.f64 	%fd2522, %fd353, %fd1907;
	mov.b32 	%r791, 1;
	bra.uni 	$L__BB2_233;
$L__BB2_230:
	mul.f64 	%fd1902, %fd353, 0d3FE45F306DC9C883;
	cvt.rni.s32.f64 	%r790, %fd1902;
	cvt.rn.f64.s32 	%fd1903, %r790;
	fma.rn.f64 	%fd1904, %fd1903, 0dBFF921FB54442D18, %fd353;
	fma.rn.f64 	%fd1905, %fd1903, 0dBC91A62633145C00, %fd1904;
	fma.rn.f64 	%fd2522, %fd1903, 0dB97B839A252049C0, %fd1905;
	setp.ltu.f64 	%p220, %fd362, 0d41E0000000000000;
	@%p220 bra 	$L__BB2_232;
	{ // callseq 56, 0
	.param .b64 param0;
	st.param.f64 	[param0], %fd353;
	.param .align 16 .b8 retval0[16];
	call.uni (retval0), 
	__internal_trig_reduction_slowpathd, 
	(
	param0
	);
	ld.param.f64 	%fd2522, [retval0];
	ld.param.b32 	%r790, [retval0+8];
	} // callseq 56
$L__BB2_232:
	add.s32 	%r791, %r790, 1;
$L__BB2_233:
	shl.b32 	%r577, %r791, 6;
	cvt.u64.u32 	%rd222, %r577;
	and.b64  	%rd223, %rd222, 64;
	mov.u64 	%rd224, __cudart_sin_cos_coeffs;
	add.s64 	%rd225, %rd224, %rd223;
	mul.rn.f64 	%fd1908, %fd2522, %fd2522;
	and.b32  	%r578, %r791, 1;
	setp.eq.b32 	%p221, %r578, 1;
	selp.f64 	%fd1909, 0dBDA8FF8320FD8164, 0d3DE5DB65F9785EBA, %p221;
	ld.global.nc.v2.f64 	{%fd1910, %fd1911}, [%rd225];
	fma.rn.f64 	%fd1912, %fd1909, %fd1908, %fd1910;
	fma.rn.f64 	%fd1913, %fd1912, %fd1908, %fd1911;
	ld.global.nc.v2.f64 	{%fd1914, %fd1915}, [%rd225+16];
	fma.rn.f64 	%fd1916, %fd1913, %fd1908, %fd1914;
	fma.rn.f64 	%fd1917, %fd1916, %fd1908, %fd1915;
	ld.global.nc.v2.f64 	{%fd1918, %fd1919}, [%rd225+32];
	fma.rn.f64 	%fd1920, %fd1917, %fd1908, %fd1918;
	fma.rn.f64 	%fd1921, %fd1920, %fd1908, %fd1919;
	fma.rn.f64 	%fd1922, %fd1921, %fd2522, %fd2522;
	fma.rn.f64 	%fd1923, %fd1921, %fd1908, 0d3FF0000000000000;
	selp.f64 	%fd1924, %fd1923, %fd1922, %p221;
	and.b32  	%r579, %r791, 2;
	setp.eq.s32 	%p222, %r579, 0;
	mov.f64 	%fd1925, 0d0000000000000000;
	sub.f64 	%fd1926, %fd1925, %fd1924;
	selp.f64 	%fd368, %fd1924, %fd1926, %p222;
	ld.global.f64 	%fd369, [%rd1];
	abs.f64 	%fd370, %fd369;
	setp.neu.f64 	%p223, %fd370, 0d7FF0000000000000;
	@%p223 bra 	$L__BB2_235;
	mov.f64 	%fd1932, 0d0000000000000000;
	mul.rn.f64 	%fd2523, %fd369, %fd1932;
	mov.b32 	%r792, 0;
	bra.uni 	$L__BB2_237;
$L__BB2_235:
	mul.f64 	%fd1927, %fd369, 0d3FE45F306DC9C883;
	cvt.rni.s32.f64 	%r792, %fd1927;
	cvt.rn.f64.s32 	%fd1928, %r792;
	fma.rn.f64 	%fd1929, %fd1928, 0dBFF921FB54442D18, %fd369;
	fma.rn.f64 	%fd1930, %fd1928, 0dBC91A62633145C00, %fd1929;
	fma.rn.f64 	%fd2523, %fd1928, 0dB97B839A252049C0, %fd1930;
	setp.ltu.f64 	%p224, %fd370, 0d41E0000000000000;
	@%p224 bra 	$L__BB2_237;
	{ // callseq 57, 0
	.param .b64 param0;
	st.param.f64 	[param0], %fd369;
	.param .align 16 .b8 retval0[16];
	call.uni (retval0), 
	__internal_trig_reduction_slowpathd, 
	(
	param0
	);
	ld.param.f64 	%fd2523, [retval0];
	ld.param.b32 	%r792, [retval0+8];
	} // callseq 57
$L__BB2_237:
	mov.f64 	%fd1933, 0d0000000000000000;
	mul.rn.f64 	%fd2525, %fd5, %fd1933;
	shl.b32 	%r583, %r792, 6;
	cvt.u64.u32 	%rd226, %r583;
	and.b64  	%rd227, %rd226, 64;
	mov.u64 	%rd228, __cudart_sin_cos_coeffs;
	add.s64 	%rd229, %rd228, %rd227;
	mul.rn.f64 	%fd1934, %fd2523, %fd2523;
	and.b32  	%r584, %r792, 1;
	setp.eq.b32 	%p226, %r584, 1;
	selp.f64 	%fd1935, 0dBDA8FF8320FD8164, 0d3DE5DB65F9785EBA, %p226;
	ld.global.nc.v2.f64 	{%fd1936, %fd1937}, [%rd229];
	fma.rn.f64 	%fd1938, %fd1935, %fd1934, %fd1936;
	fma.rn.f64 	%fd1939, %fd1938, %fd1934, %fd1937;
	ld.global.nc.v2.f64 	{%fd1940, %fd1941}, [%rd229+16];
	fma.rn.f64 	%fd1942, %fd1939, %fd1934, %fd1940;
	fma.rn.f64 	%fd1943, %fd1942, %fd1934, %fd1941;
	ld.global.nc.v2.f64 	{%fd1944, %fd1945}, [%rd229+32];
	fma.rn.f64 	%fd1946, %fd1943, %fd1934, %fd1944;
	fma.rn.f64 	%fd1947, %fd1946, %fd1934, %fd1945;
	fma.rn.f64 	%fd1948, %fd1947, %fd2523, %fd2523;
	fma.rn.f64 	%fd1949, %fd1947, %fd1934, 0d3FF0000000000000;
	selp.f64 	%fd1950, %fd1949, %fd1948, %p226;
	and.b32  	%r585, %r792, 2;
	setp.eq.s32 	%p227, %r585, 0;
	sub.f64 	%fd1951, %fd1933, %fd1950;
	selp.f64 	%fd376, %fd1950, %fd1951, %p227;
	mov.b32 	%r794, 1;
	@%p144 bra 	$L__BB2_241;
	setp.ltu.f64 	%p228, %fd6, 0d41E0000000000000;
	mov.f64 	%fd2525, %fd7;
	mov.u32 	%r793, %r6;
	@%p228 bra 	$L__BB2_240;
	{ // callseq 58, 0
	.param .b64 param0;
	st.param.f64 	[param0], %fd5;
	.param .align 16 .b8 retval0[16];
	call.uni (retval0), 
	__internal_trig_reduction_slowpathd, 
	(
	param0
	);
	ld.param.f64 	%fd2525, [retval0];
	ld.param.b32 	%r793, [retval0+8];
	} // callseq 58
$L__BB2_240:
	add.s32 	%r794, %r793, 1;
$L__BB2_241:
	mul.f64 	%fd1953, %fd4, %fd354;
	shl.b32 	%r587, %r794, 6;
	cvt.u64.u32 	%rd230, %r587;
	and.b64  	%rd231, %rd230, 64;
	mov.u64 	%rd232, __cudart_sin_cos_coeffs;
	add.s64 	%rd233, %rd232, %rd231;
	mul.rn.f64 	%fd1954, %fd2525, %fd2525;
	and.b32  	%r588, %r794, 1;
	setp.eq.b32 	%p229, %r588, 1;
	selp.f64 	%fd1955, 0dBDA8FF8320FD8164, 0d3DE5DB65F9785EBA, %p229;
	ld.global.nc.v2.f64 	{%fd1956, %fd1957}, [%rd233];
	fma.rn.f64 	%fd1958, %fd1955, %fd1954, %fd1956;
	fma.rn.f64 	%fd1959, %fd1958, %fd1954, %fd1957;
	ld.global.nc.v2.f64 	{%fd1960, %fd1961}, [%rd233+16];
	fma.rn.f64 	%fd1962, %fd1959, %fd1954, %fd1960;
	fma.rn.f64 	%fd1963, %fd1962, %fd1954, %fd1961;
	ld.global.nc.v2.f64 	{%fd1964, %fd1965}, [%rd233+32];
	fma.rn.f64 	%fd1966, %fd1963, %fd1954, %fd1964;
	fma.rn.f64 	%fd1967, %fd1966, %fd1954, %fd1965;
	fma.rn.f64 	%fd1968, %fd1967, %fd2525, %fd2525;
	fma.rn.f64 	%fd1969, %fd1967, %fd1954, 0d3FF0000000000000;
	selp.f64 	%fd1970, %fd1969, %fd1968, %p229;
	and.b32  	%r589, %r794, 2;
	setp.eq.s32 	%p230, %r589, 0;
	mov.f64 	%fd1971, 0d0000000000000000;
	sub.f64 	%fd1972, %fd1971, %fd1970;
	selp.f64 	%fd1973, %fd1970, %fd1972, %p230;
	mul.f64 	%fd1974, %fd376, %fd1973;
	add.f64 	%fd1975, %fd361, %fd368;
	mul.f64 	%fd1976, %fd1953, %fd1975;
	mul.f64 	%fd1977, %fd1976, %fd1974;
	div.rn.f64 	%fd1978, %fd1977, %fd8;
	ld.shared.f64 	%fd1979, [%r5];
	sub.f64 	%fd1980, %fd1979, %fd1978;
	st.shared.f64 	[%r5], %fd1980;
	bar.sync 	0;
	sub.f64 	%fd1981, %fd361, %fd368;
	mul.f64 	%fd380, %fd1981, %fd1953;
	ld.global.f64 	%fd381, [%rd1+8];
	abs.f64 	%fd382, %fd381;
	setp.neu.f64 	%p231, %fd382, 0d7FF0000000000000;
	@%p231 bra 	$L__BB2_243;
	mov.f64 	%fd1987, 0d0000000000000000;
	mul.rn.f64 	%fd2527, %fd381, %fd1987;
	mov.b32 	%r796, 1;
	bra.uni 	$L__BB2_246;
$L__BB2_243:
	mul.f64 	%fd1982, %fd381, 0d3FE45F306DC9C883;
	cvt.rni.s32.f64 	%r795, %fd1982;
	cvt.rn.f64.s32 	%fd1983, %r795;
	fma.rn.f64 	%fd1984, %fd1983, 0dBFF921FB54442D18, %fd381;
	fma.rn.f64 	%fd1985, %fd1983, 0dBC91A62633145C00, %fd1984;
	fma.rn.f64 	%fd2527, %fd1983, 0dB97B839A252049C0, %fd1985;
	setp.ltu.f64 	%p232, %fd382, 0d41E0000000000000;
	@%p232 bra 	$L__BB2_245;
	{ // callseq 59, 0
	.param .b64 param0;
	st.param.f64 	[param0], %fd381;
	.param .align 16 .b8 retval0[16];
	call.uni (retval0), 
	__internal_trig_reduction_slowpathd, 
	(
	param0
	);
	ld.param.f64 	%fd2527, [retval0];
	ld.param.b32 	%r795, [retval0+8];
	} // callseq 59
$L__BB2_245:
	add.s32 	%r796, %r795, 1;
$L__BB2_246:
	mov.f64 	%fd1988, 0d0000000000000000;
	mul.rn.f64 	%fd2529, %fd5, %fd1988;
	setp.eq.f64 	%p233, %fd6, 0d7FF0000000000000;
	shl.b32 	%r593, %r796, 6;
	cvt.u64.u32 	%rd234, %r593;
	and.b64  	%rd235, %rd234, 64;
	mov.u64 	%rd236, __cudart_sin_cos_coeffs;
	add.s64 	%rd237, %rd236, %rd235;
	mul.rn.f64 	%fd1989, %fd2527, %fd2527;
	and.b32  	%r594, %r796, 1;
	setp.eq.b32 	%p234, %r594, 1;
	selp.f64 	%fd1990, 0dBDA8FF8320FD8164, 0d3DE5DB65F9785EBA, %p234;
	ld.global.nc.v2.f64 	{%fd1991, %fd1992}, [%rd237];
	fma.rn.f64 	%fd1993, %fd1990, %fd1989, %fd1991;
	fma.rn.f64 	%fd1994, %fd1993, %fd1989, %fd1992;
	ld.global.nc.v2.f64 	{%fd1995, %fd1996}, [%rd237+16];
	fma.rn.f64 	%fd1997, %fd1994, %fd1989, %fd1995;
	fma.rn.f64 	%fd1998, %fd1997, %fd1989, %fd1996;
	ld.global.nc.v2.f64 	{%fd1999, %fd2000}, [%rd237+32];
	fma.rn.f64 	%fd2001, %fd1998, %fd1989, %fd1999;
	fma.rn.f64 	%fd2002, %fd2001, %fd1989, %fd2000;
	fma.rn.f64 	%fd2003, %fd2002, %fd2527, %fd2527;
	fma.rn.f64 	%fd2004, %fd2002, %fd1989, 0d3FF0000000000000;
	selp.f64 	%fd2005, %fd2004, %fd2003, %p234;
	and.b32  	%r595, %r796, 2;
	setp.eq.s32 	%p235, %r595, 0;
	sub.f64 	%fd2006, %fd1988, %fd2005;
	selp.f64 	%fd389, %fd2005, %fd2006, %p235;
	mov.b32 	%r798, 1;
	@%p233 bra 	$L__BB2_250;
	setp.ltu.f64 	%p236, %fd6, 0d41E0000000000000;
	mov.f64 	%fd2529, %fd7;
	mov.u32 	%r797, %r6;
	@%p236 bra 	$L__BB2_249;
	{ // callseq 60, 0
	.param .b64 param0;
	st.param.f64 	[param0], %fd5;
	.param .align 16 .b8 retval0[16];
	call.uni (retval0), 
	__internal_trig_reduction_slowpathd, 
	(
	param0
	);
	ld.param.f64 	%fd2529, [retval0];
	ld.param.b32 	%r797, [retval0+8];
	} // callseq 60
$L__BB2_249:
	add.s32 	%r798, %r797, 1;
$L__BB2_250:
	shl.b32 	%r597, %r798, 6;
	cvt.u64.u32 	%rd238, %r597;
	and.b64  	%rd239, %rd238, 64;
	mov.u64 	%rd240, __cudart_sin_cos_coeffs;
	add.s64 	%rd241, %rd240, %rd239;
	mul.rn.f64 	%fd2008, %fd2529, %fd2529;
	and.b32  	%r598, %r798, 1;
	setp.eq.b32 	%p237, %r598, 1;
	selp.f64 	%fd2009, 0dBDA8FF8320FD8164, 0d3DE5DB65F9785EBA, %p237;
	ld.global.nc.v2.f64 	{%fd2010, %fd2011}, [%rd241];
	fma.rn.f64 	%fd2012, %fd2009, %fd2008, %fd2010;
	fma.rn.f64 	%fd2013, %fd2012, %fd2008, %fd2011;
	ld.global.nc.v2.f64 	{%fd2014, %fd2015}, [%rd241+16];
	fma.rn.f64 	%fd2016, %fd2013, %fd2008, %fd2014;
	fma.rn.f64 	%fd2017, %fd2016, %fd2008, %fd2015;
	ld.global.nc.v2.f64 	{%fd2018, %fd2019}, [%rd241+32];
	fma.rn.f64 	%fd2020, %fd2017, %fd2008, %fd2018;
	fma.rn.f64 	%fd2021, %fd2020, %fd2008, %fd2019;
	fma.rn.f64 	%fd2022, %fd2021, %fd2529, %fd2529;
	fma.rn.f64 	%fd2023, %fd2021, %fd2008, 0d3FF0000000000000;
	selp.f64 	%fd2024, %fd2023, %fd2022, %p237;
	and.b32  	%r599, %r798, 2;
	setp.eq.s32 	%p238, %r599, 0;
	mov.f64 	%fd2025, 0d0000000000000000;
	sub.f64 	%fd2026, %fd2025, %fd2024;
	selp.f64 	%fd2027, %fd2024, %fd2026, %p238;
	mul.f64 	%fd393, %fd389, %fd2027;
	ld.global.f64 	%fd394, [%rd1];
	abs.f64 	%fd395, %fd394;
	setp.neu.f64 	%p239, %fd395, 0d7FF0000000000000;
	@%p239 bra 	$L__BB2_252;
	mov.f64 	%fd2033, 0d0000000000000000;
	mul.rn.f64 	%fd2531, %fd394, %fd2033;
	mov.b32 	%r800, 1;
	bra.uni 	$L__BB2_255;
$L__BB2_252:
	mul.f64 	%fd2028, %fd394, 0d3FE45F306DC9C883;
	cvt.rni.s32.f64 	%r799, %fd2028;
	cvt.rn.f64.s32 	%fd2029, %r799;
	fma.rn.f64 	%fd2030, %fd2029, 0dBFF921FB54442D18, %fd394;
	fma.rn.f64 	%fd2031, %fd2029, 0dBC91A62633145C00, %fd2030;
	fma.rn.f64 	%fd2531, %fd2029, 0dB97B839A252049C0, %fd2031;
	setp.ltu.f64 	%p240, %fd395, 0d41E0000000000000;
	@%p240 bra 	$L__BB2_254;
	{ // callseq 61, 0
	.param .b64 param0;
	st.param.f64 	[param0], %fd394;
	.param .align 16 .b8 retval0[16];
	call.uni (retval0), 
	__internal_trig_reduction_slowpathd, 
	(
	param0
	);
	ld.param.f64 	%fd2531, [retval0];
	ld.param.b32 	%r799, [retval0+8];
	} // callseq 61
$L__BB2_254:
	add.s32 	%r800, %r799, 1;
$L__BB2_255:
	shl.b32 	%r602, %r800, 6;
	cvt.u64.u32 	%rd242, %r602;
	and.b64  	%rd243, %rd242, 64;
	mov.u64 	%rd244, __cudart_sin_cos_coeffs;
	add.s64 	%rd245, %rd244, %rd243;
	mul.rn.f64 	%fd2034, %fd2531, %fd2531;
	and.b32  	%r603, %r800, 1;
	setp.eq.b32 	%p242, %r603, 1;
	selp.f64 	%fd2035, 0dBDA8FF8320FD8164, 0d3DE5DB65F9785EBA, %p242;
	ld.global.nc.v2.f64 	{%fd2036, %fd2037}, [%rd245];
	fma.rn.f64 	%fd2038, %fd2035, %fd2034, %fd2036;
	fma.rn.f64 	%fd2039, %fd2038, %fd2034, %fd2037;
	ld.global.nc.v2.f64 	{%fd2040, %fd2041}, [%rd245+16];
	fma.rn.f64 	%fd2042, %fd2039, %fd2034, %fd2040;
	fma.rn.f64 	%fd2043, %fd2042, %fd2034, %fd2041;
	ld.global.nc.v2.f64 	{%fd2044, %fd2045}, [%rd245+32];
	fma.rn.f64 	%fd2046, %fd2043, %fd2034, %fd2044;
	fma.rn.f64 	%fd2047, %fd2046, %fd2034, %fd2045;
	fma.rn.f64 	%fd2048, %fd2047, %fd2531, %fd2531;
	fma.rn.f64 	%fd2049, %fd2047, %fd2034, 0d3FF0000000000000;
	selp.f64 	%fd2050, %fd2049, %fd2048, %p242;
	and.b32  	%r604, %r800, 2;
	setp.eq.s32 	%p243, %r604, 0;
	mov.f64 	%fd2051, 0d0000000000000000;
	sub.f64 	%fd2052, %fd2051, %fd2050;
	selp.f64 	%fd401, %fd2050, %fd2052, %p243;
	@%p231 bra 	$L__BB2_257;
	mov.f64 	%fd2058, 0d0000000000000000;
	mul.rn.f64 	%fd2532, %fd381, %fd2058;
	mov.b32 	%r801, 0;
	bra.uni 	$L__BB2_259;
$L__BB2_257:
	mul.f64 	%fd2053, %fd381, 0d3FE45F306DC9C883;
	cvt.rni.s32.f64 	%r801, %fd2053;
	cvt.rn.f64.s32 	%fd2054, %r801;
	fma.rn.f64 	%fd2055, %fd2054, 0dBFF921FB54442D18, %fd381;
	fma.rn.f64 	%fd2056, %fd2054, 0dBC91A62633145C00, %fd2055;
	fma.rn.f64 	%fd2532, %fd2054, 0dB97B839A252049C0, %fd2056;
	setp.ltu.f64 	%p244, %fd382, 0d41E0000000000000;
	@%p244 bra 	$L__BB2_259;
	{ // callseq 62, 0
	.param .b64 param0;
	st.param.f64 	[param0], %fd381;
	.param .align 16 .b8 retval0[16];
	call.uni (retval0), 
	__internal_trig_reduction_slowpathd, 
	(
	param0
	);
	ld.param.f64 	%fd2532, [retval0];
	ld.param.b32 	%r801, [retval0+8];
	} // callseq 62
$L__BB2_259:
	selp.b32 	%r802, 0, %r6, %p233;
	mov.f64 	%fd2059, 0d0000000000000000;
	mul.rn.f64 	%fd2060, %fd5, %fd2059;
	selp.f64 	%fd2533, %fd2060, %fd7, %p233;
	shl.b32 	%r607, %r801, 6;
	cvt.u64.u32 	%rd246, %r607;
	and.b64  	%rd247, %rd246, 64;
	mov.u64 	%rd248, __cudart_sin_cos_coeffs;
	add.s64 	%rd249, %rd248, %rd247;
	mul.rn.f64 	%fd2061, %fd2532, %fd2532;
	and.b32  	%r608, %r801, 1;
	setp.eq.b32 	%p246, %r608, 1;
	selp.f64 	%fd2062, 0dBDA8FF8320FD8164, 0d3DE5DB65F9785EBA, %p246;
	ld.global.nc.v2.f64 	{%fd2063, %fd2064}, [%rd249];
	fma.rn.f64 	%fd2065, %fd2062, %fd2061, %fd2063;
	fma.rn.f64 	%fd2066, %fd2065, %fd2061, %fd2064;
	ld.global.nc.v2.f64 	{%fd2067, %fd2068}, [%rd249+16];
	fma.rn.f64 	%fd2069, %fd2066, %fd2061, %fd2067;
	fma.rn.f64 	%fd2070, %fd2069, %fd2061, %fd2068;
	ld.global.nc.v2.f64 	{%fd2071, %fd2072}, [%rd249+32];
	fma.rn.f64 	%fd2073, %fd2070, %fd2061, %fd2071;
	fma.rn.f64 	%fd2074, %fd2073, %fd2061, %fd2072;
	fma.rn.f64 	%fd2075, %fd2074, %fd2532, %fd2532;
	fma.rn.f64 	%fd2076, %fd2074, %fd2061, 0d3FF0000000000000;
	selp.f64 	%fd2077, %fd2076, %fd2075, %p246;
	and.b32  	%r609, %r801, 2;
	setp.eq.s32 	%p247, %r609, 0;
	sub.f64 	%fd2078, %fd2059, %fd2077;
	selp.f64 	%fd2079, %fd2077, %fd2078, %p247;
	mul.f64 	%fd407, %fd401, %fd2079;
	@%p2 bra 	$L__BB2_261;
	{ // callseq 63, 0
	.param .b64 param0;
	st.param.f64 	[param0], %fd5;
	.param .align 16 .b8 retval0[16];
	call.uni (retval0), 
	__internal_trig_reduction_slowpathd, 
	(
	param0
	);
	ld.param.f64 	%fd2533, [retval0];
	ld.param.b32 	%r802, [retval0+8];
	} // callseq 63
$L__BB2_261:
	shl.b32 	%r611, %r802, 6;
	cvt.u64.u32 	%rd250, %r611;
	and.b64  	%rd251, %rd250, 64;
	mov.u64 	%rd252, __cudart_sin_cos_coeffs;
	add.s64 	%rd253, %rd252, %rd251;
	mul.rn.f64 	%fd2081, %fd2533, %fd2533;
	and.b32  	%r612, %r802, 1;
	setp.eq.b32 	%p249, %r612, 1;
	selp.f64 	%fd2082, 0dBDA8FF8320FD8164, 0d3DE5DB65F9785EBA, %p249;
	ld.global.nc.v2.f64 	{%fd2083, %fd2084}, [%rd253];
	fma.rn.f64 	%fd2085, %fd2082, %fd2081, %fd2083;
	fma.rn.f64 	%fd2086, %fd2085, %fd2081, %fd2084;
	ld.global.nc.v2.f64 	{%fd2087, %fd2088}, [%rd253+16];
	fma.rn.f64 	%fd2089, %fd2086, %fd2081, %fd2087;
	fma.rn.f64 	%fd2090, %fd2089, %fd2081, %fd2088;
	ld.global.nc.v2.f64 	{%fd2091, %fd2092}, [%rd253+32];
	fma.rn.f64 	%fd2093, %fd2090, %fd2081, %fd2091;
	fma.rn.f64 	%fd2094, %fd2093, %fd2081, %fd2092;
	fma.rn.f64 	%fd2095, %fd2094, %fd2533, %fd2533;
	fma.rn.f64 	%fd2096, %fd2094, %fd2081, 0d3FF0000000000000;
	selp.f64 	%fd2097, %fd2096, %fd2095, %p249;
	and.b32  	%r613, %r802, 2;
	setp.eq.s32 	%p250, %r613, 0;
	mov.f64 	%fd2098, 0d0000000000000000;
	sub.f64 	%fd2099, %fd2098, %fd2097;
	selp.f64 	%fd2100, %fd2097, %fd2099, %p250;
	mul.f64 	%fd2101, %fd407, %fd2100;
	sub.f64 	%fd410, %fd393, %fd2101;
	@%p231 bra 	$L__BB2_263;
	mov.f64 	%fd2107, 0d0000000000000000;
	mul.rn.f64 	%fd2534, %fd381, %fd2107;
	mov.b32 	%r803, 0;
	bra.uni 	$L__BB2_265;
$L__BB2_263:
	mul.f64 	%fd2102, %fd381, 0d3FE45F306DC9C883;
	cvt.rni.s32.f64 	%r803, %fd2102;
	cvt.rn.f64.s32 	%fd2103, %r803;
	fma.rn.f64 	%fd2104, %fd2103, 0dBFF921FB54442D18, %fd381;
	fma.rn.f64 	%fd2105, %fd2103, 0dBC91A62633145C00, %fd2104;
	fma.rn.f64 	%fd2534, %fd2103, 0dB97B839A252049C0, %fd2105;
	setp.ltu.f64 	%p251, %fd382, 0d41E0000000000000;
	@%p251 bra 	$L__BB2_265;
	{ // callseq 64, 0
	.param .b64 param0;
	st.param.f64 	[param0], %fd381;
	.param .align 16 .b8 retval0[16];
	call.uni (retval0), 
	__internal_trig_reduction_slowpathd, 
	(
	param0
	);
	ld.param.f64 	%fd2534, [retval0];
	ld.param.b32 	%r803, [retval0+8];
	} // callseq 64
$L__BB2_265:
	mov.f64 	%fd2108, 0d0000000000000000;
	mul.rn.f64 	%fd2536, %fd5, %fd2108;
	shl.b32 	%r617, %r803, 6;
	cvt.u64.u32 	%rd254, %r617;
	and.b64  	%rd255, %rd254, 64;
	mov.u64 	%rd256, __cudart_sin_cos_coeffs;
	add.s64 	%rd257, %rd256, %rd255;
	mul.rn.f64 	%fd2109, %fd2534, %fd2534;
	and.b32  	%r618, %r803, 1;
	setp.eq.b32 	%p253, %r618, 1;
	selp.f64 	%fd2110, 0dBDA8FF8320FD8164, 0d3DE5DB65F9785EBA, %p253;
	ld.global.nc.v2.f64 	{%fd2111, %fd2112}, [%rd257];
	fma.rn.f64 	%fd2113, %fd2110, %fd2109, %fd2111;
	fma.rn.f64 	%fd2114, %fd2113, %fd2109, %fd2112;
	ld.global.nc.v2.f64 	{%fd2115, %fd2116}, [%rd257+16];
	fma.rn.f64 	%fd2117, %fd2114, %fd2109, %fd2115;
	fma.rn.f64 	%fd2118, %fd2117, %fd2109, %fd2116;
	ld.global.nc.v2.f64 	{%fd2119, %fd2120}, [%rd257+32];
	fma.rn.f64 	%fd2121, %fd2118, %fd2109, %fd2119;
	fma.rn.f64 	%fd2122, %fd2121, %fd2109, %fd2120;
	fma.rn.f64 	%fd2123, %fd2122, %fd2534, %fd2534;
	fma.rn.f64 	%fd2124, %fd2122, %fd2109, 0d3FF0000000000000;
	selp.f64 	%fd2125, %fd2124, %fd2123, %p253;
	and.b32  	%r619, %r803, 2;
	setp.eq.s32 	%p254, %r619, 0;
	sub.f64 	%fd2126, %fd2108, %fd2125;
	selp.f64 	%fd416, %fd2125, %fd2126, %p254;
	mov.b32 	%r805, 1;
	@%p233 bra 	$L__BB2_269;
	setp.ltu.f64 	%p255, %fd6, 0d41E0000000000000;
	mov.f64 	%fd2536, %fd7;
	mov.u32 	%r804, %r6;
	@%p255 bra 	$L__BB2_268;
	{ // callseq 65, 0
	.param .b64 param0;
	st.param.f64 	[param0], %fd5;
	.param .align 16 .b8 retval0[16];
	call.uni (retval0), 
	__internal_trig_reduction_slowpathd, 
	(
	param0
	);
	ld.param.f64 	%fd2536, [retval0];
	ld.param.b32 	%r804, [retval0+8];
	} // callseq 65
$L__BB2_268:
	add.s32 	%r805, %r804, 1;
$L__BB2_269:
	shl.b32 	%r621, %r805, 6;
	cvt.u64.u32 	%rd258, %r621;
	and.b64  	%rd259, %rd258, 64;
	mov.u64 	%rd260, __cudart_sin_cos_coeffs;
	add.s64 	%rd261, %rd260, %rd259;
	mul.rn.f64 	%fd2128, %fd2536, %fd2536;
	and.b32  	%r622, %r805, 1;
	setp.eq.b32 	%p257, %r622, 1;
	selp.f64 	%fd2129, 0dBDA8FF8320FD8164, 0d3DE5DB65F9785EBA, %p257;
	ld.global.nc.v2.f64 	{%fd2130, %fd2131}, [%rd261];
	fma.rn.f64 	%fd2132, %fd2129, %fd2128, %fd2130;
	fma.rn.f64 	%fd2133, %fd2132, %fd2128, %fd2131;
	ld.global.nc.v2.f64 	{%fd2134, %fd2135}, [%rd261+16];
	fma.rn.f64 	%fd2136, %fd2133, %fd2128, %fd2134;
	fma.rn.f64 	%fd2137, %fd2136, %fd2128, %fd2135;
	ld.global.nc.v2.f64 	{%fd2138, %fd2139}, [%rd261+32];
	fma.rn.f64 	%fd2140, %fd2137, %fd2128, %fd2138;
	fma.rn.f64 	%fd2141, %fd2140, %fd2128, %fd2139;
	fma.rn.f64 	%fd2142, %fd2141, %fd2536, %fd2536;
	fma.rn.f64 	%fd2143, %fd2141, %fd2128, 0d3FF0000000000000;
	selp.f64 	%fd2144, %fd2143, %fd2142, %p257;
	and.b32  	%r623, %r805, 2;
	setp.eq.s32 	%p258, %r623, 0;
	mov.f64 	%fd2145, 0d0000000000000000;
	sub.f64 	%fd2146, %fd2145, %fd2144;
	selp.f64 	%fd2147, %fd2144, %fd2146, %p258;
	mul.f64 	%fd420, %fd416, %fd2147;
	@%p239 bra 	$L__BB2_271;
	mov.f64 	%fd2153, 0d0000000000000000;
	mul.rn.f64 	%fd2538, %fd394, %fd2153;
	mov.b32 	%r807, 1;
	bra.uni 	$L__BB2_274;
$L__BB2_271:
	mul.f64 	%fd2148, %fd394, 0d3FE45F306DC9C883;
	cvt.rni.s32.f64 	%r806, %fd2148;
	cvt.rn.f64.s32 	%fd2149, %r806;
	fma.rn.f64 	%fd2150, %fd2149, 0dBFF921FB54442D18, %fd394;
	fma.rn.f64 	%fd2151, %fd2149, 0dBC91A62633145C00, %fd2150;
	fma.rn.f64 	%fd2538, %fd2149, 0dB97B839A252049C0, %fd2151;
	setp.ltu.f64 	%p259, %fd395, 0d41E0000000000000;
	@%p259 bra 	$L__BB2_273;
	{ // callseq 66, 0
	.param .b64 param0;
	st.param.f64 	[param0], %fd394;
	.param .align 16 .b8 retval0[16];
	call.uni (retval0), 
	__internal_trig_reduction_slowpathd, 
	(
	param0
	);
	ld.param.f64 	%fd2538, [retval0];
	ld.param.b32 	%r806, [retval0+8];
	} // callseq 66
$L__BB2_273:
	add.s32 	%r807, %r806, 1;
$L__BB2_274:
	setp.neu.f64 	%p260, %fd382, 0d7FF0000000000000;
	shl.b32 	%r626, %r807, 6;
	cvt.u64.u32 	%rd262, %r626;
	and.b64  	%rd263, %rd262, 64;
	mov.u64 	%rd264, __cudart_sin_cos_coeffs;
	add.s64 	%rd265, %rd264, %rd263;
	mul.rn.f64 	%fd2154, %fd2538, %fd2538;
	and.b32  	%r627, %r807, 1;
	setp.eq.b32 	%p261, %r627, 1;
	selp.f64 	%fd2155, 0dBDA8FF8320FD8164, 0d3DE5DB65F9785EBA, %p261;
	ld.global.nc.v2.f64 	{%fd2156, %fd2157}, [%rd265];
	fma.rn.f64 	%fd2158, %fd2155, %fd2154, %fd2156;
	fma.rn.f64 	%fd2159, %fd2158, %fd2154, %fd2157;
	ld.global.nc.v2.f64 	{%fd2160, %fd2161}, [%rd265+16];
	fma.rn.f64 	%fd2162, %fd2159, %fd2154, %fd2160;
	fma.rn.f64 	%fd2163, %fd2162, %fd2154, %fd2161;
	ld.global.nc.v2.f64 	{%fd2164, %fd2165}, [%rd265+32];
	fma.rn.f64 	%fd2166, %fd2163, %fd2154, %fd2164;
	fma.rn.f64 	%fd2167, %fd2166, %fd2154, %fd2165;
	fma.rn.f64 	%fd2168, %fd2167, %fd2538, %fd2538;
	fma.rn.f64 	%fd2169, %fd2167, %fd2154, 0d3FF0000000000000;
	selp.f64 	%fd2170, %fd2169, %fd2168, %p261;
	and.b32  	%r628, %r807, 2;
	setp.eq.s32 	%p262, %r628, 0;
	mov.f64 	%fd2171, 0d0000000000000000;
	sub.f64 	%fd2172, %fd2171, %fd2170;
	selp.f64 	%fd426, %fd2170, %fd2172, %p262;
	@%p260 bra 	$L__BB2_276;
	mov.f64 	%fd2178, 0d0000000000000000;
	mul.rn.f64 	%fd2540, %fd381, %fd2178;
	mov.b32 	%r809, 1;
	bra.uni 	$L__BB2_279;
$L__BB2_276:
	mul.f64 	%fd2173, %fd381, 0d3FE45F306DC9C883;
	cvt.rni.s32.f64 	%r808, %fd2173;
	cvt.rn.f64.s32 	%fd2174, %r808;
	fma.rn.f64 	%fd2175, %fd2174, 0dBFF921FB54442D18, %fd381;
	fma.rn.f64 	%fd2176, %fd2174, 0dBC91A62633145C00, %fd2175;
	fma.rn.f64 	%fd2540, %fd2174, 0dB97B839A252049C0, %fd2176;
	setp.ltu.f64 	%p263, %fd382, 0d41E0000000000000;
	@%p263 bra 	$L__BB2_278;
	{ // callseq 67, 0
	.param .b64 param0;
	st.param.f64 	[param0], %fd381;
	.param .align 16 .b8 retval0[16];
	call.uni (retval0), 
	__internal_trig_reduction_slowpathd, 
	(
	param0
	);
	ld.param.f64 	%fd2540, [retval0];
	ld.param.b32 	%r808, [retval0+8];
	} // callseq 67
$L__BB2_278:
	add.s32 	%r809, %r808, 1;
$L__BB2_279:
	setp.eq.f64 	%p264, %fd6, 0d7FF0000000000000;
	selp.b32 	%r810, 0, %r6, %p264;
	mov.f64 	%fd2179, 0d0000000000000000;
	mul.rn.f64 	%fd2180, %fd5, %fd2179;
	selp.f64 	%fd2541, %fd2180, %fd7, %p264;
	shl.b32 	%r631, %r809, 6;
	cvt.u64.u32 	%rd266, %r631;
	and.b64  	%rd267, %rd266, 64;
	mov.u64 	%rd268, __cudart_sin_cos_coeffs;
	add.s64 	%rd269, %rd268, %rd267;
	mul.rn.f64 	%fd2181, %fd2540, %fd2540;
	and.b32  	%r632, %r809, 1;
	setp.eq.b32 	%p265, %r632, 1;
	selp.f64 	%fd2182, 0dBDA8FF8320FD8164, 0d3DE5DB65F9785EBA, %p265;
	ld.global.nc.v2.f64 	{%fd2183, %fd2184}, [%rd269];
	fma.rn.f64 	%fd2185, %fd2182, %fd2181, %fd2183;
	fma.rn.f64 	%fd2186, %fd2185, %fd2181, %fd2184;
	ld.global.nc.v2.f64 	{%fd2187, %fd2188}, [%rd269+16];
	fma.rn.f64 	%fd2189, %fd2186, %fd2181, %fd2187;
	fma.rn.f64 	%fd2190, %fd2189, %fd2181, %fd2188;
	ld.global.nc.v2.f64 	{%fd2191, %fd2192}, [%rd269+32];
	fma.rn.f64 	%fd2193, %fd2190, %fd2181, %fd2191;
	fma.rn.f64 	%fd2194, %fd2193, %fd2181, %fd2192;
	fma.rn.f64 	%fd2195, %fd2194, %fd2540, %fd2540;
	fma.rn.f64 	%fd2196, %fd2194, %fd2181, 0d3FF0000000000000;
	selp.f64 	%fd2197, %fd2196, %fd2195, %p265;
	and.b32  	%r633, %r809, 2;
	setp.eq.s32 	%p266, %r633, 0;
	sub.f64 	%fd2198, %fd2179, %fd2197;
	selp.f64 	%fd2199, %fd2197, %fd2198, %p266;
	mul.f64 	%fd433, %fd426, %fd2199;
	@%p2 bra 	$L__BB2_281;
	{ // callseq 68, 0
	.param .b64 param0;
	st.param.f64 	[param0], %fd5;
	.param .align 16 .b8 retval0[16];
	call.uni (retval0), 
	__internal_trig_reduction_slowpathd, 
	(
	param0
	);
	ld.param.f64 	%fd2541, [retval0];
	ld.param.b32 	%r810, [retval0+8];
	} // callseq 68
$L__BB2_281:
	setp.lt.s32 	%p267, %r7, 0;
	and.b32  	%r635, %r7, 2146435072;
	setp.eq.s32 	%p268, %r635, 1062207488;
	shl.b32 	%r636, %r810, 6;
	cvt.u64.u32 	%rd270, %r636;
	and.b64  	%rd271, %rd270, 64;
	mov.u64 	%rd272, __cudart_sin_cos_coeffs;
	add.s64 	%rd273, %rd272, %rd271;
	mul.rn.f64 	%fd2201, %fd2541, %fd2541;
	and.b32  	%r637, %r810, 1;
	setp.eq.b32 	%p269, %r637, 1;
	selp.f64 	%fd2202, 0dBDA8FF8320FD8164, 0d3DE5DB65F9785EBA, %p269;
	ld.global.nc.v2.f64 	{%fd2203, %fd2204}, [%rd273];
	fma.rn.f64 	%fd2205, %fd2202, %fd2201, %fd2203;
	fma.rn.f64 	%fd2206, %fd2205, %fd2201, %fd2204;
	ld.global.nc.v2.f64 	{%fd2207, %fd2208}, [%rd273+16];
	fma.rn.f64 	%fd2209, %fd2206, %fd2201, %fd2207;
	fma.rn.f64 	%fd2210, %fd2209, %fd2201, %fd2208;
	ld.global.nc.v2.f64 	{%fd2211, %fd2212}, [%rd273+32];
	fma.rn.f64 	%fd2213, %fd2210, %fd2201, %fd2211;
	fma.rn.f64 	%fd2214, %fd2213, %fd2201, %fd2212;
	fma.rn.f64 	%fd2215, %fd2214, %fd2541, %fd2541;
	fma.rn.f64 	%fd2216, %fd2214, %fd2201, 0d3FF0000000000000;
	selp.f64 	%fd2217, %fd2216, %fd2215, %p269;
	and.b32  	%r638, %r810, 2;
	setp.eq.s32 	%p270, %r638, 0;
	mov.f64 	%fd2218, 0d0000000000000000;
	sub.f64 	%fd2219, %fd2218, %fd2217;
	selp.f64 	%fd2220, %fd2217, %fd2219, %p270;
	fma.rn.f64 	%fd2221, %fd433, %fd2220, %fd420;
	mul.f64 	%fd2222, %fd2555, %fd2221;
	fma.rn.f64 	%fd2223, %fd2434, %fd410, %fd2222;
	mul.f64 	%fd2224, %fd380, %fd2223;
	div.rn.f64 	%fd2225, %fd2224, %fd9;
	ld.shared.f64 	%fd2226, [%r5];
	add.f64 	%fd2227, %fd2226, %fd2225;
	st.shared.f64 	[%r5], %fd2227;
	bar.sync 	0;
	mul.f64 	%fd2229, %fd2438, %fd2228;
	mul.f64 	%fd2231, %fd2554, %fd2230;
	sub.f64 	%fd436, %fd2229, %fd2231;
	bar.sync 	0;
	add.f64 	%fd437, %fd2229, %fd2231;
	bar.sync 	0;
	fma.rn.f64 	%fd438, %fd495, 0dBFE0000000000000, %fd2435;
	{
	.reg .b32 %temp; 
	mov.b64 	{%temp, %r270}, %fd438;
	}
	abs.f64 	%fd439, %fd438;
	{ // callseq 69, 0
	.param .b64 param0;
	st.param.f64 	[param0], %fd439;
	.param .b64 param1;
	st.param.f64 	[param1], 0d4000000000000000;
	.param .b64 retval0;
	call.uni (retval0), 
	__internal_accurate_pow, 
	(
	param0, 
	param1
	);
	ld.param.f64 	%fd2233, [retval0];
	} // callseq 69
	setp.lt.s32 	%p271, %r270, 0;
	neg.f64 	%fd2235, %fd2233;
	selp.f64 	%fd2236, %fd2235, %fd2233, %p268;
	selp.f64 	%fd2237, %fd2236, %fd2233, %p271;
	setp.eq.f64 	%p272, %fd438, 0d0000000000000000;
	selp.b32 	%r639, %r270, 0, %p268;
	or.b32  	%r640, %r639, 2146435072;
	selp.b32 	%r641, %r640, %r639, %p267;
	mov.b32 	%r642, 0;
	mov.b64 	%fd2238, {%r642, %r641};
	selp.f64 	%fd2548, %fd2238, %fd2237, %p272;
	add.f64 	%fd2239, %fd438, 0d4000000000000000;
	{
	.reg .b32 %temp; 
	mov.b64 	{%temp, %r643}, %fd2239;
	}
	and.b32  	%r271, %r643, 2146435072;
	setp.ne.s32 	%p273, %r271, 2146435072;
	mov.f64 	%fd2542, %fd2548;
	@%p273 bra 	$L__BB2_286;
	setp.num.f64 	%p274, %fd438, %fd438;
	@%p274 bra 	$L__BB2_284;
	mov.f64 	%fd2240, 0d4000000000000000;
	add.rn.f64 	%fd2542, %fd438, %fd2240;
	bra.uni 	$L__BB2_286;
$L__BB2_284:
	setp.neu.f64 	%p275, %fd439, 0d7FF0000000000000;
	mov.f64 	%fd2542, %fd2548;
	@%p275 bra 	$L__BB2_286;
	and.b32  	%r645, %r7, 2147483647;
	setp.ne.s32 	%p278, %r645, 1071644672;
	selp.b32 	%r646, 0, 2146435072, %p267;
	or.b32  	%r647, %r646, -2147483648;
	selp.b32 	%r648, %r647, %r646, %p278;
	selp.b32 	%r649, %r648, %r646, %p268;
	selp.b32 	%r650, %r649, %r646, %p271;
	mov.b32 	%r651, 0;
	mov.b64 	%fd2542, {%r651, %r650};
$L__BB2_286:
	setp.eq.f64 	%p280, %fd505, 0d3FF0000000000000;
	setp.neu.f64 	%p281, %fd10, 0d7FF0000000000000;
	setp.nan.f64 	%p282, %fd505, %fd505;
	setp.eq.s32 	%p283, %r8, 2146435072;
	setp.eq.f64 	%p284, %fd505, 0d0000000000000000;
	setp.eq.f64 	%p285, %fd438, 0d3FF0000000000000;
	neg.f64 	%fd2242, %fd2542;
	selp.f64 	%fd2243, 0dBFF0000000000000, %fd2242, %p285;
	{ // callseq 70, 0
	.param .b64 param0;
	st.param.f64 	[param0], %fd10;
	.param .b64 param1;
	st.param.f64 	[param1], 0d4000000000000000;
	.param .b64 retval0;
	call.uni (retval0), 
	__internal_accurate_pow, 
	(
	param0, 
	param1
	);
	ld.param.f64 	%fd2244, [retval0];
	} // callseq 70
	neg.f64 	%fd2246, %fd2244;
	selp.f64 	%fd2247, %fd2246, %fd2244, %p1;
	selp.f64 	%fd2248, %fd11, %fd2247, %p284;
	mov.f64 	%fd2249, 0d4000000000000000;
	add.rn.f64 	%fd2250, %fd505, %fd2249;
	selp.f64 	%fd2251, %fd2250, %fd2248, %p282;
	selp.f64 	%fd2252, %fd2251, %fd12, %p281;
	selp.f64 	%fd2253, %fd2252, %fd2248, %p283;
	add.f64 	%fd2254, %fd2253, %fd2253;
	selp.f64 	%fd444, 0d4000000000000000, %fd2254, %p280;
	div.rn.f64 	%fd445, %fd2243, %fd444;
	fma.rn.f64 	%fd2255, %fd445, 0d3FF71547652B82FE, 0d4338000000000000;
	{
	.reg .b32 %temp; 
	mov.b64 	{%r272, %temp}, %fd2255;
	}
	mov.f64 	%fd2256, 0dC338000000000000;
	add.rn.f64 	%fd2257, %fd2255, %fd2256;
	fma.rn.f64 	%fd2258, %fd2257, 0dBFE62E42FEFA39EF, %fd445;
	fma.rn.f64 	%fd2259, %fd2257, 0dBC7ABC9E3B39803F, %fd2258;
	fma.rn.f64 	%fd2260, %fd2259, 0d3E5ADE1569CE2BDF, 0d3E928AF3FCA213EA;
	fma.rn.f64 	%fd2261, %fd2260, %fd2259, 0d3EC71DEE62401315;
	fma.rn.f64 	%fd2262, %fd2261, %fd2259, 0d3EFA01997C89EB71;
	fma.rn.f64 	%fd2263, %fd2262, %fd2259, 0d3F2A01A014761F65;
	fma.rn.f64 	%fd2264, %fd2263, %fd2259, 0d3F56C16C1852B7AF;
	fma.rn.f64 	%fd2265, %fd2264, %fd2259, 0d3F81111111122322;
	fma.rn.f64 	%fd2266, %fd2265, %fd2259, 0d3FA55555555502A1;
	fma.rn.f64 	%fd2267, %fd2266, %fd2259, 0d3FC5555555555511;
	fma.rn.f64 	%fd2268, %fd2267, %fd2259, 0d3FE000000000000B;
	fma.rn.f64 	%fd2269, %fd2268, %fd2259, 0d3FF0000000000000;
	fma.rn.f64 	%fd2270, %fd2269, %fd2259, 0d3FF0000000000000;
	{
	.reg .b32 %temp; 
	mov.b64 	{%r273, %temp}, %fd2270;
	}
	{
	.reg .b32 %temp; 
	mov.b64 	{%temp, %r274}, %fd2270;
	}
	shl.b32 	%r652, %r272, 20;
	add.s32 	%r653, %r652, %r274;
	mov.b64 	%fd2543, {%r273, %r653};
	{
	.reg .b32 %temp; 
	mov.b64 	{%temp, %r654}, %fd445;
	}
	mov.b32 	%f3, %r654;
	abs.f32 	%f1, %f3;
	setp.lt.f32 	%p286, %f1, 0f4086232B;
	@%p286 bra 	$L__BB2_289;
	setp.lt.f64 	%p287, %fd445, 0d0000000000000000;
	add.f64 	%fd2271, %fd445, 0d7FF0000000000000;
	selp.f64 	%fd2543, 0d0000000000000000, %fd2271, %p287;
	setp.geu.f32 	%p288, %f1, 0f40874800;
	@%p288 bra 	$L__BB2_289;
	shr.u32 	%r655, %r272, 31;
	add.s32 	%r656, %r272, %r655;
	shr.s32 	%r657, %r656, 1;
	shl.b32 	%r658, %r657, 20;
	add.s32 	%r659, %r274, %r658;
	mov.b64 	%fd2272, {%r273, %r659};
	sub.s32 	%r660, %r272, %r657;
	shl.b32 	%r661, %r660, 20;
	add.s32 	%r662, %r661, 1072693248;
	mov.b32 	%r663, 0;
	mov.b64 	%fd2273, {%r663, %r662};
	mul.f64 	%fd2543, %fd2273, %fd2272;
$L__BB2_289:
	mul.f64 	%fd450, %fd2274, %fd2543;
	bar.sync 	0;
	abs.f64 	%fd451, %fd436;
	setp.neu.f64 	%p289, %fd451, 0d7FF0000000000000;
	@%p289 bra 	$L__BB2_291;
	mov.f64 	%fd2280, 0d0000000000000000;
	mul.rn.f64 	%fd2545, %fd436, %fd2280;
	mov.b32 	%r812, 1;
	bra.uni 	$L__BB2_294;
$L__BB2_291:
	mul.f64 	%fd2275, %fd436, 0d3FE45F306DC9C883;
	cvt.rni.s32.f64 	%r811, %fd2275;
	cvt.rn.f64.s32 	%fd2276, %r811;
	fma.rn.f64 	%fd2277, %fd2276, 0dBFF921FB54442D18, %fd436;
	fma.rn.f64 	%fd2278, %fd2276, 0dBC91A62633145C00, %fd2277;
	fma.rn.f64 	%fd2545, %fd2276, 0dB97B839A252049C0, %fd2278;
	setp.ltu.f64 	%p290, %fd451, 0d41E0000000000000;
	@%p290 bra 	$L__BB2_293;
	{ // callseq 71, 0
	.param .b64 param0;
	st.param.f64 	[param0], %fd436;
	.param .align 16 .b8 retval0[16];
	call.uni (retval0), 
	__internal_trig_reduction_slowpathd, 
	(
	param0
	);
	ld.param.f64 	%fd2545, [retval0];
	ld.param.b32 	%r811, [retval0+8];
	} // callseq 71
$L__BB2_293:
	add.s32 	%r812, %r811, 1;
$L__BB2_294:
	shl.b32 	%r666, %r812, 6;
	cvt.u64.u32 	%rd274, %r666;
	and.b64  	%rd275, %rd274, 64;
	mov.u64 	%rd276, __cudart_sin_cos_coeffs;
	add.s64 	%rd277, %rd276, %rd275;
	mul.rn.f64 	%fd2281, %fd2545, %fd2545;
	and.b32  	%r667, %r812, 1;
	setp.eq.b32 	%p291, %r667, 1;
	selp.f64 	%fd2282, 0dBDA8FF8320FD8164, 0d3DE5DB65F9785EBA, %p291;
	ld.global.nc.v2.f64 	{%fd2283, %fd2284}, [%rd277];
	fma.rn.f64 	%fd2285, %fd2282, %fd2281, %fd2283;
	fma.rn.f64 	%fd2286, %fd2285, %fd2281, %fd2284;
	ld.global.nc.v2.f64 	{%fd2287, %fd2288}, [%rd277+16];
	fma.rn.f64 	%fd2289, %fd2286, %fd2281, %fd2287;
	fma.rn.f64 	%fd2290, %fd2289, %fd2281, %fd2288;
	ld.global.nc.v2.f64 	{%fd2291, %fd2292}, [%rd277+32];
	fma.rn.f64 	%fd2293, %fd2290, %fd2281, %fd2291;
	fma.rn.f64 	%fd2294, %fd2293, %fd2281, %fd2292;
	fma.rn.f64 	%fd2295, %fd2294, %fd2545, %fd2545;
	fma.rn.f64 	%fd2296, %fd2294, %fd2281, 0d3FF0000000000000;
	selp.f64 	%fd2297, %fd2296, %fd2295, %p291;
	and.b32  	%r668, %r812, 2;
	setp.eq.s32 	%p292, %r668, 0;
	mov.f64 	%fd2298, 0d0000000000000000;
	sub.f64 	%fd2299, %fd2298, %fd2297;
	selp.f64 	%fd457, %fd2297, %fd2299, %p292;
	abs.f64 	%fd458, %fd437;
	setp.neu.f64 	%p293, %fd458, 0d7FF0000000000000;
	@%p293 bra 	$L__BB2_296;
	mov.f64 	%fd2305, 0d0000000000000000;
	mul.rn.f64 	%fd2547, %fd437, %fd2305;
	mov.b32 	%r814, 1;
	bra.uni 	$L__BB2_299;
$L__BB2_296:
	mul.f64 	%fd2300, %fd437, 0d3FE45F306DC9C883;
	cvt.rni.s32.f64 	%r813, %fd2300;
	cvt.rn.f64.s32 	%fd2301, %r813;
	fma.rn.f64 	%fd2302, %fd2301, 0dBFF921FB54442D18, %fd437;
	fma.rn.f64 	%fd2303, %fd2301, 0dBC91A62633145C00, %fd2302;
	fma.rn.f64 	%fd2547, %fd2301, 0dB97B839A252049C0, %fd2303;
	setp.ltu.f64 	%p294, %fd458, 0d41E0000000000000;
	@%p294 bra 	$L__BB2_298;
	{ // callseq 72, 0
	.param .b64 param0;
	st.param.f64 	[param0], %fd437;
	.param .align 16 .b8 retval0[16];
	call.uni (retval0), 
	__internal_trig_reduction_slowpathd, 
	(
	param0
	);
	ld.param.f64 	%fd2547, [retval0];
	ld.param.b32 	%r813, [retval0+8];
	} // callseq 72
$L__BB2_298:
	add.s32 	%r814, %r813, 1;
$L__BB2_299:
	setp.ne.s32 	%p295, %r271, 2146435072;
	shl.b32 	%r671, %r814, 6;
	cvt.u64.u32 	%rd278, %r671;
	and.b64  	%rd279, %rd278, 64;
	mov.u64 	%rd280, __cudart_sin_cos_coeffs;
	add.s64 	%rd281, %rd280, %rd279;
	mul.rn.f64 	%fd2306, %fd2547, %fd2547;
	and.b32  	%r672, %r814, 1;
	setp.eq.b32 	%p296, %r672, 1;
	selp.f64 	%fd2307, 0dBDA8FF8320FD8164, 0d3DE5DB65F9785EBA, %p296;
	ld.global.nc.v2.f64 	{%fd2308, %fd2309}, [%rd281];
	fma.rn.f64 	%fd2310, %fd2307, %fd2306, %fd2308;
	fma.rn.f64 	%fd2311, %fd2310, %fd2306, %fd2309;
	ld.global.nc.v2.f64 	{%fd2312, %fd2313}, [%rd281+16];
	fma.rn.f64 	%fd2314, %fd2311, %fd2306, %fd2312;
	fma.rn.f64 	%fd2315, %fd2314, %fd2306, %fd2313;
	ld.global.nc.v2.f64 	{%fd2316, %fd2317}, [%rd281+32];
	fma.rn.f64 	%fd2318, %fd2315, %fd2306, %fd2316;
	fma.rn.f64 	%fd2319, %fd2318, %fd2306, %fd2317;
	fma.rn.f64 	%fd2320, %fd2319, %fd2547, %fd2547;
	fma.rn.f64 	%fd2321, %fd2319, %fd2306, 0d3FF0000000000000;
	selp.f64 	%fd2322, %fd2321, %fd2320, %p296;
	and.b32  	%r673, %r814, 2;
	setp.eq.s32 	%p297, %r673, 0;
	mov.f64 	%fd2323, 0d0000000000000000;
	sub.f64 	%fd2324, %fd2323, %fd2322;
	selp.f64 	%fd2325, %fd2322, %fd2324, %p297;
	sub.f64 	%fd2326, %fd457, %fd2325;
	mul.f64 	%fd2327, %fd450, %fd4;
	mul.f64 	%fd2328, %fd2327, %fd2326;
	mul.f64 	%fd2329, %fd2556, %fd2328;
	div.rn.f64 	%fd2330, %fd2329, %fd9;
	ld.shared.f64 	%fd2331, [%r4];
	add.f64 	%fd2332, %fd2331, %fd2330;
	st.shared.f64 	[%r4], %fd2332;
	bar.sync 	0;
	bar.sync 	0;
	bar.sync 	0;
	@%p295 bra 	$L__BB2_304;
	setp.num.f64 	%p298, %fd438, %fd438;
	@%p298 bra 	$L__BB2_302;
	mov.f64 	%fd2333, 0d4000000000000000;
	add.rn.f64 	%fd2548, %fd438, %fd2333;
	bra.uni 	$L__BB2_304;
$L__BB2_302:
	setp.neu.f64 	%p299, %fd439, 0d7FF0000000000000;
	@%p299 bra 	$L__BB2_304;
	setp.lt.s32 	%p300, %r270, 0;
	and.b32  	%r674, %r7, 2146435072;
	setp.eq.s32 	%p301, %r674, 1062207488;
	and.b32  	%r675, %r7, 2147483647;
	setp.ne.s32 	%p302, %r675, 1071644672;
	setp.lt.s32 	%p303, %r7, 0;
	selp.b32 	%r676, 0, 2146435072, %p303;
	or.b32  	%r677, %r676, -2147483648;
	selp.b32 	%r678, %r677, %r676, %p302;
	selp.b32 	%r679, %r678, %r676, %p301;
	selp.b32 	%r680, %r679, %r676, %p300;
	mov.b32 	%r681, 0;
	mov.b64 	%fd2548, {%r681, %r680};
$L__BB2_304:
	neg.f64 	%fd2334, %fd2548;
	selp.f64 	%fd2335, 0dBFF0000000000000, %fd2334, %p285;
	div.rn.f64 	%fd467, %fd2335, %fd444;
	fma.rn.f64 	%fd2336, %fd467, 0d3FF71547652B82FE, 0d4338000000000000;
	{
	.reg .b32 %temp; 
	mov.b64 	{%r285, %temp}, %fd2336;
	}
	mov.f64 	%fd2337, 0dC338000000000000;
	add.rn.f64 	%fd2338, %fd2336, %fd2337;
	fma.rn.f64 	%fd2339, %fd2338, 0dBFE62E42FEFA39EF, %fd467;
	fma.rn.f64 	%fd2340, %fd2338, 0dBC7ABC9E3B39803F, %fd2339;
	fma.rn.f64 	%fd2341, %fd2340, 0d3E5ADE1569CE2BDF, 0d3E928AF3FCA213EA;
	fma.rn.f64 	%fd2342, %fd2341, %fd2340, 0d3EC71DEE62401315;
	fma.rn.f64 	%fd2343, %fd2342, %fd2340, 0d3EFA01997C89EB71;
	fma.rn.f64 	%fd2344, %fd2343, %fd2340, 0d3F2A01A014761F65;
	fma.rn.f64 	%fd2345, %fd2344, %fd2340, 0d3F56C16C1852B7AF;
	fma.rn.f64 	%fd2346, %fd2345, %fd2340, 0d3F81111111122322;
	fma.rn.f64 	%fd2347, %fd2346, %fd2340, 0d3FA55555555502A1;
	fma.rn.f64 	%fd2348, %fd2347, %fd2340, 0d3FC5555555555511;
	fma.rn.f64 	%fd2349, %fd2348, %fd2340, 0d3FE000000000000B;
	fma.rn.f64 	%fd2350, %fd2349, %fd2340, 0d3FF0000000000000;
	fma.rn.f64 	%fd2351, %fd2350, %fd2340, 0d3FF0000000000000;
	{
	.reg .b32 %temp; 
	mov.b64 	{%r286, %temp}, %fd2351;
	}
	{
	.reg .b32 %temp; 
	mov.b64 	{%temp, %r287}, %fd2351;
	}
	shl.b32 	%r682, %r285, 20;
	add.s32 	%r683, %r682, %r287;
	mov.b64 	%fd2549, {%r286, %r683};
	{
	.reg .b32 %temp; 
	mov.b64 	{%temp, %r684}, %fd467;
	}
	mov.b32 	%f4, %r684;
	abs.f32 	%f2, %f4;
	setp.lt.f32 	%p305, %f2, 0f4086232B;
	@%p305 bra 	$L__BB2_307;
	setp.lt.f64 	%p306, %fd467, 0d0000000000000000;
	add.f64 	%fd2352, %fd467, 0d7FF0000000000000;
	selp.f64 	%fd2549, 0d0000000000000000, %fd2352, %p306;
	setp.geu.f32 	%p307, %f2, 0f40874800;
	@%p307 bra 	$L__BB2_307;
	shr.u32 	%r685, %r285, 31;
	add.s32 	%r686, %r285, %r685;
	shr.s32 	%r687, %r686, 1;
	shl.b32 	%r688, %r687, 20;
	add.s32 	%r689, %r287, %r688;
	mov.b64 	%fd2353, {%r286, %r689};
	sub.s32 	%r690, %r285, %r687;
	shl.b32 	%r691, %r690, 20;
	add.s32 	%r692, %r691, 1072693248;
	mov.b32 	%r693, 0;
	mov.b64 	%fd2354, {%r693, %r692};
	mul.f64 	%fd2549, %fd2354, %fd2353;
$L__BB2_307:
	mul.f64 	%fd472, %fd2274, %fd2549;
	bar.sync 	0;
	@%p289 bra 	$L__BB2_309;
	mov.f64 	%fd2361, 0d0000000000000000;
	mul.rn.f64 	%fd2551, %fd436, %fd2361;
	mov.b32 	%r816, 1;
	bra.uni 	$L__BB2_312;
$L__BB2_309:
	mul.f64 	%fd2356, %fd436, 0d3FE45F306DC9C883;
	cvt.rni.s32.f64 	%r815, %fd2356;
	cvt.rn.f64.s32 	%fd2357, %r815;
	fma.rn.f64 	%fd2358, %fd2357, 0dBFF921FB54442D18, %fd436;
	fma.rn.f64 	%fd2359, %fd2357, 0dBC91A62633145C00, %fd2358;
	fma.rn.f64 	%fd2551, %fd2357, 0dB97B839A252049C0, %fd2359;
	setp.ltu.f64 	%p309, %fd451, 0d41E0000000000000;
	@%p309 bra 	$L__BB2_311;
	{ // callseq 73, 0
	.param .b64 param0;
	st.param.f64 	[param0], %fd436;
	.param .align 16 .b8 retval0[16];
	call.uni (retval0), 
	__internal_trig_reduction_slowpathd, 
	(
	param0
	);
	ld.param.f64 	%fd2551, [retval0];
	ld.param.b32 	%r815, [retval0+8];
	} // callseq 73
$L__BB2_311:
	add.s32 	%r816, %r815, 1;
$L__BB2_312:
	setp.neu.f64 	%p310, %fd458, 0d7FF0000000000000;
	shl.b32 	%r696, %r816, 6;
	cvt.u64.u32 	%rd282, %r696;
	and.b64  	%rd283, %rd282, 64;
	mov.u64 	%rd284, __cudart_sin_cos_coeffs;
	add.s64 	%rd285, %rd284, %rd283;
	mul.rn.f64 	%fd2362, %fd2551, %fd2551;
	and.b32  	%r697, %r816, 1;
	setp.eq.b32 	%p311, %r697, 1;
	selp.f64 	%fd2363, 0dBDA8FF8320FD8164, 0d3DE5DB65F9785EBA, %p311;
	ld.global.nc.v2.f64 	{%fd2364, %fd2365}, [%rd285];
	fma.rn.f64 	%fd2366, %fd2363, %fd2362, %fd2364;
	fma.rn.f64 	%fd2367, %fd2366, %fd2362, %fd2365;
	ld.global.nc.v2.f64 	{%fd2368, %fd2369}, [%rd285+16];
	fma.rn.f64 	%fd2370, %fd2367, %fd2362, %fd2368;
	fma.rn.f64 	%fd2371, %fd2370, %fd2362, %fd2369;
	ld.global.nc.v2.f64 	{%fd2372, %fd2373}, [%rd285+32];
	fma.rn.f64 	%fd2374, %fd2371, %fd2362, %fd2372;
	fma.rn.f64 	%fd2375, %fd2374, %fd2362, %fd2373;
	fma.rn.f64 	%fd2376, %fd2375, %fd2551, %fd2551;
	fma.rn.f64 	%fd2377, %fd2375, %fd2362, 0d3FF0000000000000;
	selp.f64 	%fd2378, %fd2377, %fd2376, %p311;
	and.b32  	%r698, %r816, 2;
	setp.eq.s32 	%p312, %r698, 0;
	mov.f64 	%fd2379, 0d0000000000000000;
	sub.f64 	%fd2380, %fd2379, %fd2378;
	selp.f64 	%fd478, %fd2378, %fd2380, %p312;
	@%p310 bra 	$L__BB2_314;
	mov.f64 	%fd2386, 0d0000000000000000;
	mul.rn.f64 	%fd2553, %fd437, %fd2386;
	mov.b32 	%r818, 1;
	bra.uni 	$L__BB2_317;
$L__BB2_314:
	mul.f64 	%fd2381, %fd437, 0d3FE45F306DC9C883;
	cvt.rni.s32.f64 	%r817, %fd2381;
	cvt.rn.f64.s32 	%fd2382, %r817;
	fma.rn.f64 	%fd2383, %fd2382, 0dBFF921FB54442D18, %fd437;
	fma.rn.f64 	%fd2384, %fd2382, 0dBC91A62633145C00, %fd2383;
	fma.rn.f64 	%fd2553, %fd2382, 0dB97B839A252049C0, %fd2384;
	setp.ltu.f64 	%p313, %fd458, 0d41E0000000000000;
	@%p313 bra 	$L__BB2_316;
	{ // callseq 74, 0
	.param .b64 param0;
	st.param.f64 	[param0], %fd437;
	.param .align 16 .b8 retval0[16];
	call.uni (retval0), 
	__internal_trig_reduction_slowpathd, 
	(
	param0
	);
	ld.param.f64 	%fd2553, [retval0];
	ld.param.b32 	%r817, [retval0+8];
	} // callseq 74
$L__BB2_316:
	add.s32 	%r818, %r817, 1;
$L__BB2_317:
	mul.f64 	%fd2387, %fd472, %fd4;
	shl.b32 	%r701, %r818, 6;
	cvt.u64.u32 	%rd286, %r701;
	and.b64  	%rd287, %rd286, 64;
	mov.u64 	%rd288, __cudart_sin_cos_coeffs;
	add.s64 	%rd289, %rd288, %rd287;
	mul.rn.f64 	%fd2388, %fd2553, %fd2553;
	and.b32  	%r702, %r818, 1;
	setp.eq.b32 	%p314, %r702, 1;
	selp.f64 	%fd2389, 0dBDA8FF8320FD8164, 0d3DE5DB65F9785EBA, %p314;
	ld.global.nc.v2.f64 	{%fd2390, %fd2391}, [%rd289];
	fma.rn.f64 	%fd2392, %fd2389, %fd2388, %fd2390;
	fma.rn.f64 	%fd2393, %fd2392, %fd2388, %fd2391;
	ld.global.nc.v2.f64 	{%fd2394, %fd2395}, [%rd289+16];
	fma.rn.f64 	%fd2396, %fd2393, %fd2388, %fd2394;
	fma.rn.f64 	%fd2397, %fd2396, %fd2388, %fd2395;
	ld.global.nc.v2.f64 	{%fd2398, %fd2399}, [%rd289+32];
	fma.rn.f64 	%fd2400, %fd2397, %fd2388, %fd2398;
	fma.rn.f64 	%fd2401, %fd2400, %fd2388, %fd2399;
	fma.rn.f64 	%fd2402, %fd2401, %fd2553, %fd2553;
	fma.rn.f64 	%fd2403, %fd2401, %fd2388, 0d3FF0000000000000;
	selp.f64 	%fd2404, %fd2403, %fd2402, %p314;
	and.b32  	%r703, %r818, 2;
	setp.eq.s32 	%p315, %r703, 0;
	mov.f64 	%fd2405, 0d0000000000000000;
	sub.f64 	%fd2406, %fd2405, %fd2404;
	selp.f64 	%fd2407, %fd2404, %fd2406, %p315;
	add.f64 	%fd2408, %fd478, %fd2407;
	mul.f64 	%fd2409, %fd2387, %fd2408;
	div.rn.f64 	%fd2410, %fd2409, %fd8;
	sub.f64 	%fd2411, %fd478, %fd2407;
	mul.f64 	%fd2412, %fd2387, %fd2411;
	mul.f64 	%fd2413, %fd2555, %fd2412;
	div.rn.f64 	%fd2414, %fd2413, %fd9;
	sub.f64 	%fd2415, %fd2410, %fd2414;
	ld.shared.f64 	%fd2416, [%r5];
	add.f64 	%fd2417, %fd2416, %fd2415;
	st.shared.f64 	[%r5], %fd2417;
	bar.sync 	0;
	ld.shared.f64 	%fd2418, [%r3];
	fma.rn.f64 	%fd2420, %fd2419, %fd2418, %fd2434;
	st.shared.f64 	[%r3], %fd2420;
	bar.sync 	0;
	ld.shared.f64 	%fd2421, [%r4];
	fma.rn.f64 	%fd2422, %fd2419, %fd2421, %fd2555;
	st.shared.f64 	[%r4], %fd2422;
	bar.sync 	0;
	ld.shared.f64 	%fd2423, [%r5];
	fma.rn.f64 	%fd2424, %fd2419, %fd2423, %fd2556;
	st.shared.f64 	[%r5], %fd2424;
	bar.sync 	0;
	add.f64 	%fd2438, %fd2438, %fd2419;
	bar.sync 	0;
	fma.rn.f64 	%fd2437, %fd2434, %fd2419, %fd2437;
	bar.sync 	0;
	fma.rn.f64 	%fd2554, %fd2555, %fd2419, %fd2554;
	bar.sync 	0;
	fma.rn.f64 	%fd2435, %fd2556, %fd2419, %fd2435;
	ld.shared.f64 	%fd2434, [%r3];
	ld.shared.f64 	%fd2555, [%r4];
	ld.shared.f64 	%fd2556, [%r5];
	setp.le.f64 	%p316, %fd2435, %fd495;
	@%p316 bra 	$L__BB2_3;
$L__BB2_318:
	ld.param.u64 	%rd294, [_Z11paths_eulerPdS_S__param_2];
	bar.sync 	0;
	ld.const.f64 	%fd2426, [zimp];
	ld.const.f64 	%fd2427, [D];
	sub.f64 	%fd2428, %fd2426, %fd2427;
	mul.f64 	%fd2429, %fd2555, %fd2428;
	div.rn.f64 	%fd2430, %fd2429, %fd2556;
	add.f64 	%fd2431, %fd2554, %fd2430;
	cvta.to.global.u64 	%rd290, %rd294;
	mov.u32 	%r704, %ctaid.x;
	shl.b32 	%r705, %r704, 8;
	mov.u32 	%r706, %tid.x;
	add.s32 	%r707, %r705, %r706;
	mul.wide.u32 	%rd291, %r707, 8;
	add.s64 	%rd292, %rd290, %rd291;
	st.global.f64 	[%rd292+400000], %fd2431;
$L__BB2_319:
	ret;

}
	// .globl	_Z9paths_rk2PdS_S_
.visible .entry _Z9paths_rk2PdS_S_(
	.param .u64 .ptr .align 1 _Z9paths_rk2PdS_S__param_0,
	.param .u64 .ptr .align 1 _Z9paths_rk2PdS_S__param_1,
	.param .u64 .ptr .align 1 _Z9paths_rk2PdS_S__param_2
)
{
	.reg .pred 	%p<611>;
	.reg .b32 	%r<1658>;
	.reg .b32 	%f<9>;
	.reg .b64 	%rd<575>;
	.reg .b64 	%fd<5074>;
	// demoted variable
	.shared .align 8 .b8 _ZZ9paths_rk2PdS_S_E4k1vx[2048];
	// demoted variable
	.shared .align 8 .b8 _ZZ9paths_rk2PdS_S_E4k1vy[2048];
	// demoted variable
	.shared .align 8 .b8 _ZZ9paths_rk2PdS_S_E4k1vz[2048];
	// demoted variable
	.shared .align 8 .b8 _ZZ9paths_rk2PdS_S_E4k2vx[2048];
	// demoted variable
	.shared .align 8 .b8 _ZZ9paths_rk2PdS_S_E4k2vy[2048];
	// demoted variable
	.shared .align 8 .b8 _ZZ9paths_rk2PdS_S_E4k2vz[2048];
	ld.param.u64 	%rd4, [_Z9paths_rk2PdS_S__param_0];
	ld.param.u64 	%rd5, [_Z9paths_rk2PdS_S__param_1];
	cvta.to.global.u64 	%rd1, %rd5;
	cvta.to.global.u64 	%rd2, %rd4;
	mov.u32 	%r1, %tid.x;
	mov.u32 	%r591, %ctaid.x;
	shl.b32 	%r592, %r591, 8;
	add.s32 	%r2, %r592, %r1;
	setp.gt.u32 	%p5, %r2, 49999;
	@%p5 bra 	$L__BB3_634;
	ld.param.u64 	%rd573, [_Z9paths_rk2PdS_S__param_2];
	cvta.to.global.u64 	%rd6, %rd573;
	mul.wide.u32 	%rd7, %r2, 8;
	add.s64 	%rd8, %rd6, %rd7;
	ld.global.f64 	%fd4835, [%rd8];
	bar.sync 	0;
	ld.const.f64 	%fd4839, [v0];
	shl.b32 	%r593, %r1, 3;
	mov.u32 	%r594, _ZZ9paths_rk2PdS_S_E4k1vx;
	add.s32 	%r595, %r594, %r593;
	mov.b64 	%rd9, 0;
	st.shared.u64 	[%r595], %rd9;
	mov.u32 	%r596, _ZZ9paths_rk2PdS_S_E4k1vy;
	add.s32 	%r3, %r596, %r593;
	st.shared.u64 	[%r3], %rd9;
	mov.u32 	%r597, _ZZ9paths_rk2PdS_S_E4k1vz;
	add.s32 	%r4, %r597, %r593;
	st.shared.u64 	[%r4], %rd9;
	mov.u32 	%r598, _ZZ9paths_rk2PdS_S_E4k2vx;
	add.s32 	%r599, %r598, %r593;
	st.shared.u64 	[%r599], %rd9;
	mov.u32 	%r600, _ZZ9paths_rk2PdS_S_E4k2vy;
	add.s32 	%r601, %r600, %r593;
	st.shared.u64 	[%r601], %rd9;
	mov.u32 	%r602, _ZZ9paths_rk2PdS_S_E4k2vz;
	add.s32 	%r603, %r602, %r593;
	st.shared.u64 	[%r603], %rd9;
	ld.const.f64 	%fd5070, [D];
	setp.ltu.f64 	%p6, %fd5070, 0d0000000000000000;
	mov.f64 	%fd5072, 0d0000000000000000;
	@%p6 bra 	$L__BB3_633;
	ld.const.f64 	%fd970, [eps0];
	ld.const.f64 	%fd971, [V];
	mul.f64 	%fd4, %fd970, %fd971;
	ld.const.f64 	%fd5, [q];
	ld.const.f64 	%fd6, [xi];
	abs.f64 	%fd7, %fd6;
	mul.f64 	%fd972, %fd6, 0d3FE45F306DC9C883;
	cvt.rni.s32.f64 	%r5, %fd972;
	cvt.rn.f64.s32 	%fd973, %r5;
	fma.rn.f64 	%fd974, %fd973, 0dBFF921FB54442D18, %fd6;
	fma.rn.f64 	%fd975, %fd973, 0dBC91A62633145C00, %fd974;
	fma.rn.f64 	%fd8, %fd973, 0dB97B839A252049C0, %fd975;
	ld.const.f64 	%fd9, [m];
	mov.f64 	%fd976, 0d4000000000000000;
	{
	.reg .b32 %temp; 
	mov.b64 	{%temp, %r6}, %fd976;
	}
	and.b32  	%r604, %r6, 2146435072;
	setp.eq.s32 	%p7, %r604, 1062207488;
	setp.lt.s32 	%p9, %r6, 0;
	selp.b32 	%r605, 0, 2146435072, %p9;
	and.b32  	%r606, %r6, 2147483647;
	setp.ne.s32 	%p10, %r606, 1071644672;
	and.pred  	%p11, %p7, %p10;
	or.b32  	%r607, %r605, -2147483648;
	ld.const.f64 	%fd977, [sigmaL];
	{
	.reg .b32 %temp; 
	mov.b64 	{%temp, %r608}, %fd977;
	}
	abs.f64 	%fd10, %fd977;
	setp.lt.s32 	%p13, %r608, 0;
	and.pred  	%p1, %p13, %p7;
	selp.b32 	%r609, %r608, 0, %p7;
	or.b32  	%r610, %r609, 2146435072;
	selp.b32 	%r611, %r610, %r609, %p9;
	mov.b32 	%r612, 0;
	mov.b64 	%fd11, {%r612, %r611};
	add.f64 	%fd978, %fd977, 0d4000000000000000;
	{
	.reg .b32 %temp; 
	mov.b64 	{%temp, %r613}, %fd978;
	}
	and.b32  	%r7, %r613, 2146435072;
	selp.b32 	%r614, %r607, %r605, %p11;
	selp.b32 	%r615, %r614, %r605, %p13;
	mov.b64 	%fd12, {%r612, %r615};
	mov.f64 	%fd4833, 0d0000000000000000;
	ld.const.f64 	%fd980, [c];
	mov.u64 	%rd12, __cudart_sin_cos_coeffs;
	ld.const.f64 	%fd1198, [hbar];
	ld.const.f64 	%fd2700, [wL];
	ld.const.f64 	%fd2702, [kL];
	ld.const.f64 	%fd2704, [D];
	ld.const.f64 	%fd2746, [E0L];
	ld.const.f64 	%fd2891, [dt];
	mov.f64 	%fd4834, %fd4833;
	mov.f64 	%fd4836, %fd4833;
	mov.f64 	%fd4837, %fd4833;
	mov.f64 	%fd4838, %fd4833;
$L__BB3_3:
	bar.sync 	0;
	bar.sync 	0;
	ld.global.f64 	%fd979, [%rd2];
	div.rn.f64 	%fd20, %fd979, %fd980;
	bar.sync 	0;
	mul.f64 	%fd21, %fd4833, %fd20;
	ld.global.f64 	%fd22, [%rd2];
	ld.global.f64 	%fd23, [%rd1];
	abs.f64 	%fd24, %fd23;
	setp.neu.f64 	%p14, %fd24, 0d7FF0000000000000;
	@%p14 bra 	$L__BB3_5;
	mov.f64 	%fd986, 0d0000000000000000;
	mul.rn.f64 	%fd4840, %fd23, %fd986;
	mov.b32 	%r1436, 0;
	bra.uni 	$L__BB3_7;
$L__BB3_5:
	mul.f64 	%fd981, %fd23, 0d3FE45F306DC9C883;
	cvt.rni.s32.f64 	%r1436, %fd981;
	cvt.rn.f64.s32 	%fd982, %r1436;
	fma.rn.f64 	%fd983, %fd982, 0dBFF921FB54442D18, %fd23;
	fma.rn.f64 	%fd984, %fd982, 0dBC91A62633145C00, %fd983;
	fma.rn.f64 	%fd4840, %fd982, 0dB97B839A252049C0, %fd984;
	setp.ltu.f64 	%p15, %fd24, 0d41E0000000000000;
	@%p15 bra 	$L__BB3_7;
	{ // callseq 75, 0
	.param .b64 param0;
	st.param.f64 	[param0], %fd23;
	.param .align 16 .b8 retval0[16];
	call.uni (retval0), 
	__internal_trig_reduction_slowpathd, 
	(
	param0
	);
	ld.param.f64 	%fd4840, [retval0];
	ld.param.b32 	%r1436, [retval0+8];
	} // callseq 75
$L__BB3_7:
	shl.b32 	%r618, %r1436, 6;
	cvt.u64.u32 	%rd10, %r618;
	and.b64  	%rd11, %rd10, 64;
	add.s64 	%rd13, %rd12, %rd11;
	mul.rn.f64 	%fd987, %fd4840, %fd4840;
	and.b32  	%r619, %r1436, 1;
	setp.eq.b32 	%p16, %r619, 1;
	selp.f64 	%fd988, 0dBDA8FF8320FD8164, 0d3DE5DB65F9785EBA, %p16;
	ld.global.nc.v2.f64 	{%fd989, %fd990}, [%rd13];
	fma.rn.f64 	%fd991, %fd988, %fd987, %fd989;
	fma.rn.f64 	%fd992, %fd991, %fd987, %fd990;
	ld.global.nc.v2.f64 	{%fd993, %fd994}, [%rd13+16];
	fma.rn.f64 	%fd995, %fd992, %fd987, %fd993;
	fma.rn.f64 	%fd996, %fd995, %fd987, %fd994;
	ld.global.nc.v2.f64 	{%fd997, %fd998}, [%rd13+32];
	fma.rn.f64 	%fd999, %fd996, %fd987, %fd997;
	fma.rn.f64 	%fd1000, %fd999, %fd987, %fd998;
	fma.rn.f64 	%fd1001, %fd1000, %fd4840, %fd4840;
	fma.rn.f64 	%fd1002, %fd1000, %fd987, 0d3FF0000000000000;
	selp.f64 	%fd1003, %fd1002, %fd1001, %p16;
	and.b32  	%r620, %r1436, 2;
	setp.eq.s32 	%p17, %r620, 0;
	mov.f64 	%fd1004, 0d0000000000000000;
	sub.f64 	%fd1005, %fd1004, %fd1003;
	selp.f64 	%fd29, %fd1003, %fd1005, %p17;
	ld.global.f64 	%fd30, [%rd1+8];
	abs.f64 	%fd31, %fd30;
	setp.neu.f64 	%p18, %fd31, 0d7FF0000000000000;
	@%p18 bra 	$L__BB3_9;
	mov.f64 	%fd1011, 0d0000000000000000;
	mul.rn.f64 	%fd4842, %fd30, %fd1011;
	mov.b32 	%r1438, 1;
	bra.uni 	$L__BB3_12;
$L__BB3_9:
	mul.f64 	%fd1006, %fd30, 0d3FE45F306DC9C883;
	cvt.rni.s32.f64 	%r1437, %fd1006;
	cvt.rn.f64.s32 	%fd1007, %r1437;
	fma.rn.f64 	%fd1008, %fd1007, 0dBFF921FB54442D18, %fd30;
	fma.rn.f64 	%fd1009, %fd1007, 0dBC91A62633145C00, %fd1008;
	fma.rn.f64 	%fd4842, %fd1007, 0dB97B839A252049C0, %fd1009;
	setp.ltu.f64 	%p19, %fd31, 0d41E0000000000000;
	@%p19 bra 	$L__BB3_11;
	{ // callseq 76, 0
	.param .b64 param0;
	st.param.f64 	[param0], %fd30;
	.param .align 16 .b8 retval0[16];
	call.uni (retval0), 
	__internal_trig_reduction_slowpathd, 
	(
	param0
	);
	ld.param.f64 	%fd4842, [retval0];
	ld.param.b32 	%r1437, [retval0+8];
	} // callseq 76
$L__BB3_11:
	add.s32 	%r1438, %r1437, 1;
$L__BB3_12:
	shl.b32 	%r623, %r1438, 6;
	cvt.u64.u32 	%rd14, %r623;
	and.b64  	%rd15, %rd14, 64;
	add.s64 	%rd17, %rd12, %rd15;
	mul.rn.f64 	%fd1012, %fd4842, %fd4842;
	and.b32  	%r624, %r1438, 1;
	setp.eq.b32 	%p21, %r624, 1;
	selp.f64 	%fd1013, 0dBDA8FF8320FD8164, 0d3DE5DB65F9785EBA, %p21;
	ld.global.nc.v2.f64 	{%fd1014, %fd1015}, [%rd17];
	fma.rn.f64 	%fd1016, %fd1013, %fd1012, %fd1014;
	fma.rn.f64 	%fd1017, %fd1016, %fd1012, %fd1015;
	ld.global.nc.v2.f64 	{%fd1018, %fd1019}, [%rd17+16];
	fma.rn.f64 	%fd1020, %fd1017, %fd1012, %fd1018;
	fma.rn.f64 	%fd1021, %fd1020, %fd1012, %fd1019;
	ld.global.nc.v2.f64 	{%fd1022, %fd1023}, [%rd17+32];
	fma.rn.f64 	%fd1024, %fd1021, %fd1012, %fd1022;
	fma.rn.f64 	%fd1025, %fd1024, %fd1012, %fd1023;
	fma.rn.f64 	%fd1026, %fd1025, %fd4842, %fd4842;
	fma.rn.f64 	%fd1027, %fd1025, %fd1012, 0d3FF0000000000000;
	selp.f64 	%fd1028, %fd1027, %fd1026, %p21;
	and.b32  	%r625, %r1438, 2;
	setp.eq.s32 	%p22, %r625, 0;
	mov.f64 	%fd1029, 0d0000000000000000;
	sub.f64 	%fd1030, %fd1029, %fd1028;
	selp.f64 	%fd1031, %fd1028, %fd1030, %p22;
	mul.f64 	%fd37, %fd29, %fd1031;
	@%p18 bra 	$L__BB3_14;
	mov.f64 	%fd1037, 0d0000000000000000;
	mul.rn.f64 	%fd4843, %fd30, %fd1037;
	mov.b32 	%r1439, 0;
	bra.uni 	$L__BB3_16;
$L__BB3_14:
	mul.f64 	%fd1032, %fd30, 0d3FE45F306DC9C883;
	cvt.rni.s32.f64 	%r1439, %fd1032;
	cvt.rn.f64.s32 	%fd1033, %r1439;
	fma.rn.f64 	%fd1034, %fd1033, 0dBFF921FB54442D18, %fd30;
	fma.rn.f64 	%fd1035, %fd1033, 0dBC91A62633145C00, %fd1034;
	fma.rn.f64 	%fd4843, %fd1033, 0dB97B839A252049C0, %fd1035;
	setp.ltu.f64 	%p23, %fd31, 0d41E0000000000000;
	@%p23 bra 	$L__BB3_16;
	{ // callseq 77, 0
	.param .b64 param0;
	st.param.f64 	[param0], %fd30;
	.param .align 16 .b8 retval0[16];
	call.uni (retval0), 
	__internal_trig_reduction_slowpathd, 
	(
	param0
	);
	ld.param.f64 	%fd4843, [retval0];
	ld.param.b32 	%r1439, [retval0+8];
	} // callseq 77
$L__BB3_16:
	shl.b32 	%r628, %r1439, 6;
	cvt.u64.u32 	%rd18, %r628;
	and.b64  	%rd19, %rd18, 64;
	add.s64 	%rd21, %rd12, %rd19;
	mul.rn.f64 	%fd1038, %fd4843, %fd4843;
	and.b32  	%r629, %r1439, 1;
	setp.eq.b32 	%p25, %r629, 1;
	selp.f64 	%fd1039, 0dBDA8FF8320FD8164, 0d3DE5DB65F9785EBA, %p25;
	ld.global.nc.v2.f64 	{%fd1040, %fd1041}, [%rd21];
	fma.rn.f64 	%fd1042, %fd1039, %fd1038, %fd1040;
	fma.rn.f64 	%fd1043, %fd1042, %fd1038, %fd1041;
	ld.global.nc.v2.f64 	{%fd1044, %fd1045}, [%rd21+16];
	fma.rn.f64 	%fd1046, %fd1043, %fd1038, %fd1044;
	fma.rn.f64 	%fd1047, %fd1046, %fd1038, %fd1045;
	ld.global.nc.v2.f64 	{%fd1048, %fd1049}, [%rd21+32];
	fma.rn.f64 	%fd1050, %fd1047, %fd1038, %fd1048;
	fma.rn.f64 	%fd1051, %fd1050, %fd1038, %fd1049;
	fma.rn.f64 	%fd1052, %fd1051, %fd4843, %fd4843;
	fma.rn.f64 	%fd1053, %fd1051, %fd1038, 0d3FF0000000000000;
	selp.f64 	%fd1054, %fd1053, %fd1052, %p25;
	and.b32  	%r630, %r1439, 2;
	setp.eq.s32 	%p26, %r630, 0;
	mov.f64 	%fd1055, 0d0000000000000000;
	sub.f64 	%fd1056, %fd1055, %fd1054;
	selp.f64 	%fd1057, %fd1054, %fd1056, %p26;
	mul.f64 	%fd1058, %fd29, %fd1057;
	mul.f64 	%fd1059, %fd4835, %fd1058;
	fma.rn.f64 	%fd42, %fd4834, %fd37, %fd1059;
	@%p14 bra 	$L__BB3_18;
	mov.f64 	%fd1065, 0d0000000000000000;
	mul.rn.f64 	%fd4845, %fd23, %fd1065;
	mov.b32 	%r1441, 1;
	bra.uni 	$L__BB3_21;
$L__BB3_18:
	mul.f64 	%fd1060, %fd23, 0d3FE45F306DC9C883;
	cvt.rni.s32.f64 	%r1440, %fd1060;
	cvt.rn.f64.s32 	%fd1061, %r1440;
	fma.rn.f64 	%fd1062, %fd1061, 0dBFF921FB54442D18, %fd23;
	fma.rn.f64 	%fd1063, %fd1061, 0dBC91A62633145C00, %fd1062;
	fma.rn.f64 	%fd4845, %fd1061, 0dB97B839A252049C0, %fd1063;
	setp.ltu.f64 	%p27, %fd24, 0d41E0000000000000;
	@%p27 bra 	$L__BB3_20;
	{ // callseq 78, 0
	.param .b64 param0;
	st.param.f64 	[param0], %fd23;
	.param .align 16 .b8 retval0[16];
	call.uni (retval0), 
	__internal_trig_reduction_slowpathd, 
	(
	param0
	);
	ld.param.f64 	%fd4845, [retval0];
	ld.param.b32 	%r1440, [retval0+8];
	} // callseq 78
$L__BB3_20:
	add.s32 	%r1441, %r1440, 1;
$L__BB3_21:
	shl.b32 	%r633, %r1441, 6;
	cvt.u64.u32 	%rd22, %r633;
	and.b64  	%rd23, %rd22, 64;
	add.s64 	%rd25, %rd12, %rd23;
	mul.rn.f64 	%fd1066, %fd4845, %fd4845;
	and.b32  	%r634, %r1441, 1;
	setp.eq.b32 	%p28, %r634, 1;
	selp.f64 	%fd1067, 0dBDA8FF8320FD8164, 0d3DE5DB65F9785EBA, %p28;
	ld.global.nc.v2.f64 	{%fd1068, %fd1069}, [%rd25];
	fma.rn.f64 	%fd1070, %fd1067, %fd1066, %fd1068;
	fma.rn.f64 	%fd1071, %fd1070, %fd1066, %fd1069;
	ld.global.nc.v2.f64 	{%fd1072, %fd1073}, [%rd25+16];
	fma.rn.f64 	%fd1074, %fd1071, %fd1066, %fd1072;
	fma.rn.f64 	%fd1075, %fd1074, %fd1066, %fd1073;
	ld.global.nc.v2.f64 	{%fd1076, %fd1077}, [%rd25+32];
	fma.rn.f64 	%fd1078, %fd1075, %fd1066, %fd1076;
	fma.rn.f64 	%fd1079, %fd1078, %fd1066, %fd1077;
	fma.rn.f64 	%fd1080, %fd1079, %fd4845, %fd4845;
	fma.rn.f64 	%fd1081, %fd1079, %fd1066, 0d3FF0000000000000;
	selp.f64 	%fd1082, %fd1081, %fd1080, %p28;
	and.b32  	%r635, %r1441, 2;
	setp.eq.s32 	%p29, %r635, 0;
	mov.f64 	%fd1083, 0d0000000000000000;
	sub.f64 	%fd1084, %fd1083, %fd1082;
	selp.f64 	%fd1085, %fd1082, %fd1084, %p29;
	fma.rn.f64 	%fd1086, %fd4836, %fd1085, %fd42;
	mul.f64 	%fd1087, %fd22, %fd1086;
	sub.f64 	%fd1088, %fd21, %fd1087;
	ld.global.f64 	%fd1089, [%rd1+16];
	add.f64 	%fd48, %fd1089, %fd1088;
	bar.sync 	0;
	ld.global.f64 	%fd49, [%rd2];
	ld.global.f64 	%fd50, [%rd1];
	abs.f64 	%fd51, %fd50;
	setp.neu.f64 	%p30, %fd51, 0d7FF0000000000000;
	@%p30 bra 	$L__BB3_23;
	mov.f64 	%fd1095, 0d0000000000000000;
	mul.rn.f64 	%fd4846, %fd50, %fd1095;
	mov.b32 	%r1442, 0;
	bra.uni 	$L__BB3_25;
$L__BB3_23:
	mul.f64 	%fd1090, %fd50, 0d3FE45F306DC9C883;
	cvt.rni.s32.f64 	%r1442, %fd1090;
	cvt.rn.f64.s32 	%fd1091, %r1442;
	fma.rn.f64 	%fd1092, %fd1091, 0dBFF921FB54442D18, %fd50;
	fma.rn.f64 	%fd1093, %fd1091, 0dBC91A62633145C00, %fd1092;
	fma.rn.f64 	%fd4846, %fd1091, 0dB97B839A252049C0, %fd1093;
	setp.ltu.f64 	%p31, %fd51, 0d41E0000000000000;
	@%p31 bra 	$L__BB3_25;
	{ // callseq 79, 0
	.param .b64 param0;
	st.param.f64 	[param0], %fd50;
	.param .align 16 .b8 retval0[16];
	call.uni (retval0), 
	__internal_trig_reduction_slowpathd, 
	(
	param0
	);
	ld.param.f64 	%fd4846, [retval0];
	ld.param.b32 	%r1442, [retval0+8];
	} // callseq 79
$L__BB3_25:
	shl.b32 	%r638, %r1442, 6;
	cvt.u64.u32 	%rd26, %r638;
	and.b64  	%rd27, %rd26, 64;
	add.s64 	%rd29, %rd12, %rd27;
	mul.rn.f64 	%fd1096, %fd4846, %fd4846;
	and.b32  	%r639, %r1442, 1;
	setp.eq.b32 	%p32, %r639, 1;
	selp.f64 	%fd1097, 0dBDA8FF8320FD8164, 0d3DE5DB65F9785EBA, %p32;
	ld.global.nc.v2.f64 	{%fd1098, %fd1099}, [%rd29];
	fma.rn.f64 	%fd1100, %fd1097, %fd1096, %fd1098;
	fma.rn.f64 	%fd1101, %fd1100, %fd1096, %fd1099;
	ld.global.nc.v2.f64 	{%fd1102, %fd1103}, [%rd29+16];
	fma.rn.f64 	%fd1104, %fd1101, %fd1096, %fd1102;
	fma.rn.f64 	%fd1105, %fd1104, %fd1096, %fd1103;
	ld.global.nc.v2.f64 	{%fd1106, %fd1107}, [%rd29+32];
	fma.rn.f64 	%fd1108, %fd1105, %fd1096, %fd1106;
	fma.rn.f64 	%fd1109, %fd1108, %fd1096, %fd1107;
	fma.rn.f64 	%fd1110, %fd1109, %fd4846, %fd4846;
	fma.rn.f64 	%fd1111, %fd1109, %fd1096, 0d3FF0000000000000;
	selp.f64 	%fd1112, %fd1111, %fd1110, %p32;
	and.b32  	%r640, %r1442, 2;
	setp.eq.s32 	%p33, %r640, 0;
	mov.f64 	%fd1113, 0d0000000000000000;
	sub.f64 	%fd1114, %fd1113, %fd1112;
	selp.f64 	%fd56, %fd1112, %fd1114, %p33;
	ld.global.f64 	%fd57, [%rd1+8];
	abs.f64 	%fd58, %fd57;
	setp.neu.f64 	%p34, %fd58, 0d7FF0000000000000;
	@%p34 bra 	$L__BB3_27;
	mov.f64 	%fd1120, 0d0000000000000000;
	mul.rn.f64 	%fd4848, %fd57, %fd1120;
	mov.b32 	%r1444, 1;
	bra.uni 	$L__BB3_30;
$L__BB3_27:
	mul.f64 	%fd1115, %fd57, 0d3FE45F306DC9C883;
	cvt.rni.s32.f64 	%r1443, %fd1115;
	cvt.rn.f64.s32 	%fd1116, %r1443;
	fma.rn.f64 	%fd1117, %fd1116, 0dBFF921FB54442D18, %fd57;
	fma.rn.f64 	%fd1118, %fd1116, 0dBC91A62633145C00, %fd1117;
	fma.rn.f64 	%fd4848, %fd1116, 0dB97B839A252049C0, %fd1118;
	setp.ltu.f64 	%p35, %fd58, 0d41E0000000000000;
	@%p35 bra 	$L__BB3_29;
	{ // callseq 80, 0
	.param .b64 param0;
	st.param.f64 	[param0], %fd57;
	.param .align 16 .b8 retval0[16];
	call.uni (retval0), 
	__internal_trig_reduction_slowpathd, 
	(
	param0
	);
	ld.param.f64 	%fd4848, [retval0];
	ld.param.b32 	%r1443, [retval0+8];
	} // callseq 80
$L__BB3_29:
	add.s32 	%r1444, %r1443, 1;
$L__BB3_30:
	shl.b32 	%r643, %r1444, 6;
	cvt.u64.u32 	%rd30, %r643;
	and.b64  	%rd31, %rd30, 64;
	mov.u64 	%rd32, __cudart_sin_cos_coeffs;
	add.s64 	%rd33, %rd32, %rd31;
	mul.rn.f64 	%fd1121, %fd4848, %fd4848;
	and.b32  	%r644, %r1444, 1;
	setp.eq.b32 	%p37, %r644, 1;
	selp.f64 	%fd1122, 0dBDA8FF8320FD8164, 0d3DE5DB65F9785EBA, %p37;
	ld.global.nc.v2.f64 	{%fd1123, %fd1124}, [%rd33];
	fma.rn.f64 	%fd1125, %fd1122, %fd1121, %fd1123;
	fma.rn.f64 	%fd1126, %fd1125, %fd1121, %fd1124;
	ld.global.nc.v2.f64 	{%fd1127, %fd1128}, [%rd33+16];
	fma.rn.f64 	%fd1129, %fd1126, %fd1121, %fd1127;
	fma.rn.f64 	%fd1130, %fd1129, %fd1121, %fd1128;
	ld.global.nc.v2.f64 	{%fd1131, %fd1132}, [%rd33+32];
	fma.rn.f64 	%fd1133, %fd1130, %fd1121, %fd1131;
	fma.rn.f64 	%fd1134, %fd1133, %fd1121, %fd1132;
	fma.rn.f64 	%fd1135, %fd1134, %fd4848, %fd4848;
	fma.rn.f64 	%fd1136, %fd1134, %fd1121, 0d3FF0000000000000;
	selp.f64 	%fd1137, %fd1136, %fd1135, %p37;
	and.b32  	%r645, %r1444, 2;
	setp.eq.s32 	%p38, %r645, 0;
	mov.f64 	%fd1138, 0d0000000000000000;
	sub.f64 	%fd1139, %fd1138, %fd1137;
	selp.f64 	%fd1140, %fd1137, %fd1139, %p38;
	mul.f64 	%fd64, %fd56, %fd1140;
	@%p34 bra 	$L__BB3_32;
	mov.f64 	%fd1146, 0d0000000000000000;
	mul.rn.f64 	%fd4849, %fd57, %fd1146;
	mov.b32 	%r1445, 0;
	bra.uni 	$L__BB3_34;
$L__BB3_32:
	mul.f64 	%fd1141, %fd57, 0d3FE45F306DC9C883;
	cvt.rni.s32.f64 	%r1445, %fd1141;
	cvt.rn.f64.s32 	%fd1142, %r1445;
	fma.rn.f64 	%fd1143, %fd1142, 0dBFF921FB54442D18, %fd57;
	fma.rn.f64 	%fd1144, %fd1142, 0dBC91A62633145C00, %fd1143;
	fma.rn.f64 	%fd4849, %fd1142, 0dB97B839A252049C0, %fd1144;
	setp.ltu.f64 	%p39, %fd58, 0d41E0000000000000;
	@%p39 bra 	$L__BB3_34;
	{ // callseq 81, 0
	.param .b64 param0;
	st.param.f64 	[param0], %fd57;
	.param .align 16 .b8 retval0[16];
	call.uni (retval0), 
	__internal_trig_reduction_slowpathd, 
	(
	param0
	);
	ld.param.f64 	%fd4849, [retval0];
	ld.param.b32 	%r1445, [retval0+8];
	} // callseq 81
$L__BB3_34:
	shl.b32 	%r648, %r1445, 6;
	cvt.u64.u32 	%rd34, %r648;
	and.b64  	%rd35, %rd34, 64;
	mov.u64 	%rd36, __cudart_sin_cos_coeffs;
	add.s64 	%rd37, %rd36, %rd35;
	mul.rn.f64 	%fd1147, %fd4849, %fd4849;
	and.b32  	%r649, %r1445, 1;
	setp.eq.b32 	%p41, %r649, 1;
	selp.f64 	%fd1148, 0dBDA8FF8320FD8164, 0d3DE5DB65F9785EBA, %p41;
	ld.global.nc.v2.f64 	{%fd1149, %fd1150}, [%rd37];
	fma.rn.f64 	%fd1151, %fd1148, %fd1147, %fd1149;
	fma.rn.f64 	%fd1152, %fd1151, %fd1147, %fd1150;
	ld.global.nc.v2.f64 	{%fd1153, %fd1154}, [%rd37+16];
	fma.rn.f64 	%fd1155, %fd1152, %fd1147, %fd1153;
	fma.rn.f64 	%fd1156, %fd1155, %fd1147, %fd1154;
	ld.global.nc.v2.f64 	{%fd1157, %fd1158}, [%rd37+32];
	fma.rn.f64 	%fd1159, %fd1156, %fd1147, %fd1157;
	fma.rn.f64 	%fd1160, %fd1159, %fd1147, %fd1158;
	fma.rn.f64 	%fd1161, %fd1160, %fd4849, %fd4849;
	fma.rn.f64 	%fd1162, %fd1160, %fd1147, 0d3FF0000000000000;
	selp.f64 	%fd1163, %fd1162, %fd1161, %p41;
	and.b32  	%r650, %r1445, 2;
	setp.eq.s32 	%p42, %r650, 0;
	mov.f64 	%fd1164, 0d0000000000000000;
	sub.f64 	%fd1165, %fd1164, %fd1163;
	selp.f64 	%fd1166, %fd1163, %fd1165, %p42;
	mul.f64 	%fd1167, %fd56, %fd1166;
	mul.f64 	%fd1168, %fd4835, %fd1167;
	fma.rn.f64 	%fd69, %fd4834, %fd64, %fd1168;
	@%p30 bra 	$L__BB3_36;
	mov.f64 	%fd1174, 0d0000000000000000;
	mul.rn.f64 	%fd4851, %fd50, %fd1174;
	mov.b32 	%r1447, 1;
	bra.uni 	$L__BB3_39;
$L__BB3_36:
	mul.f64 	%fd1169, %fd50, 0d3FE45F306DC9C883;
	cvt.rni.s32.f64 	%r1446, %fd1169;
	cvt.rn.f64.s32 	%fd1170, %r1446;
	fma.rn.f64 	%fd1171, %fd1170, 0dBFF921FB54442D18, %fd50;
	fma.rn.f64 	%fd1172, %fd1170, 0dBC91A62633145C00, %fd1171;
	fma.rn.f64 	%fd4851, %fd1170, 0dB97B839A252049C0, %fd1172;
	setp.ltu.f64 	%p43, %fd51, 0d41E0000000000000;
	@%p43 bra 	$L__BB3_38;
	{ // callseq 82, 0
	.param .b64 param0;
	st.param.f64 	[param0], %fd50;
	.param .align 16 .b8 retval0[16];
	call.uni (retval0), 
	__internal_trig_reduction_slowpathd, 
	(
	param0
	);
	ld.param.f64 	%fd4851, [retval0];
	ld.param.b32 	%r1446, [retval0+8];
	} // callseq 82
$L__BB3_38:
	add.s32 	%r1447, %r1446, 1;
$L__BB3_39:
	shl.b32 	%r653, %r1447, 6;
	cvt.u64.u32 	%rd38, %r653;
	and.b64  	%rd39, %rd38, 64;
	mov.u64 	%rd40, __cudart_sin_cos_coeffs;
	add.s64 	%rd41, %rd40, %rd39;
	mul.rn.f64 	%fd1175, %fd4851, %fd4851;
	and.b32  	%r654, %r1447, 1;
	setp.eq.b32 	%p44, %r654, 1;
	selp.f64 	%fd1176, 0dBDA8FF8320FD8164, 0d3DE5DB65F9785EBA, %p44;
	ld.global.nc.v2.f64 	{%fd1177, %fd1178}, [%rd41];
	fma.rn.f64 	%fd1179, %fd1176, %fd1175, %fd1177;
	fma.rn.f64 	%fd1180, %fd1179, %fd1175, %fd1178;
	ld.global.nc.v2.f64 	{%fd1181, %fd1182}, [%rd41+16];
	fma.rn.f64 	%fd1183, %fd1180, %fd1175, %fd1181;
	fma.rn.f64 	%fd1184, %fd1183, %fd1175, %fd1182;
	ld.global.nc.v2.f64 	{%fd1185, %fd1186}, [%rd41+32];
	fma.rn.f64 	%fd1187, %fd1184, %fd1175, %fd1185;
	fma.rn.f64 	%fd1188, %fd1187, %fd1175, %fd1186;
	fma.rn.f64 	%fd1189, %fd1188, %fd4851, %fd4851;
	fma.rn.f64 	%fd1190, %fd1188, %fd1175, 0d3FF0000000000000;
	selp.f64 	%fd1191, %fd1190, %fd1189, %p44;
	and.b32  	%r655, %r1447, 2;
	setp.eq.s32 	%p45, %r655, 0;
	mov.f64 	%fd1192, 0d0000000000000000;
	sub.f64 	%fd1193, %fd1192, %fd1191;
	selp.f64 	%fd1194, %fd1191, %fd1193, %p45;
	fma.rn.f64 	%fd1195, %fd4836, %fd1194, %fd69;
	fma.rn.f64 	%fd1196, %fd49, %fd1195, %fd21;
	ld.global.f64 	%fd1197, [%rd1+24];
	add.f64 	%fd75, %fd1197, %fd1196;
	bar.sync 	0;
	mul.f64 	%fd1199, %fd20, %fd1198;
	div.rn.f64 	%fd1200, %fd1199, %fd4;
	sqrt.rn.f64 	%fd76, %fd1200;
	bar.sync 	0;
	abs.f64 	%fd77, %fd48;
	setp.neu.f64 	%p46, %fd77, 0d7FF0000000000000;
	@%p46 bra 	$L__BB3_41;
	mov.f64 	%fd1206, 0d0000000000000000;
	mul.rn.f64 	%fd4853, %fd48, %fd1206;
	mov.b32 	%r1449, 1;
	bra.uni 	$L__BB3_44;
$L__BB3_41:
	mul.f64 	%fd1201, %fd48, 0d3FE45F306DC9C883;
	cvt.rni.s32.f64 	%r1448, %fd1201;
	cvt.rn.f64.s32 	%fd1202, %r1448;
	fma.rn.f64 	%fd1203, %fd1202, 0dBFF921FB54442D18, %fd48;
	fma.rn.f64 	%fd1204, %fd1202, 0dBC91A62633145C00, %fd1203;
	fma.rn.f64 	%fd4853, %fd1202, 0dB97B839A252049C0, %fd1204;
	setp.ltu.f64 	%p47, %fd77, 0d41E0000000000000;
	@%p47 bra 	$L__BB3_43;
	{ // callseq 83, 0
	.param .b64 param0;
	st.param.f64 	[param0], %fd48;
	.param .align 16 .b8 retval0[16];
	call.uni (retval0), 
	__internal_trig_reduction_slowpathd, 
	(
	param0
	);
	ld.param.f64 	%fd4853, [retval0];
	ld.param.b32 	%r1448, [retval0+8];
	} // callseq 83
$L__BB3_43:
	add.s32 	%r1449, %r1448, 1;
$L__BB3_44:
	shl.b32 	%r658, %r1449, 6;
	cvt.u64.u32 	%rd42, %r658;
	and.b64  	%rd43, %rd42, 64;
	add.s64 	%rd45, %rd40, %rd43;
	mul.rn.f64 	%fd1207, %fd4853, %fd4853;
	and.b32  	%r659, %r1449, 1;
	setp.eq.b32 	%p48, %r659, 1;
	selp.f64 	%fd1208, 0dBDA8FF8320FD8164, 0d3DE5DB65F9785EBA, %p48;
	ld.global.nc.v2.f64 	{%fd1209, %fd1210}, [%rd45];
	fma.rn.f64 	%fd1211, %fd1208, %fd1207, %fd1209;
	fma.rn.f64 	%fd1212, %fd1211, %fd1207, %fd1210;
	ld.global.nc.v2.f64 	{%fd1213, %fd1214}, [%rd45+16];
	fma.rn.f64 	%fd1215, %fd1212, %fd1207, %fd1213;
	fma.rn.f64 	%fd1216, %fd1215, %fd1207, %fd1214;
	ld.global.nc.v2.f64 	{%fd1217, %fd1218}, [%rd45+32];
	fma.rn.f64 	%fd1219, %fd1216, %fd1207, %fd1217;
	fma.rn.f64 	%fd1220, %fd1219, %fd1207, %fd1218;
	fma.rn.f64 	%fd1221, %fd1220, %fd4853, %fd4853;
	fma.rn.f64 	%fd1222, %fd1220, %fd1207, 0d3FF0000000000000;
	selp.f64 	%fd1223, %fd1222, %fd1221, %p48;
	and.b32  	%r660, %r1449, 2;
	setp.eq.s32 	%p49, %r660, 0;
	mov.f64 	%fd1224, 0d0000000000000000;
	sub.f64 	%fd1225, %fd1224, %fd1223;
	selp.f64 	%fd83, %fd1223, %fd1225, %p49;
	abs.f64 	%fd84, %fd75;
	setp.neu.f64 	%p50, %fd84, 0d7FF0000000000000;
	@%p50 bra 	$L__BB3_46;
	mov.f64 	%fd1231, 0d0000000000000000;
	mul.rn.f64 	%fd4855, %fd75, %fd1231;
	mov.b32 	%r1451, 1;
	bra.uni 	$L__BB3_49;
$L__BB3_46:
	mul.f64 	%fd1226, %fd75, 0d3FE45F306DC9C883;
	cvt.rni.s32.f64 	%r1450, %fd1226;
	cvt.rn.f64.s32 	%fd1227, %r1450;
	fma.rn.f64 	%fd1228, %fd1227, 0dBFF921FB54442D18, %fd75;
	fma.rn.f64 	%fd1229, %fd1227, 0dBC91A62633145C00, %fd1228;
	fma.rn.f64 	%fd4855, %fd1227, 0dB97B839A252049C0, %fd1229;
	setp.ltu.f64 	%p51, %fd84, 0d41E0000000000000;
	@%p51 bra 	$L__BB3_48;
	{ // callseq 84, 0
	.param .b64 param0;
	st.param.f64 	[param0], %fd75;
	.param .align 16 .b8 retval0[16];
	call.uni (retval0), 
	__internal_trig_reduction_slowpathd, 
	(
	param0
	);
	ld.param.f64 	%fd4855, [retval0];
	ld.param.b32 	%r1450, [retval0+8];
	} // callseq 84
$L__BB3_48:
	add.s32 	%r1451, %r1450, 1;
$L__BB3_49:
	shl.b32 	%r663, %r1451, 6;
	cvt.u64.u32 	%rd46, %r663;
	and.b64  	%rd47, %rd46, 64;
	add.s64 	%rd49, %rd40, %rd47;
	mul.rn.f64 	%fd1232, %fd4855, %fd4855;
	and.b32  	%r664, %r1451, 1;
	setp.eq.b32 	%p52, %r664, 1;
	selp.f64 	%fd1233, 0dBDA8FF8320FD8164, 0d3DE5DB65F9785EBA, %p52;
	ld.global.nc.v2.f64 	{%fd1234, %fd1235}, [%rd49];
	fma.rn.f64 	%fd1236, %fd1233, %fd1232, %fd1234;
	fma.rn.f64 	%fd1237, %fd1236, %fd1232, %fd1235;
	ld.global.nc.v2.f64 	{%fd1238, %fd1239}, [%rd49+16];
	fma.rn.f64 	%fd1240, %fd1237, %fd1232, %fd1238;
	fma.rn.f64 	%fd1241, %fd1240, %fd1232, %fd1239;
	ld.global.nc.v2.f64 	{%fd1242, %fd1243}, [%rd49+32];
	fma.rn.f64 	%fd1244, %fd1241, %fd1232, %fd1242;
	fma.rn.f64 	%fd1245, %fd1244, %fd1232, %fd1243;
	fma.rn.f64 	%fd1246, %fd1245, %fd4855, %fd4855;
	fma.rn.f64 	%fd1247, %fd1245, %fd1232, 0d3FF0000000000000;
	selp.f64 	%fd1248, %fd1247, %fd1246, %p52;
	and.b32  	%r665, %r1451, 2;
	setp.eq.s32 	%p53, %r665, 0;
	mov.f64 	%fd1249, 0d0000000000000000;
	sub.f64 	%fd1250, %fd1249, %fd1248;
	selp.f64 	%fd90, %fd1248, %fd1250, %p53;
	ld.global.f64 	%fd91, [%rd1];
	abs.f64 	%fd92, %fd91;
	setp.neu.f64 	%p54, %fd92, 0d7FF0000000000000;
	@%p54 bra 	$L__BB3_51;
	mov.f64 	%fd1256, 0d0000000000000000;
	mul.rn.f64 	%fd4857, %fd91, %fd1256;
	mov.b32 	%r1453, 1;
	bra.uni 	$L__BB3_54;
$L__BB3_51:
	mul.f64 	%fd1251, %fd91, 0d3FE45F306DC9C883;
	cvt.rni.s32.f64 	%r1452, %fd1251;
	cvt.rn.f64.s32 	%fd1252, %r1452;
	fma.rn.f64 	%fd1253, %fd1252, 0dBFF921FB54442D18, %fd91;
	fma.rn.f64 	%fd1254, %fd1252, 0dBC91A62633145C00, %fd1253;
	fma.rn.f64 	%fd4857, %fd1252, 0dB97B839A252049C0, %fd1254;
	setp.ltu.f64 	%p55, %fd92, 0d41E0000000000000;
	@%p55 bra 	$L__BB3_53;
	{ // callseq 85, 0
	.param .b64 param0;
	st.param.f64 	[param0], %fd91;
	.param .align 16 .b8 retval0[16];
	call.uni (retval0), 
	__internal_trig_reduction_slowpathd, 
	(
	param0
	);
	ld.param.f64 	%fd4857, [retval0];
	ld.param.b32 	%r1452, [retval0+8];
	} // callseq 85
$L__BB3_53:
	add.s32 	%r1453, %r1452, 1;
$L__BB3_54:
	shl.b32 	%r668, %r1453, 6;
	cvt.u64.u32 	%rd50, %r668;
	and.b64  	%rd51, %rd50, 64;
	mov.u64 	%rd52, __cudart_sin_cos_coeffs;
	add.s64 	%rd53, %rd52, %rd51;
	mul.rn.f64 	%fd1257, %fd4857, %fd4857;
	and.b32  	%r669, %r1453, 1;
	setp.eq.b32 	%p56, %r669, 1;
	selp.f64 	%fd1258, 0dBDA8FF8320FD8164, 0d3DE5DB65F9785EBA, %p56;
	ld.global.nc.v2.f64 	{%fd1259, %fd1260}, [%rd53];
	fma.rn.f64 	%fd1261, %fd1258, %fd1257, %fd1259;
	fma.rn.f64 	%fd1262, %fd1261, %fd1257, %fd1260;
	ld.global.nc.v2.f64 	{%fd1263, %fd1264}, [%rd53+16];
	fma.rn.f64 	%fd1265, %fd1262, %fd1257, %fd1263;
	fma.rn.f64 	%fd1266, %fd1265, %fd1257, %fd1264;
	ld.global.nc.v2.f64 	{%fd1267, %fd1268}, [%rd53+32];
	fma.rn.f64 	%fd1269, %fd1266, %fd1257, %fd1267;
	fma.rn.f64 	%fd1270, %fd1269, %fd1257, %fd1268;
	fma.rn.f64 	%fd1271, %fd1270, %fd4857, %fd4857;
	fma.rn.f64 	%fd1272, %fd1270, %fd1257, 0d3FF0000000000000;
	selp.f64 	%fd1273, %fd1272, %fd1271, %p56;
	and.b32  	%r670, %r1453, 2;
	setp.eq.s32 	%p57, %r670, 0;
	mov.f64 	%fd1274, 0d0000000000000000;
	sub.f64 	%fd1275, %fd1274, %fd1273;
	selp.f64 	%fd98, %fd1273, %fd1275, %p57;
	ld.global.f64 	%fd99, [%rd1+8];
	abs.f64 	%fd100, %fd99;
	setp.neu.f64 	%p58, %fd100, 0d7FF0000000000000;
	@%p58 bra 	$L__BB3_56;
	mov.f64 	%fd1281, 0d0000000000000000;
	mul.rn.f64 	%fd4859, %fd99, %fd1281;
	mov.b32 	%r1455, 1;
	bra.uni 	$L__BB3_59;
$L__BB3_56:
	mul.f64 	%fd1276, %fd99, 0d3FE45F306DC9C883;
	cvt.rni.s32.f64 	%r1454, %fd1276;
	cvt.rn.f64.s32 	%fd1277, %r1454;
	fma.rn.f64 	%fd1278, %fd1277, 0dBFF921FB54442D18, %fd99;
	fma.rn.f64 	%fd1279, %fd1277, 0dBC91A62633145C00, %fd1278;
	fma.rn.f64 	%fd4859, %fd1277, 0dB97B839A252049C0, %fd1279;
	setp.ltu.f64 	%p59, %fd100, 0d41E0000000000000;
	@%p59 bra 	$L__BB3_58;
	{ // callseq 86, 0
	.param .b64 param0;
	st.param.f64 	[param0], %fd99;
	.param .align 16 .b8 retval0[16];
	call.uni (retval0), 
	__internal_trig_reduction_slowpathd, 
	(
	param0
	);
	ld.param.f64 	%fd4859, [retval0];
	ld.param.b32 	%r1454, [retval0+8];
	} // callseq 86
$L__BB3_58:
	add.s32 	%r1455, %r1454, 1;
$L__BB3_59:
	mov.f64 	%fd1282, 0d0000000000000000;
	mul.rn.f64 	%fd4861, %fd6, %fd1282;
	setp.eq.f64 	%p60, %fd7, 0d7FF0000000000000;
	shl.b32 	%r674, %r1455, 6;
	cvt.u64.u32 	%rd54, %r674;
	and.b64  	%rd55, %rd54, 64;
	mov.u64 	%rd56, __cudart_sin_cos_coeffs;
	add.s64 	%rd57, %rd56, %rd55;
	mul.rn.f64 	%fd1283, %fd4859, %fd4859;
	and.b32  	%r675, %r1455, 1;
	setp.eq.b32 	%p61, %r675, 1;
	selp.f64 	%fd1284, 0dBDA8FF8320FD8164, 0d3DE5DB65F9785EBA, %p61;
	ld.global.nc.v2.f64 	{%fd1285, %fd1286}, [%rd57];
	fma.rn.f64 	%fd1287, %fd1284, %fd1283, %fd1285;
	fma.rn.f64 	%fd1288, %fd1287, %fd1283, %fd1286;
	ld.global.nc.v2.f64 	{%fd1289, %fd1290}, [%rd57+16];
	fma.rn.f64 	%fd1291, %fd1288, %fd1283, %fd1289;
	fma.rn.f64 	%fd1292, %fd1291, %fd1283, %fd1290;
	ld.global.nc.v2.f64 	{%fd1293, %fd1294}, [%rd57+32];
	fma.rn.f64 	%fd1295, %fd1292, %fd1283, %fd1293;
	fma.rn.f64 	%fd1296, %fd1295, %fd1283, %fd1294;
	fma.rn.f64 	%fd1297, %fd1296, %fd4859, %fd4859;
	fma.rn.f64 	%fd1298, %fd1296, %fd1283, 0d3FF0000000000000;
	selp.f64 	%fd1299, %fd1298, %fd1297, %p61;
	and.b32  	%r676, %r1455, 2;
	setp.eq.s32 	%p62, %r676, 0;
	sub.f64 	%fd1300, %fd1282, %fd1299;
	selp.f64 	%fd1301, %fd1299, %fd1300, %p62;
	mul.f64 	%fd107, %fd98, %fd1301;
	mov.b32 	%r1457, 1;
	@%p60 bra 	$L__BB3_63;
	setp.ltu.f64 	%p63, %fd7, 0d41E0000000000000;
	mov.f64 	%fd4861, %fd8;
	mov.u32 	%r1456, %r5;
	@%p63 bra 	$L__BB3_62;
	{ // callseq 87, 0
	.param .b64 param0;
	st.param.f64 	[param0], %fd6;
	.param .align 16 .b8 retval0[16];
	call.uni (retval0), 
	__internal_trig_reduction_slowpathd, 
	(
	param0
	);
	ld.param.f64 	%fd4861, [retval0];
	ld.param.b32 	%r1456, [retval0+8];
	} // callseq 87
$L__BB3_62:
	add.s32 	%r1457, %r1456, 1;
$L__BB3_63:
	shl.b32 	%r678, %r1457, 6;
	cvt.u64.u32 	%rd58, %r678;
	and.b64  	%rd59, %rd58, 64;
	mov.u64 	%rd60, __cudart_sin_cos_coeffs;
	add.s64 	%rd61, %rd60, %rd59;
	mul.rn.f64 	%fd1303, %fd4861, %fd4861;
	and.b32  	%r679, %r1457, 1;
	setp.eq.b32 	%p65, %r679, 1;
	selp.f64 	%fd1304, 0dBDA8FF8320FD8164, 0d3DE5DB65F9785EBA, %p65;
	ld.global.nc.v2.f64 	{%fd1305, %fd1306}, [%rd61];
	fma.rn.f64 	%fd1307, %fd1304, %fd1303, %fd1305;
	fma.rn.f64 	%fd1308, %fd1307, %fd1303, %fd1306;
	ld.global.nc.v2.f64 	{%fd1309, %fd1310}, [%rd61+16];
	fma.rn.f64 	%fd1311, %fd1308, %fd1303, %fd1309;
	fma.rn.f64 	%fd1312, %fd1311, %fd1303, %fd1310;
	ld.global.nc.v2.f64 	{%fd1313, %fd1314}, [%rd61+32];
	fma.rn.f64 	%fd1315, %fd1312, %fd1303, %fd1313;
	fma.rn.f64 	%fd1316, %fd1315, %fd1303, %fd1314;
	fma.rn.f64 	%fd1317, %fd1316, %fd4861, %fd4861;
	fma.rn.f64 	%fd1318, %fd1316, %fd1303, 0d3FF0000000000000;
	selp.f64 	%fd1319, %fd1318, %fd1317, %p65;
	and.b32  	%r680, %r1457, 2;
	setp.eq.s32 	%p66, %r680, 0;
	mov.f64 	%fd1320, 0d0000000000000000;
	sub.f64 	%fd1321, %fd1320, %fd1319;
	selp.f64 	%fd1322, %fd1319, %fd1321, %p66;
	mul.f64 	%fd111, %fd107, %fd1322;
	@%p58 bra 	$L__BB3_65;
	mov.f64 	%fd1328, 0d0000000000000000;
	mul.rn.f64 	%fd4862, %fd99, %fd1328;
	mov.b32 	%r1458, 0;
	bra.uni 	$L__BB3_67;
$L__BB3_65:
	mul.f64 	%fd1323, %fd99, 0d3FE45F306DC9C883;
	cvt.rni.s32.f64 	%r1458, %fd1323;
	cvt.rn.f64.s32 	%fd1324, %r1458;
	fma.rn.f64 	%fd1325, %fd1324, 0dBFF921FB54442D18, %fd99;
	fma.rn.f64 	%fd1326, %fd1324, 0dBC91A62633145C00, %fd1325;
	fma.rn.f64 	%fd4862, %fd1324, 0dB97B839A252049C0, %fd1326;
	setp.ltu.f64 	%p67, %fd100, 0d41E0000000000000;
	@%p67 bra 	$L__BB3_67;
	{ // callseq 88, 0
	.param .b64 param0;
	st.param.f64 	[param0], %fd99;
	.param .align 16 .b8 retval0[16];
	call.uni (retval0), 
	__internal_trig_reduction_slowpathd, 
	(
	param0
	);
	ld.param.f64 	%fd4862, [retval0];
	ld.param.b32 	%r1458, [retval0+8];
	} // callseq 88
$L__BB3_67:
	selp.b32 	%r1465, 0, %r5, %p60;
	mov.f64 	%fd1329, 0d0000000000000000;
	mul.rn.f64 	%fd1330, %fd6, %fd1329;
	selp.f64 	%fd4869, %fd1330, %fd8, %p60;
	shl.b32 	%r683, %r1458, 6;
	cvt.u64.u32 	%rd62, %r683;
	and.b64  	%rd63, %rd62, 64;
	mov.u64 	%rd64, __cudart_sin_cos_coeffs;
	add.s64 	%rd65, %rd64, %rd63;
	mul.rn.f64 	%fd1331, %fd4862, %fd4862;
	and.b32  	%r684, %r1458, 1;
	setp.eq.b32 	%p69, %r684, 1;
	selp.f64 	%fd1332, 0dBDA8FF8320FD8164, 0d3DE5DB65F9785EBA, %p69;
	ld.global.nc.v2.f64 	{%fd1333, %fd1334}, [%rd65];
	fma.rn.f64 	%fd1335, %fd1332, %fd1331, %fd1333;
	fma.rn.f64 	%fd1336, %fd1335, %fd1331, %fd1334;
	ld.global.nc.v2.f64 	{%fd1337, %fd1338}, [%rd65+16];
	fma.rn.f64 	%fd1339, %fd1336, %fd1331, %fd1337;
	fma.rn.f64 	%fd1340, %fd1339, %fd1331, %fd1338;
	ld.global.nc.v2.f64 	{%fd1341, %fd1342}, [%rd65+32];
	fma.rn.f64 	%fd1343, %fd1340, %fd1331, %fd1341;
	fma.rn.f64 	%fd1344, %fd1343, %fd1331, %fd1342;
	fma.rn.f64 	%fd1345, %fd1344, %fd4862, %fd4862;
	fma.rn.f64 	%fd1346, %fd1344, %fd1331, 0d3FF0000000000000;
	selp.f64 	%fd1347, %fd1346, %fd1345, %p69;
	and.b32  	%r685, %r1458, 2;
	setp.eq.s32 	%p70, %r685, 0;
	sub.f64 	%fd1348, %fd1329, %fd1347;
	selp.f64 	%fd117, %fd1347, %fd1348, %p70;
	setp.ltu.f64 	%p71, %fd7, 0d41E0000000000000;
	or.pred  	%p2, %p60, %p71;
	mov.f64 	%fd4863, %fd4869;
	mov.u32 	%r1459, %r1465;
	@%p2 bra 	$L__BB3_69;
	{ // callseq 89, 0
	.param .b64 param0;
	st.param.f64 	[param0], %fd6;
	.param .align 16 .b8 retval0[16];
	call.uni (retval0), 
	__internal_trig_reduction_slowpathd, 
	(
	param0
	);
	ld.param.f64 	%fd4863, [retval0];
	ld.param.b32 	%r1459, [retval0+8];
	} // callseq 89
$L__BB3_69:
	mul.f64 	%fd1350, %fd5, %fd76;
	shl.b32 	%r687, %r1459, 6;
	cvt.u64.u32 	%rd66, %r687;
	and.b64  	%rd67, %rd66, 64;
	mov.u64 	%rd68, __cudart_sin_cos_coeffs;
	add.s64 	%rd69, %rd68, %rd67;
	mul.rn.f64 	%fd1351, %fd4863, %fd4863;
	and.b32  	%r688, %r1459, 1;
	setp.eq.b32 	%p72, %r688, 1;
	selp.f64 	%fd1352, 0dBDA8FF8320FD8164, 0d3DE5DB65F9785EBA, %p72;
	ld.global.nc.v2.f64 	{%fd1353, %fd1354}, [%rd69];
	fma.rn.f64 	%fd1355, %fd1352, %fd1351, %fd1353;
	fma.rn.f64 	%fd1356, %fd1355, %fd1351, %fd1354;
	ld.global.nc.v2.f64 	{%fd1357, %fd1358}, [%rd69+16];
	fma.rn.f64 	%fd1359, %fd1356, %fd1351, %fd1357;
	fma.rn.f64 	%fd1360, %fd1359, %fd1351, %fd1358;
	ld.global.nc.v2.f64 	{%fd1361, %fd1362}, [%rd69+32];
	fma.rn.f64 	%fd1363, %fd1360, %fd1351, %fd1361;
	fma.rn.f64 	%fd1364, %fd1363, %fd1351, %fd1362;
	fma.rn.f64 	%fd1365, %fd1364, %fd4863, %fd4863;
	fma.rn.f64 	%fd1366, %fd1364, %fd1351, 0d3FF0000000000000;
	selp.f64 	%fd1367, %fd1366, %fd1365, %p72;
	and.b32  	%r689, %r1459, 2;
	setp.eq.s32 	%p73, %r689, 0;
	mov.f64 	%fd1368, 0d0000000000000000;
	sub.f64 	%fd1369, %fd1368, %fd1367;
	selp.f64 	%fd1370, %fd1367, %fd1369, %p73;
	mul.f64 	%fd1371, %fd117, %fd1370;
	sub.f64 	%fd1372, %fd111, %fd1371;
	add.f64 	%fd1373, %fd83, %fd90;
	mul.f64 	%fd1374, %fd1350, %fd1373;
	mul.f64 	%fd1375, %fd1374, %fd1372;
	div.rn.f64 	%fd1376, %fd1375, %fd9;
	mov.u32 	%r690, %tid.x;
	shl.b32 	%r691, %r690, 3;
	mov.u32 	%r692, _ZZ9paths_rk2PdS_S_E4k1vx;
	add.s32 	%r70, %r692, %r691;
	ld.shared.f64 	%fd1377, [%r70];
	add.f64 	%fd1378, %fd1377, %fd1376;
	st.shared.f64 	[%r70], %fd1378;
	bar.sync 	0;
	sub.f64 	%fd1379, %fd83, %fd90;
	mul.f64 	%fd120, %fd1379, %fd1350;
	ld.global.f64 	%fd121, [%rd1];
	abs.f64 	%fd122, %fd121;
	setp.neu.f64 	%p74, %fd122, 0d7FF0000000000000;
	@%p74 bra 	$L__BB3_71;
	mov.f64 	%fd1385, 0d0000000000000000;
	mul.rn.f64 	%fd4864, %fd121, %fd1385;
	mov.b32 	%r1460, 0;
	bra.uni 	$L__BB3_73;
$L__BB3_71:
	mul.f64 	%fd1380, %fd121, 0d3FE45F306DC9C883;
	cvt.rni.s32.f64 	%r1460, %fd1380;
	cvt.rn.f64.s32 	%fd1381, %r1460;
	fma.rn.f64 	%fd1382, %fd1381, 0dBFF921FB54442D18, %fd121;
	fma.rn.f64 	%fd1383, %fd1381, 0dBC91A62633145C00, %fd1382;
	fma.rn.f64 	%fd4864, %fd1381, 0dB97B839A252049C0, %fd1383;
	setp.ltu.f64 	%p75, %fd122, 0d41E0000000000000;
	@%p75 bra 	$L__BB3_73;
	{ // callseq 90, 0
	.param .b64 param0;
	st.param.f64 	[param0], %fd121;
	.param .align 16 .b8 retval0[16];
	call.uni (retval0), 
	__internal_trig_reduction_slowpathd, 
	(
	param0
	);
	ld.param.f64 	%fd4864, [retval0];
	ld.param.b32 	%r1460, [retval0+8];
	} // callseq 90
$L__BB3_73:
	shl.b32 	%r695, %r1460, 6;
	cvt.u64.u32 	%rd70, %r695;
	and.b64  	%rd71, %rd70, 64;
	mov.u64 	%rd72, __cudart_sin_cos_coeffs;
	add.s64 	%rd73, %rd72, %rd71;
	mul.rn.f64 	%fd1386, %fd4864, %fd4864;
	and.b32  	%r696, %r1460, 1;
	setp.eq.b32 	%p76, %r696, 1;
	selp.f64 	%fd1387, 0dBDA8FF8320FD8164, 0d3DE5DB65F9785EBA, %p76;
	ld.global.nc.v2.f64 	{%fd1388, %fd1389}, [%rd73];
	fma.rn.f64 	%fd1390, %fd1387, %fd1386, %fd1388;
	fma.rn.f64 	%fd1391, %fd1390, %fd1386, %fd1389;
	ld.global.nc.v2.f64 	{%fd1392, %fd1393}, [%rd73+16];
	fma.rn.f64 	%fd1394, %fd1391, %fd1386, %fd1392;
	fma.rn.f64 	%fd1395, %fd1394, %fd1386, %fd1393;
	ld.global.nc.v2.f64 	{%fd1396, %fd1397}, [%rd73+32];
	fma.rn.f64 	%fd1398, %fd1395, %fd1386, %fd1396;
	fma.rn.f64 	%fd1399, %fd1398, %fd1386, %fd1397;
	fma.rn.f64 	%fd1400, %fd1399, %fd4864, %fd4864;
	fma.rn.f64 	%fd1401, %fd1399, %fd1386, 0d3FF0000000000000;
	selp.f64 	%fd1402, %fd1401, %fd1400, %p76;
	and.b32  	%r697, %r1460, 2;
	setp.eq.s32 	%p77, %r697, 0;
	mov.f64 	%fd1403, 0d0000000000000000;
	sub.f64 	%fd1404, %fd1403, %fd1402;
	selp.f64 	%fd127, %fd1402, %fd1404, %p77;
	mov.f64 	%fd4865, %fd4869;
	mov.u32 	%r1461, %r1465;
	@%p2 bra 	$L__BB3_75;
	{ // callseq 91, 0
	.param .b64 param0;
	st.param.f64 	[param0], %fd6;
	.param .align 16 .b8 retval0[16];
	call.uni (retval0), 
	__internal_trig_reduction_slowpathd, 
	(
	param0
	);
	ld.param.f64 	%fd4865, [retval0];
	ld.param.b32 	%r1461, [retval0+8];
	} // callseq 91
$L__BB3_75:
	shl.b32 	%r699, %r1461, 6;
	cvt.u64.u32 	%rd74, %r699;
	and.b64  	%rd75, %rd74, 64;
	mov.u64 	%rd76, __cudart_sin_cos_coeffs;
	add.s64 	%rd77, %rd76, %rd75;
	mul.rn.f64 	%fd1406, %fd4865, %fd4865;
	and.b32  	%r700, %r1461, 1;
	setp.eq.b32 	%p79, %r700, 1;
	selp.f64 	%fd1407, 0dBDA8FF8320FD8164, 0d3DE5DB65F9785EBA, %p79;
	ld.global.nc.v2.f64 	{%fd1408, %fd1409}, [%rd77];
	fma.rn.f64 	%fd1410, %fd1407, %fd1406, %fd1408;
	fma.rn.f64 	%fd1411, %fd1410, %fd1406, %fd1409;
	ld.global.nc.v2.f64 	{%fd1412, %fd1413}, [%rd77+16];
	fma.rn.f64 	%fd1414, %fd1411, %fd1406, %fd1412;
	fma.rn.f64 	%fd1415, %fd1414, %fd1406, %fd1413;
	ld.global.nc.v2.f64 	{%fd1416, %fd1417}, [%rd77+32];
	fma.rn.f64 	%fd1418, %fd1415, %fd1406, %fd1416;
	fma.rn.f64 	%fd1419, %fd1418, %fd1406, %fd1417;
	fma.rn.f64 	%fd1420, %fd1419, %fd4865, %fd4865;
	fma.rn.f64 	%fd1421, %fd1419, %fd1406, 0d3FF0000000000000;
	selp.f64 	%fd1422, %fd1421, %fd1420, %p79;
	and.b32  	%r701, %r1461, 2;
	setp.eq.s32 	%p80, %r701, 0;
	mov.f64 	%fd1423, 0d0000000000000000;
	sub.f64 	%fd1424, %fd1423, %fd1422;
	selp.f64 	%fd1425, %fd1422, %fd1424, %p80;
	mul.f64 	%fd130, %fd127, %fd1425;
	@%p74 bra 	$L__BB3_77;
	mov.f64 	%fd1431, 0d0000000000000000;
	mul.rn.f64 	%fd4867, %fd121, %fd1431;
	mov.b32 	%r1463, 1;
	bra.uni 	$L__BB3_80;
$L__BB3_77:
	mul.f64 	%fd1426, %fd121, 0d3FE45F306DC9C883;
	cvt.rni.s32.f64 	%r1462, %fd1426;
	cvt.rn.f64.s32 	%fd1427, %r1462;
	fma.rn.f64 	%fd1428, %fd1427, 0dBFF921FB54442D18, %fd121;
	fma.rn.f64 	%fd1429, %fd1427, 0dBC91A62633145C00, %fd1428;
	fma.rn.f64 	%fd4867, %fd1427, 0dB97B839A252049C0, %fd1429;
	setp.ltu.f64 	%p81, %fd122, 0d41E0000000000000;
	@%p81 bra 	$L__BB3_79;
	{ // callseq 92, 0
	.param .b64 param0;
	st.param.f64 	[param0], %fd121;
	.param .align 16 .b8 retval0[16];
	call.uni (retval0), 
	__internal_trig_reduction_slowpathd, 
	(
	param0
	);
	ld.param.f64 	%fd4867, [retval0];
	ld.param.b32 	%r1462, [retval0+8];
	} // callseq 92
$L__BB3_79:
	add.s32 	%r1463, %r1462, 1;
$L__BB3_80:
	shl.b32 	%r704, %r1463, 6;
	cvt.u64.u32 	%rd78, %r704;
	and.b64  	%rd79, %rd78, 64;
	mov.u64 	%rd80, __cudart_sin_cos_coeffs;
	add.s64 	%rd81, %rd80, %rd79;
	mul.rn.f64 	%fd1432, %fd4867, %fd4867;
	and.b32  	%r705, %r1463, 1;
	setp.eq.b32 	%p82, %r705, 1;
	selp.f64 	%fd1433, 0dBDA8FF8320FD8164, 0d3DE5DB65F9785EBA, %p82;
	ld.global.nc.v2.f64 	{%fd1434, %fd1435}, [%rd81];
	fma.rn.f64 	%fd1436, %fd1433, %fd1432, %fd1434;
	fma.rn.f64 	%fd1437, %fd1436, %fd1432, %fd1435;
	ld.global.nc.v2.f64 	{%fd1438, %fd1439}, [%rd81+16];
	fma.rn.f64 	%fd1440, %fd1437, %fd1432, %fd1438;
	fma.rn.f64 	%fd1441, %fd1440, %fd1432, %fd1439;
	ld.global.nc.v2.f64 	{%fd1442, %fd1443}, [%rd81+32];
	fma.rn.f64 	%fd1444, %fd1441, %fd1432, %fd1442;
	fma.rn.f64 	%fd1445, %fd1444, %fd1432, %fd1443;
	fma.rn.f64 	%fd1446, %fd1445, %fd4867, %fd4867;
	fma.rn.f64 	%fd1447, %fd1445, %fd1432, 0d3FF0000000000000;
	selp.f64 	%fd1448, %fd1447, %fd1446, %p82;
	and.b32  	%r706, %r1463, 2;
	setp.eq.s32 	%p83, %r706, 0;
	mov.f64 	%fd1449, 0d0000000000000000;
	sub.f64 	%fd1450, %fd1449, %fd1448;
	selp.f64 	%fd136, %fd1448, %fd1450, %p83;
	ld.global.f64 	%fd137, [%rd1+8];
	abs.f64 	%fd138, %fd137;
	setp.neu.f64 	%p84, %fd138, 0d7FF0000000000000;
	@%p84 bra 	$L__BB3_82;
	mov.f64 	%fd1456, 0d0000000000000000;
	mul.rn.f64 	%fd4868, %fd137, %fd1456;
	mov.b32 	%r1464, 0;
	bra.uni 	$L__BB3_84;
$L__BB3_82:
	mul.f64 	%fd1451, %fd137, 0d3FE45F306DC9C883;
	cvt.rni.s32.f64 	%r1464, %fd1451;
	cvt.rn.f64.s32 	%fd1452, %r1464;
	fma.rn.f64 	%fd1453, %fd1452, 0dBFF921FB54442D18, %fd137;
	fma.rn.f64 	%fd1454, %fd1452, 0dBC91A62633145C00, %fd1453;
	fma.rn.f64 	%fd4868, %fd1452, 0dB97B839A252049C0, %fd1454;
	setp.ltu.f64 	%p85, %fd138, 0d41E0000000000000;
	@%p85 bra 	$L__BB3_84;
	{ // callseq 93, 0
	.param .b64 param0;
	st.param.f64 	[param0], %fd137;
	.param .align 16 .b8 retval0[16];
	call.uni (retval0), 
	__internal_trig_reduction_slowpathd, 
	(
	param0
	);
	ld.param.f64 	%fd4868, [retval0];
	ld.param.b32 	%r1464, [retval0+8];
	} // callseq 93
$L__BB3_84:
	shl.b32 	%r709, %r1464, 6;
	cvt.u64.u32 	%rd82, %r709;
	and.b64  	%rd83, %rd82, 64;
	mov.u64 	%rd84, __cudart_sin_cos_coeffs;
	add.s64 	%rd85, %rd84, %rd83;
	mul.rn.f64 	%fd1457, %fd4868, %fd4868;
	and.b32  	%r710, %r1464, 1;
	setp.eq.b32 	%p86, %r710, 1;
	selp.f64 	%fd1458, 0dBDA8FF8320FD8164, 0d3DE5DB65F9785EBA, %p86;
	ld.global.nc.v2.f64 	{%fd1459, %fd1460}, [%rd85];
	fma.rn.f64 	%fd1461, %fd1458, %fd1457, %fd1459;
	fma.rn.f64 	%fd1462, %fd1461, %fd1457, %fd1460;
	ld.global.nc.v2.f64 	{%fd1463, %fd1464}, [%rd85+16];
	fma.rn.f64 	%fd1465, %fd1462, %fd1457, %fd1463;
	fma.rn.f64 	%fd1466, %fd1465, %fd1457, %fd1464;
	ld.global.nc.v2.f64 	{%fd1467, %fd1468}, [%rd85+32];
	fma.rn.f64 	%fd1469, %fd1466, %fd1457, %fd1467;
	fma.rn.f64 	%fd1470, %fd1469, %fd1457, %fd1468;
	fma.rn.f64 	%fd1471, %fd1470, %fd4868, %fd4868;
	fma.rn.f64 	%fd1472, %fd1470, %fd1457, 0d3FF0000000000000;
	selp.f64 	%fd1473, %fd1472, %fd1471, %p86;
	and.b32  	%r711, %r1464, 2;
	setp.eq.s32 	%p87, %r711, 0;
	mov.f64 	%fd1474, 0d0000000000000000;
	sub.f64 	%fd1475, %fd1474, %fd1473;
	selp.f64 	%fd1476, %fd1473, %fd1475, %p87;
	mul.f64 	%fd143, %fd136, %fd1476;
	@%p2 bra 	$L__BB3_86;
	{ // callseq 94, 0
	.param .b64 param0;
	st.param.f64 	[param0], %fd6;
	.param .align 16 .b8 retval0[16];
	call.uni (retval0), 
	__internal_trig_reduction_slowpathd, 
	(
	param0
	);
	ld.param.f64 	%fd4869, [retval0];
	ld.param.b32 	%r1465, [retval0+8];
	} // callseq 94
$L__BB3_86:
	shl.b32 	%r713, %r1465, 6;
	cvt.u64.u32 	%rd86, %r713;
	and.b64  	%rd87, %rd86, 64;
	mov.u64 	%rd88, __cudart_sin_cos_coeffs;
	add.s64 	%rd89, %rd88, %rd87;
	mul.rn.f64 	%fd1478, %fd4869, %fd4869;
	and.b32  	%r714, %r1465, 1;
	setp.eq.b32 	%p89, %r714, 1;
	selp.f64 	%fd1479, 0dBDA8FF8320FD8164, 0d3DE5DB65F9785EBA, %p89;
	ld.global.nc.v2.f64 	{%fd1480, %fd1481}, [%rd89];
	fma.rn.f64 	%fd1482, %fd1479, %fd1478, %fd1480;
	fma.rn.f64 	%fd1483, %fd1482, %fd1478, %fd1481;
	ld.global.nc.v2.f64 	{%fd1484, %fd1485}, [%rd89+16];
	fma.rn.f64 	%fd1486, %fd1483, %fd1478, %fd1484;
	fma.rn.f64 	%fd1487, %fd1486, %fd1478, %fd1485;
	ld.global.nc.v2.f64 	{%fd1488, %fd1489}, [%rd89+32];
	fma.rn.f64 	%fd1490, %fd1487, %fd1478, %fd1488;
	fma.rn.f64 	%fd1491, %fd1490, %fd1478, %fd1489;
	fma.rn.f64 	%fd1492, %fd1491, %fd4869, %fd4869;
	fma.rn.f64 	%fd1493, %fd1491, %fd1478, 0d3FF0000000000000;
	selp.f64 	%fd1494, %fd1493, %fd1492, %p89;
	and.b32  	%r715, %r1465, 2;
	setp.eq.s32 	%p90, %r715, 0;
	mov.f64 	%fd1495, 0d0000000000000000;
	sub.f64 	%fd1496, %fd1495, %fd1494;
	selp.f64 	%fd1497, %fd1494, %fd1496, %p90;
	mul.f64 	%fd146, %fd143, %fd1497;
	@%p84 bra 	$L__BB3_88;
	mov.f64 	%fd1503, 0d0000000000000000;
	mul.rn.f64 	%fd4871, %fd137, %fd1503;
	mov.b32 	%r1467, 1;
	bra.uni 	$L__BB3_91;
$L__BB3_88:
	mul.f64 	%fd1498, %fd137, 0d3FE45F306DC9C883;
	cvt.rni.s32.f64 	%r1466, %fd1498;
	cvt.rn.f64.s32 	%fd1499, %r1466;
	fma.rn.f64 	%fd1500, %fd1499, 0dBFF921FB54442D18, %fd137;
	fma.rn.f64 	%fd1501, %fd1499, 0dBC91A62633145C00, %fd1500;
	fma.rn.f64 	%fd4871, %fd1499, 0dB97B839A252049C0, %fd1501;
	setp.ltu.f64 	%p91, %fd138, 0d41E0000000000000;
	@%p91 bra 	$L__BB3_90;
	{ // callseq 95, 0
	.param .b64 param0;
	st.param.f64 	[param0], %fd137;
	.param .align 16 .b8 retval0[16];
	call.uni (retval0), 
	__internal_trig_reduction_slowpathd, 
	(
	param0
	);
	ld.param.f64 	%fd4871, [retval0];
	ld.param.b32 	%r1466, [retval0+8];
	} // callseq 95
$L__BB3_90:
	add.s32 	%r1467, %r1466, 1;
$L__BB3_91:
	mov.f64 	%fd1504, 0d0000000000000000;
	mul.rn.f64 	%fd4873, %fd6, %fd1504;
	shl.b32 	%r719, %r1467, 6;
	cvt.u64.u32 	%rd90, %r719;
	and.b64  	%rd91, %rd90, 64;
	mov.u64 	%rd92, __cudart_sin_cos_coeffs;
	add.s64 	%rd93, %rd92, %rd91;
	mul.rn.f64 	%fd1505, %fd4871, %fd4871;
	and.b32  	%r720, %r1467, 1;
	setp.eq.b32 	%p93, %r720, 1;
	selp.f64 	%fd1506, 0dBDA8FF8320FD8164, 0d3DE5DB65F9785EBA, %p93;
	ld.global.nc.v2.f64 	{%fd1507, %fd1508}, [%rd93];
	fma.rn.f64 	%fd1509, %fd1506, %fd1505, %fd1507;
	fma.rn.f64 	%fd1510, %fd1509, %fd1505, %fd1508;
	ld.global.nc.v2.f64 	{%fd1511, %fd1512}, [%rd93+16];
	fma.rn.f64 	%fd1513, %fd1510, %fd1505, %fd1511;
	fma.rn.f64 	%fd1514, %fd1513, %fd1505, %fd1512;
	ld.global.nc.v2.f64 	{%fd1515, %fd1516}, [%rd93+32];
	fma.rn.f64 	%fd1517, %fd1514, %fd1505, %fd1515;
	fma.rn.f64 	%fd1518, %fd1517, %fd1505, %fd1516;
	fma.rn.f64 	%fd1519, %fd1518, %fd4871, %fd4871;
	fma.rn.f64 	%fd1520, %fd1518, %fd1505, 0d3FF0000000000000;
	selp.f64 	%fd1521, %fd1520, %fd1519, %p93;
	and.b32  	%r721, %r1467, 2;
	setp.eq.s32 	%p94, %r721, 0;
	sub.f64 	%fd1522, %fd1504, %fd1521;
	selp.f64 	%fd153, %fd1521, %fd1522, %p94;
	mov.b32 	%r1469, 1;
	@%p60 bra 	$L__BB3_95;
	mov.f64 	%fd4873, %fd8;
	mov.u32 	%r1468, %r5;
	@%p71 bra 	$L__BB3_94;
	{ // callseq 96, 0
	.param .b64 param0;
	st.param.f64 	[param0], %fd6;
	.param .align 16 .b8 retval0[16];
	call.uni (retval0), 
	__internal_trig_reduction_slowpathd, 
	(
	param0
	);
	ld.param.f64 	%fd4873, [retval0];
	ld.param.b32 	%r1468, [retval0+8];
	} // callseq 96
$L__BB3_94:
	add.s32 	%r1469, %r1468, 1;
$L__BB3_95:
	shl.b32 	%r723, %r1469, 6;
	cvt.u64.u32 	%rd94, %r723;
	and.b64  	%rd95, %rd94, 64;
	mov.u64 	%rd96, __cudart_sin_cos_coeffs;
	add.s64 	%rd97, %rd96, %rd95;
	mul.rn.f64 	%fd1524, %fd4873, %fd4873;
	and.b32  	%r724, %r1469, 1;
	setp.eq.b32 	%p96, %r724, 1;
	selp.f64 	%fd1525, 0dBDA8FF8320FD8164, 0d3DE5DB65F9785EBA, %p96;
	ld.global.nc.v2.f64 	{%fd1526, %fd1527}, [%rd97];
	fma.rn.f64 	%fd1528, %fd1525, %fd1524, %fd1526;
	fma.rn.f64 	%fd1529, %fd1528, %fd1524, %fd1527;
	ld.global.nc.v2.f64 	{%fd1530, %fd1531}, [%rd97+16];
	fma.rn.f64 	%fd1532, %fd1529, %fd1524, %fd1530;
	fma.rn.f64 	%fd1533, %fd1532, %fd1524, %fd1531;
	ld.global.nc.v2.f64 	{%fd1534, %fd1535}, [%rd97+32];
	fma.rn.f64 	%fd1536, %fd1533, %fd1524, %fd1534;
	fma.rn.f64 	%fd1537, %fd1536, %fd1524, %fd1535;
	fma.rn.f64 	%fd1538, %fd1537, %fd4873, %fd4873;
	fma.rn.f64 	%fd1539, %fd1537, %fd1524, 0d3FF0000000000000;
	selp.f64 	%fd1540, %fd1539, %fd1538, %p96;
	and.b32  	%r725, %r1469, 2;
	setp.eq.s32 	%p97, %r725, 0;
	mov.f64 	%fd1541, 0d0000000000000000;
	sub.f64 	%fd1542, %fd1541, %fd1540;
	selp.f64 	%fd1543, %fd1540, %fd1542, %p97;
	mul.f64 	%fd1544, %fd153, %fd1543;
	sub.f64 	%fd1545, %fd146, %fd1544;
	mul.f64 	%fd1546, %fd4839, %fd1545;
	fma.rn.f64 	%fd1547, %fd4838, %fd130, %fd1546;
	mul.f64 	%fd1548, %fd120, %fd1547;
	mul.f64 	%fd1550, %fd9, %fd980;
	div.rn.f64 	%fd1551, %fd1548, %fd1550;
	ld.shared.f64 	%fd1552, [%r70];
	add.f64 	%fd1553, %fd1552, %fd1551;
	st.shared.f64 	[%r70], %fd1553;
	bar.sync 	0;
	bar.sync 	0;
	ld.global.f64 	%fd1554, [%rd2];
	div.rn.f64 	%fd157, %fd1554, %fd980;
	bar.sync 	0;
	mul.f64 	%fd158, %fd4833, %fd157;
	ld.global.f64 	%fd159, [%rd2];
	ld.global.f64 	%fd160, [%rd1];
	abs.f64 	%fd161, %fd160;
	setp.neu.f64 	%p98, %fd161, 0d7FF0000000000000;
	@%p98 bra 	$L__BB3_97;
	mov.f64 	%fd1560, 0d0000000000000000;
	mul.rn.f64 	%fd4874, %fd160, %fd1560;
	mov.b32 	%r1470, 0;
	bra.uni 	$L__BB3_99;
$L__BB3_97:
	mul.f64 	%fd1555, %fd160, 0d3FE45F306DC9C883;
	cvt.rni.s32.f64 	%r1470, %fd1555;
	cvt.rn.f64.s32 	%fd1556, %r1470;
	fma.rn.f64 	%fd1557, %fd1556, 0dBFF921FB54442D18, %fd160;
	fma.rn.f64 	%fd1558, %fd1556, 0dBC91A62633145C00, %fd1557;
	fma.rn.f64 	%fd4874, %fd1556, 0dB97B839A252049C0, %fd1558;
	setp.ltu.f64 	%p99, %fd161, 0d41E0000000000000;
	@%p99 bra 	$L__BB3_99;
	{ // callseq 97, 0
	.param .b64 param0;
	st.param.f64 	[param0], %fd160;
	.param .align 16 .b8 retval0[16];
	call.uni (retval0), 
	__internal_trig_reduction_slowpathd, 
	(
	param0
	);
	ld.param.f64 	%fd4874, [retval0];
	ld.param.b32 	%r1470, [retval0+8];
	} // callseq 97
$L__BB3_99:
	shl.b32 	%r728, %r1470, 6;
	cvt.u64.u32 	%rd98, %r728;
	and.b64  	%rd99, %rd98, 64;
	mov.u64 	%rd100, __cudart_sin_cos_coeffs;
	add.s64 	%rd101, %rd100, %rd99;
	mul.rn.f64 	%fd1561, %fd4874, %fd4874;
	and.b32  	%r729, %r1470, 1;
	setp.eq.b32 	%p100, %r729, 1;
	selp.f64 	%fd1562, 0dBDA8FF8320FD8164, 0d3DE5DB65F9785EBA, %p100;
	ld.global.nc.v2.f64 	{%fd1563, %fd1564}, [%rd101];
	fma.rn.f64 	%fd1565, %fd1562, %fd1561, %fd1563;
	fma.rn.f64 	%fd1566, %fd1565, %fd1561, %fd1564;
	ld.global.nc.v2.f64 	{%fd1567, %fd1568}, [%rd101+16];
	fma.rn.f64 	%fd1569, %fd1566, %fd1561, %fd1567;
	fma.rn.f64 	%fd1570, %fd1569, %fd1561, %fd1568;
	ld.global.nc.v2.f64 	{%fd1571, %fd1572}, [%rd101+32];
	fma.rn.f64 	%fd1573, %fd1570, %fd1561, %fd1571;
	fma.rn.f64 	%fd1574, %fd1573, %fd1561, %fd1572;
	fma.rn.f64 	%fd1575, %fd1574, %fd4874, %fd4874;
	fma.rn.f64 	%fd1576, %fd1574, %fd1561, 0d3FF0000000000000;
	selp.f64 	%fd1577, %fd1576, %fd1575, %p100;
	and.b32  	%r730, %r1470, 2;
	setp.eq.s32 	%p101, %r730, 0;
	mov.f64 	%fd1578, 0d0000000000000000;
	sub.f64 	%fd1579, %fd1578, %fd1577;
	selp.f64 	%fd166, %fd1577, %fd1579, %p101;
	ld.global.f64 	%fd167, [%rd1+8];
	abs.f64 	%fd168, %fd167;
	setp.neu.f64 	%p102, %fd168, 0d7FF0000000000000;
	@%p102 bra 	$L__BB3_101;
	mov.f64 	%fd1585, 0d0000000000000000;
	mul.rn.f64 	%fd4876, %fd167, %fd1585;
	mov.b32 	%r1472, 1;
	bra.uni 	$L__BB3_104;
$L__BB3_101:
	mul.f64 	%fd1580, %fd167, 0d3FE45F306DC9C883;
	cvt.rni.s32.f64 	%r1471, %fd1580;
	cvt.rn.f64.s32 	%fd1581, %r1471;
	fma.rn.f64 	%fd1582, %fd1581, 0dBFF921FB54442D18, %fd167;
	fma.rn.f64 	%fd1583, %fd1581, 0dBC91A62633145C00, %fd1582;
	fma.rn.f64 	%fd4876, %fd1581, 0dB97B839A252049C0, %fd1583;
	setp.ltu.f64 	%p103, %fd168, 0d41E0000000000000;
	@%p103 bra 	$L__BB3_103;
	{ // callseq 98, 0
	.param .b64 param0;
	st.param.f64 	[param0], %fd167;
	.param .align 16 .b8 retval0[16];
	call.uni (retval0), 
	__internal_trig_reduction_slowpathd, 
	(
	param0
	);
	ld.param.f64 	%fd4876, [retval0];
	ld.param.b32 	%r1471, [retval0+8];
	} // callseq 98
$L__BB3_103:
	add.s32 	%r1472, %r1471, 1;
$L__BB3_104:
	shl.b32 	%r733, %r1472, 6;
	cvt.u64.u32 	%rd102, %r733;
	and.b64  	%rd103, %rd102, 64;
	mov.u64 	%rd104, __cudart_sin_cos_coeffs;
	add.s64 	%rd105, %rd104, %rd103;
	mul.rn.f64 	%fd1586, %fd4876, %fd4876;
	and.b32  	%r734, %r1472, 1;
	setp.eq.b32 	%p105, %r734, 1;
	selp.f64 	%fd1587, 0dBDA8FF8320FD8164, 0d3DE5DB65F9785EBA, %p105;
	ld.global.nc.v2.f64 	{%fd1588, %fd1589}, [%rd105];
	fma.rn.f64 	%fd1590, %fd1587, %fd1586, %fd1588;
	fma.rn.f64 	%fd1591, %fd1590, %fd1586, %fd1589;
	ld.global.nc.v2.f64 	{%fd1592, %fd1593}, [%rd105+16];
	fma.rn.f64 	%fd1594, %fd1591, %fd1586, %fd1592;
	fma.rn.f64 	%fd1595, %fd1594, %fd1586, %fd1593;
	ld.global.nc.v2.f64 	{%fd1596, %fd1597}, [%rd105+32];
	fma.rn.f64 	%fd1598, %fd1595, %fd1586, %fd1596;
	fma.rn.f64 	%fd1599, %fd1598, %fd1586, %fd1597;
	fma.rn.f64 	%fd1600, %fd1599, %fd4876, %fd4876;
	fma.rn.f64 	%fd1601, %fd1599, %fd1586, 0d3FF0000000000000;
	selp.f64 	%fd1602, %fd1601, %fd1600, %p105;
	and.b32  	%r735, %r1472, 2;
	setp.eq.s32 	%p106, %r735, 0;
	mov.f64 	%fd1603, 0d0000000000000000;
	sub.f64 	%fd1604, %fd1603, %fd1602;
	selp.f64 	%fd1605, %fd1602, %fd1604, %p106;
	mul.f64 	%fd174, %fd166, %fd1605;
	@%p102 bra 	$L__BB3_106;
	mov.f64 	%fd1611, 0d0000000000000000;
	mul.rn.f64 	%fd4877, %fd167, %fd1611;
	mov.b32 	%r1473, 0;
	bra.uni 	$L__BB3_108;
$L__BB3_106:
	mul.f64 	%fd1606, %fd167, 0d3FE45F306DC9C883;
	cvt.rni.s32.f64 	%r1473, %fd1606;
	cvt.rn.f64.s32 	%fd1607, %r1473;
	fma.rn.f64 	%fd1608, %fd1607, 0dBFF921FB54442D18, %fd167;
	fma.rn.f64 	%fd1609, %fd1607, 0dBC91A62633145C00, %fd1608;
	fma.rn.f64 	%fd4877, %fd1607, 0dB97B839A252049C0, %fd1609;
	setp.ltu.f64 	%p107, %fd168, 0d41E0000000000000;
	@%p107 bra 	$L__BB3_108;
	{ // callseq 99, 0
	.param .b64 param0;
	st.param.f64 	[param0], %fd167;
	.param .align 16 .b8 retval0[16];
	call.uni (retval0), 
	__internal_trig_reduction_slowpathd, 
	(
	param0
	);
	ld.param.f64 	%fd4877, [retval0];
	ld.param.b32 	%r1473, [retval0+8];
	} // callseq 99
$L__BB3_108:
	shl.b32 	%r738, %r1473, 6;
	cvt.u64.u32 	%rd106, %r738;
	and.b64  	%rd107, %rd106, 64;
	mov.u64 	%rd108, __cudart_sin_cos_coeffs;
	add.s64 	%rd109, %rd108, %rd107;
	mul.rn.f64 	%fd1612, %fd4877, %fd4877;
	and.b32  	%r739, %r1473, 1;
	setp.eq.b32 	%p109, %r739, 1;
	selp.f64 	%fd1613, 0dBDA8FF8320FD8164, 0d3DE5DB65F9785EBA, %p109;
	ld.global.nc.v2.f64 	{%fd1614, %fd1615}, [%rd109];
	fma.rn.f64 	%fd1616, %fd1613, %fd1612, %fd1614;
	fma.rn.f64 	%fd1617, %fd1616, %fd1612, %fd1615;
	ld.global.nc.v2.f64 	{%fd1618, %fd1619}, [%rd109+16];
	fma.rn.f64 	%fd1620, %fd1617, %fd1612, %fd1618;
	fma.rn.f64 	%fd1621, %fd1620, %fd1612, %fd1619;
	ld.global.nc.v2.f64 	{%fd1622, %fd1623}, [%rd109+32];
	fma.rn.f64 	%fd1624, %fd1621, %fd1612, %fd1622;
	fma.rn.f64 	%fd1625, %fd1624, %fd1612, %fd1623;
	fma.rn.f64 	%fd1626, %fd1625, %fd4877, %fd4877;
	fma.rn.f64 	%fd1627, %fd1625, %fd1612, 0d3FF0000000000000;
	selp.f64 	%fd1628, %fd1627, %fd1626, %p109;
	and.b32  	%r740, %r1473, 2;
	setp.eq.s32 	%p110, %r740, 0;
	mov.f64 	%fd1629, 0d0000000000000000;
	sub.f64 	%fd1630, %fd1629, %fd1628;
	selp.f64 	%fd1631, %fd1628, %fd1630, %p110;
	mul.f64 	%fd1632, %fd166, %fd1631;
	mul.f64 	%fd1633, %fd4835, %fd1632;
	fma.rn.f64 	%fd179, %fd4834, %fd174, %fd1633;
	@%p98 bra 	$L__BB3_110;
	mov.f64 	%fd1639, 0d0000000000000000;
	mul.rn.f64 	%fd4879, %fd160, %fd1639;
	mov.b32 	%r1475, 1;
	bra.uni 	$L__BB3_113;
$L__BB3_110:
	mul.f64 	%fd1634, %fd160, 0d3FE45F306DC9C883;
	cvt.rni.s32.f64 	%r1474, %fd1634;
	cvt.rn.f64.s32 	%fd1635, %r1474;
	fma.rn.f64 	%fd1636, %fd1635, 0dBFF921FB54442D18, %fd160;
	fma.rn.f64 	%fd1637, %fd1635, 0dBC91A62633145C00, %fd1636;
	fma.rn.f64 	%fd4879, %fd1635, 0dB97B839A252049C0, %fd1637;
	setp.ltu.f64 	%p111, %fd161, 0d41E0000000000000;
	@%p111 bra 	$L__BB3_112;
	{ // callseq 100, 0
	.param .b64 param0;
	st.param.f64 	[param0], %fd160;
	.param .align 16 .b8 retval0[16];
	call.uni (retval0), 
	__internal_trig_reduction_slowpathd, 
	(
	param0
	);
	ld.param.f64 	%fd4879, [retval0];
	ld.param.b32 	%r1474, [retval0+8];
	} // callseq 100
$L__BB3_112:
	add.s32 	%r1475, %r1474, 1;
$L__BB3_113:
	shl.b32 	%r743, %r1475, 6;
	cvt.u64.u32 	%rd110, %r743;
	and.b64  	%rd111, %rd110, 64;
	mov.u64 	%rd112, __cudart_sin_cos_coeffs;
	add.s64 	%rd113, %rd112, %rd111;
	mul.rn.f64 	%fd1640, %fd4879, %fd4879;
	and.b32  	%r744, %r1475, 1;
	setp.eq.b32 	%p112, %r744, 1;
	selp.f64 	%fd1641, 0dBDA8FF8320FD8164, 0d3DE5DB65F9785EBA, %p112;
	ld.global.nc.v2.f64 	{%fd1642, %fd1643}, [%rd113];
	fma.rn.f64 	%fd1644, %fd1641, %fd1640, %fd1642;
	fma.rn.f64 	%fd1645, %fd1644, %fd1640, %fd1643;
	ld.global.nc.v2.f64 	{%fd1646, %fd1647}, [%rd113+16];
	fma.rn.f64 	%fd1648, %fd1645, %fd1640, %fd1646;
	fma.rn.f64 	%fd1649, %fd1648, %fd1640, %fd1647;
	ld.global.nc.v2.f64 	{%fd1650, %fd1651}, [%rd113+32];
	fma.rn.f64 	%fd1652, %fd1649, %fd1640, %fd1650;
	fma.rn.f64 	%fd1653, %fd1652, %fd1640, %fd1651;
	fma.rn.f64 	%fd1654, %fd1653, %fd4879, %fd4879;
	fma.rn.f64 	%fd1655, %fd1653, %fd1640, 0d3FF0000000000000;
	selp.f64 	%fd1656, %fd1655, %fd1654, %p112;
	and.b32  	%r745, %r1475, 2;
	setp.eq.s32 	%p113, %r745, 0;
	mov.f64 	%fd1657, 0d0000000000000000;
	sub.f64 	%fd1658, %fd1657, %fd1656;
	selp.f64 	%fd1659, %fd1656, %fd1658, %p113;
	fma.rn.f64 	%fd1660, %fd4836, %fd1659, %fd179;
	mul.f64 	%fd1661, %fd159, %fd1660;
	sub.f64 	%fd1662, %fd158, %fd1661;
	ld.global.f64 	%fd1663, [%rd1+16];
	add.f64 	%fd185, %fd1663, %fd1662;
	bar.sync 	0;
	ld.global.f64 	%fd186, [%rd2];
	ld.global.f64 	%fd187, [%rd1];
	abs.f64 	%fd188, %fd187;
	setp.neu.f64 	%p114, %fd188, 0d7FF0000000000000;
	@%p114 bra 	$L__BB3_115;
	mov.f64 	%fd1669, 0d0000000000000000;
	mul.rn.f64 	%fd4880, %fd187, %fd1669;
	mov.b32 	%r1476, 0;
	bra.uni 	$L__BB3_117;
$L__BB3_115:
	mul.f64 	%fd1664, %fd187, 0d3FE45F306DC9C883;
	cvt.rni.s32.f64 	%r1476, %fd1664;
	cvt.rn.f64.s32 	%fd1665, %r1476;
	fma.rn.f64 	%fd1666, %fd1665, 0dBFF921FB54442D18, %fd187;
	fma.rn.f64 	%fd1667, %fd1665, 0dBC91A62633145C00, %fd1666;
	fma.rn.f64 	%fd4880, %fd1665, 0dB97B839A252049C0, %fd1667;
	setp.ltu.f64 	%p115, %fd188, 0d41E0000000000000;
	@%p115 bra 	$L__BB3_117;
	{ // callseq 101, 0
	.param .b64 param0;
	st.param.f64 	[param0], %fd187;
	.param .align 16 .b8 retval0[16];
	call.uni (retval0), 
	__internal_trig_reduction_slowpathd, 
	(
	param0
	);
	ld.param.f64 	%fd4880, [retval0];
	ld.param.b32 	%r1476, [retval0+8];
	} // callseq 101
$L__BB3_117:
	shl.b32 	%r748, %r1476, 6;
	cvt.u64.u32 	%rd114, %r748;
	and.b64  	%rd115, %rd114, 64;
	mov.u64 	%rd116, __cudart_sin_cos_coeffs;
	add.s64 	%rd117, %rd116, %rd115;
	mul.rn.f64 	%fd1670, %fd4880, %fd4880;
	and.b32  	%r749, %r1476, 1;
	setp.eq.b32 	%p116, %r749, 1;
	selp.f64 	%fd1671, 0dBDA8FF8320FD8164, 0d3DE5DB65F9785EBA, %p116;
	ld.global.nc.v2.f64 	{%fd1672, %fd1673}, [%rd117];
	fma.rn.f64 	%fd1674, %fd1671, %fd1670, %fd1672;
	fma.rn.f64 	%fd1675, %fd1674, %fd1670, %fd1673;
	ld.global.nc.v2.f64 	{%fd1676, %fd1677}, [%rd117+16];
	fma.rn.f64 	%fd1678, %fd1675, %fd1670, %fd1676;
	fma.rn.f64 	%fd1679, %fd1678, %fd1670, %fd1677;
	ld.global.nc.v2.f64 	{%fd1680, %fd1681}, [%rd117+32];
	fma.rn.f64 	%fd1682, %fd1679, %fd1670, %fd1680;
	fma.rn.f64 	%fd1683, %fd1682, %fd1670, %fd1681;
	fma.rn.f64 	%fd1684, %fd1683, %fd4880, %fd4880;
	fma.rn.f64 	%fd1685, %fd1683, %fd1670, 0d3FF0000000000000;
	selp.f64 	%fd1686, %fd1685, %fd1684, %p116;
	and.b32  	%r750, %r1476, 2;
	setp.eq.s32 	%p117, %r750, 0;
	mov.f64 	%fd1687, 0d0000000000000000;
	sub.f64 	%fd1688, %fd1687, %fd1686;
	selp.f64 	%fd193, %fd1686, %fd1688, %p117;
	ld.global.f64 	%fd194, [%rd1+8];
	abs.f64 	%fd195, %fd194;
	setp.neu.f64 	%p118, %fd195, 0d7FF0000000000000;
	@%p118 bra 	$L__BB3_119;
	mov.f64 	%fd1694, 0d0000000000000000;
	mul.rn.f64 	%fd4882, %fd194, %fd1694;
	mov.b32 	%r1478, 1;
	bra.uni 	$L__BB3_122;
$L__BB3_119:
	mul.f64 	%fd1689, %fd194, 0d3FE45F306DC9C883;
	cvt.rni.s32.f64 	%r1477, %fd1689;
	cvt.rn.f64.s32 	%fd1690, %r1477;
	fma.rn.f64 	%fd1691, %fd1690, 0dBFF921FB54442D18, %fd194;
	fma.rn.f64 	%fd1692, %fd1690, 0dBC91A62633145C00, %fd1691;
	fma.rn.f64 	%fd4882, %fd1690, 0dB97B839A252049C0, %fd1692;
	setp.ltu.f64 	%p119, %fd195, 0d41E0000000000000;
	@%p119 bra 	$L__BB3_121;
	{ // callseq 102, 0
	.param .b64 param0;
	st.param.f64 	[param0], %fd194;
	.param .align 16 .b8 retval0[16];
	call.uni (retval0), 
	__internal_trig_reduction_slowpathd, 
	(
	param0
	);
	ld.param.f64 	%fd4882, [retval0];
	ld.param.b32 	%r1477, [retval0+8];
	} // callseq 102
$L__BB3_121:
	add.s32 	%r1478, %r1477, 1;
$L__BB3_122:
	shl.b32 	%r753, %r1478, 6;
	cvt.u64.u32 	%rd118, %r753;
	and.b64  	%rd119, %rd118, 64;
	mov.u64 	%rd120, __cudart_sin_cos_coeffs;
	add.s64 	%rd121, %rd120, %rd119;
	mul.rn.f64 	%fd1695, %fd4882, %fd4882;
	and.b32  	%r754, %r1478, 1;
	setp.eq.b32 	%p121, %r754, 1;
	selp.f64 	%fd1696, 0dBDA8FF8320FD8164, 0d3DE5DB65F9785EBA, %p121;
	ld.global.nc.v2.f64 	{%fd1697, %fd1698}, [%rd121];
	fma.rn.f64 	%fd1699, %fd1696, %fd1695, %fd1697;
	fma.rn.f64 	%fd1700, %fd1699, %fd1695, %fd1698;
	ld.global.nc.v2.f64 	{%fd1701, %fd1702}, [%rd121+16];
	fma.rn.f64 	%fd1703, %fd1700, %fd1695, %fd1701;
	fma.rn.f64 	%fd1704, %fd1703, %fd1695, %fd1702;
	ld.global.nc.v2.f64 	{%fd1705, %fd1706}, [%rd121+32];
	fma.rn.f64 	%fd1707, %fd1704, %fd1695, %fd1705;
	fma.rn.f64 	%fd1708, %fd1707, %fd1695, %fd1706;
	fma.rn.f64 	%fd1709, %fd1708, %fd4882, %fd4882;
	fma.rn.f64 	%fd1710, %fd1708, %fd1695, 0d3FF0000000000000;
	selp.f64 	%fd1711, %fd1710, %fd1709, %p121;
	and.b32  	%r755, %r1478, 2;
	setp.eq.s32 	%p122, %r755, 0;
	mov.f64 	%fd1712, 0d0000000000000000;
	sub.f64 	%fd1713, %fd1712, %fd1711;
	selp.f64 	%fd1714, %fd1711, %fd1713, %p122;
	mul.f64 	%fd201, %fd193, %fd1714;
	@%p118 bra 	$L__BB3_124;
	mov.f64 	%fd1720, 0d0000000000000000;
	mul.rn.f64 	%fd4883, %fd194, %fd1720;
	mov.b32 	%r1479, 0;
	bra.uni 	$L__BB3_126;
$L__BB3_124:
	mul.f64 	%fd1715, %fd194, 0d3FE45F306DC9C883;
	cvt.rni.s32.f64 	%r1479, %fd1715;
	cvt.rn.f64.s32 	%fd1716, %r1479;
	fma.rn.f64 	%fd1717, %fd1716, 0dBFF921FB54442D18, %fd194;
	fma.rn.f64 	%fd1718, %fd1716, 0dBC91A62633145C00, %fd1717;
	fma.rn.f64 	%fd4883, %fd1716, 0dB97B839A252049C0, %fd1718;
	setp.ltu.f64 	%p123, %fd195, 0d41E0000000000000;
	@%p123 bra 	$L__BB3_126;
	{ // callseq 103, 0
	.param .b64 param0;
	st.param.f64 	[param0], %fd194;
	.param .align 16 .b8 retval0[16];
	call.uni (retval0), 
	__internal_trig_reduction_slowpathd, 
	(
	param0
	);
	ld.param.f64 	%fd4883, [retval0];
	ld.param.b32 	%r1479, [retval0+8];
	} // callseq 103
$L__BB3_126:
	shl.b32 	%r758, %r1479, 6;
	cvt.u64.u32 	%rd122, %r758;
	and.b64  	%rd123, %rd122, 64;
	mov.u64 	%rd124, __cudart_sin_cos_coeffs;
	add.s64 	%rd125, %rd124, %rd123;
	mul.rn.f64 	%fd1721, %fd4883, %fd4883;
	and.b32  	%r759, %r1479, 1;
	setp.eq.b32 	%p125, %r759, 1;
	selp.f64 	%fd1722, 0dBDA8FF8320FD8164, 0d3DE5DB65F9785EBA, %p125;
	ld.global.nc.v2.f64 	{%fd1723, %fd1724}, [%rd125];
	fma.rn.f64 	%fd1725, %fd1722, %fd1721, %fd1723;
	fma.rn.f64 	%fd1726, %fd1725, %fd1721, %fd1724;
	ld.global.nc.v2.f64 	{%fd1727, %fd1728}, [%rd125+16];
	fma.rn.f64 	%fd1729, %fd1726, %fd1721, %fd1727;
	fma.rn.f64 	%fd1730, %fd1729, %fd1721, %fd1728;
	ld.global.nc.v2.f64 	{%fd1731, %fd1732}, [%rd125+32];
	fma.rn.f64 	%fd1733, %fd1730, %fd1721, %fd1731;
	fma.rn.f64 	%fd1734, %fd1733, %fd1721, %fd1732;
	fma.rn.f64 	%fd1735, %fd1734, %fd4883, %fd4883;
	fma.rn.f64 	%fd1736, %fd1734, %fd1721, 0d3FF0000000000000;
	selp.f64 	%fd1737, %fd1736, %fd1735, %p125;
	and.b32  	%r760, %r1479, 2;
	setp.eq.s32 	%p126, %r760, 0;
	mov.f64 	%fd1738, 0d0000000000000000;
	sub.f64 	%fd1739, %fd1738, %fd1737;
	selp.f64 	%fd1740, %fd1737, %fd1739, %p126;
	mul.f64 	%fd1741, %fd193, %fd1740;
	mul.f64 	%fd1742, %fd4835, %fd1741;
	fma.rn.f64 	%fd206, %fd4834, %fd201, %fd1742;
	@%p114 bra 	$L__BB3_128;
	mov.f64 	%fd1748, 0d0000000000000000;
	mul.rn.f64 	%fd4885, %fd187, %fd1748;
	mov.b32 	%r1481, 1;
	bra.uni 	$L__BB3_131;
$L__BB3_128:
	mul.f64 	%fd1743, %fd187, 0d3FE45F306DC9C883;
	cvt.rni.s32.f64 	%r1480, %fd1743;
	cvt.rn.f64.s32 	%fd1744, %r1480;
	fma.rn.f64 	%fd1745, %fd1744, 0dBFF921FB54442D18, %fd187;
	fma.rn.f64 	%fd1746, %fd1744, 0dBC91A62633145C00, %fd1745;
	fma.rn.f64 	%fd4885, %fd1744, 0dB97B839A252049C0, %fd1746;
	setp.ltu.f64 	%p127, %fd188, 0d41E0000000000000;
	@%p127 bra 	$L__BB3_130;
	{ // callseq 104, 0
	.param .b64 param0;
	st.param.f64 	[param0], %fd187;
	.param .align 16 .b8 retval0[16];
	call.uni (retval0), 
	__internal_trig_reduction_slowpathd, 
	(
	param0
	);
	ld.param.f64 	%fd4885, [retval0];
	ld.param.b32 	%r1480, [retval0+8];
	} // callseq 104
$L__BB3_130:
	add.s32 	%r1481, %r1480, 1;
$L__BB3_131:
	shl.b32 	%r763, %r1481, 6;
	cvt.u64.u32 	%rd126, %r763;
	and.b64  	%rd127, %rd126, 64;
	mov.u64 	%rd128, __cudart_sin_cos_coeffs;
	add.s64 	%rd129, %rd128, %rd127;
	mul.rn.f64 	%fd1749, %fd4885, %fd4885;
	and.b32  	%r764, %r1481, 1;
	setp.eq.b32 	%p128, %r764, 1;
	selp.f64 	%fd1750, 0dBDA8FF8320FD8164, 0d3DE5DB65F9785EBA, %p128;
	ld.global.nc.v2.f64 	{%fd1751, %fd1752}, [%rd129];
	fma.rn.f64 	%fd1753, %fd1750, %fd1749, %fd1751;
	fma.rn.f64 	%fd1754, %fd1753, %fd1749, %fd1752;
	ld.global.nc.v2.f64 	{%fd1755, %fd1756}, [%rd129+16];
	fma.rn.f64 	%fd1757, %fd1754, %fd1749, %fd1755;
	fma.rn.f64 	%fd1758, %fd1757, %fd1749, %fd1756;
	ld.global.nc.v2.f64 	{%fd1759, %fd1760}, [%rd129+32];
	fma.rn.f64 	%fd1761, %fd1758, %fd1749, %fd1759;
	fma.rn.f64 	%fd1762, %fd1761, %fd1749, %fd1760;
	fma.rn.f64 	%fd1763, %fd1762, %fd4885, %fd4885;
	fma.rn.f64 	%fd1764, %fd1762, %fd1749, 0d3FF0000000000000;
	selp.f64 	%fd1765, %fd1764, %fd1763, %p128;
	and.b32  	%r765, %r1481, 2;
	setp.eq.s32 	%p129, %r765, 0;
	mov.f64 	%fd1766, 0d0000000000000000;
	sub.f64 	%fd1767, %fd1766, %fd1765;
	selp.f64 	%fd1768, %fd1765, %fd1767, %p129;
	fma.rn.f64 	%fd1769, %fd4836, %fd1768, %fd206;
	fma.rn.f64 	%fd1770, %fd186, %fd1769, %fd158;
	ld.global.f64 	%fd1771, [%rd1+24];
	add.f64 	%fd212, %fd1771, %fd1770;
	bar.sync 	0;
	mul.f64 	%fd1773, %fd157, %fd1198;
	div.rn.f64 	%fd1774, %fd1773, %fd4;
	sqrt.rn.f64 	%fd213, %fd1774;
	bar.sync 	0;
	abs.f64 	%fd214, %fd185;
	setp.neu.f64 	%p130, %fd214, 0d7FF0000000000000;
	@%p130 bra 	$L__BB3_133;
	mov.f64 	%fd1780, 0d0000000000000000;
	mul.rn.f64 	%fd4887, %fd185, %fd1780;
	mov.b32 	%r1483, 1;
	bra.uni 	$L__BB3_136;
$L__BB3_133:
	mul.f64 	%fd1775, %fd185, 0d3FE45F306DC9C883;
	cvt.rni.s32.f64 	%r1482, %fd1775;
	cvt.rn.f64.s32 	%fd1776, %r1482;
	fma.rn.f64 	%fd1777, %fd1776, 0dBFF921FB54442D18, %fd185;
	fma.rn.f64 	%fd1778, %fd1776, 0dBC91A62633145C00, %fd1777;
	fma.rn.f64 	%fd4887, %fd1776, 0dB97B839A252049C0, %fd1778;
	setp.ltu.f64 	%p131, %fd214, 0d41E0000000000000;
	@%p131 bra 	$L__BB3_135;
	{ // callseq 105, 0
	.param .b64 param0;
	st.param.f64 	[param0], %fd185;
	.param .align 16 .b8 retval0[16];
	call.uni (retval0), 
	__internal_trig_reduction_slowpathd, 
	(
	param0
	);
	ld.param.f64 	%fd4887, [retval0];
	ld.param.b32 	%r1482, [retval0+8];
	} // callseq 105
$L__BB3_135:
	add.s32 	%r1483, %r1482, 1;
$L__BB3_136:
	shl.b32 	%r768, %r1483, 6;
	cvt.u64.u32 	%rd130, %r768;
	and.b64  	%rd131, %rd130, 64;
	add.s64 	%rd133, %rd128, %rd131;
	mul.rn.f64 	%fd1781, %fd4887, %fd4887;
	and.b32  	%r769, %r1483, 1;
	setp.eq.b32 	%p132, %r769, 1;
	selp.f64 	%fd1782, 0dBDA8FF8320FD8164, 0d3DE5DB65F9785EBA, %p132;
	ld.global.nc.v2.f64 	{%fd1783, %fd1784}, [%rd133];
	fma.rn.f64 	%fd1785, %fd1782, %fd1781, %fd1783;
	fma.rn.f64 	%fd1786, %fd1785, %fd1781, %fd1784;
	ld.global.nc.v2.f64 	{%fd1787, %fd1788}, [%rd133+16];
	fma.rn.f64 	%fd1789, %fd1786, %fd1781, %fd1787;
	fma.rn.f64 	%fd1790, %fd1789, %fd1781, %fd1788;
	ld.global.nc.v2.f64 	{%fd1791, %fd1792}, [%rd133+32];
	fma.rn.f64 	%fd1793, %fd1790, %fd1781, %fd1791;
	fma.rn.f64 	%fd1794, %fd1793, %fd1781, %fd1792;
	fma.rn.f64 	%fd1795, %fd1794, %fd4887, %fd4887;
	fma.rn.f64 	%fd1796, %fd1794, %fd1781, 0d3FF0000000000000;
	selp.f64 	%fd1797, %fd1796, %fd1795, %p132;
	and.b32  	%r770, %r1483, 2;
	setp.eq.s32 	%p133, %r770, 0;
	mov.f64 	%fd1798, 0d0000000000000000;
	sub.f64 	%fd1799, %fd1798, %fd1797;
	selp.f64 	%fd220, %fd1797, %fd1799, %p133;
	abs.f64 	%fd221, %fd212;
	setp.neu.f64 	%p134, %fd221, 0d7FF0000000000000;
	@%p134 bra 	$L__BB3_138;
	mov.f64 	%fd1805, 0d0000000000000000;
	mul.rn.f64 	%fd4889, %fd212, %fd1805;
	mov.b32 	%r1485, 1;
	bra.uni 	$L__BB3_141;
$L__BB3_138:
	mul.f64 	%fd1800, %fd212, 0d3FE45F306DC9C883;
	cvt.rni.s32.f64 	%r1484, %fd1800;
	cvt.rn.f64.s32 	%fd1801, %r1484;
	fma.rn.f64 	%fd1802, %fd1801, 0dBFF921FB54442D18, %fd212;
	fma.rn.f64 	%fd1803, %fd1801, 0dBC91A62633145C00, %fd1802;
	fma.rn.f64 	%fd4889, %fd1801, 0dB97B839A252049C0, %fd1803;
	setp.ltu.f64 	%p135, %fd221, 0d41E0000000000000;
	@%p135 bra 	$L__BB3_140;
	{ // callseq 106, 0
	.param .b64 param0;
	st.param.f64 	[param0], %fd212;
	.param .align 16 .b8 retval0[16];
	call.uni (retval0), 
	__internal_trig_reduction_slowpathd, 
	(
	param0
	);
	ld.param.f64 	%fd4889, [retval0];
	ld.param.b32 	%r1484, [retval0+8];
	} // callseq 106
$L__BB3_140:
	add.s32 	%r1485, %r1484, 1;
$L__BB3_141:
	shl.b32 	%r773, %r1485, 6;
	cvt.u64.u32 	%rd134, %r773;
	and.b64  	%rd135, %rd134, 64;
	add.s64 	%rd137, %rd128, %rd135;
	mul.rn.f64 	%fd1806, %fd4889, %fd4889;
	and.b32  	%r774, %r1485, 1;
	setp.eq.b32 	%p136, %r774, 1;
	selp.f64 	%fd1807, 0dBDA8FF8320FD8164, 0d3DE5DB65F9785EBA, %p136;
	ld.global.nc.v2.f64 	{%fd1808, %fd1809}, [%rd137];
	fma.rn.f64 	%fd1810, %fd1807, %fd1806, %fd1808;
	fma.rn.f64 	%fd1811, %fd1810, %fd1806, %fd1809;
	ld.global.nc.v2.f64 	{%fd1812, %fd1813}, [%rd137+16];
	fma.rn.f64 	%fd1814, %fd1811, %fd1806, %fd1812;
	fma.rn.f64 	%fd1815, %fd1814, %fd1806, %fd1813;
	ld.global.nc.v2.f64 	{%fd1816, %fd1817}, [%rd137+32];
	fma.rn.f64 	%fd1818, %fd1815, %fd1806, %fd1816;
	fma.rn.f64 	%fd1819, %fd1818, %fd1806, %fd1817;
	fma.rn.f64 	%fd1820, %fd1819, %fd4889, %fd4889;
	fma.rn.f64 	%fd1821, %fd1819, %fd1806, 0d3FF0000000000000;
	selp.f64 	%fd1822, %fd1821, %fd1820, %p136;
	and.b32  	%r775, %r1485, 2;
	setp.eq.s32 	%p137, %r775, 0;
	mov.f64 	%fd1823, 0d0000000000000000;
	sub.f64 	%fd1824, %fd1823, %fd1822;
	selp.f64 	%fd227, %fd1822, %fd1824, %p137;
	ld.global.f64 	%fd228, [%rd1];
	abs.f64 	%fd229, %fd228;
	setp.neu.f64 	%p138, %fd229, 0d7FF0000000000000;
	@%p138 bra 	$L__BB3_143;
	mov.f64 	%fd1830, 0d0000000000000000;
	mul.rn.f64 	%fd4891, %fd228, %fd1830;
	mov.b32 	%r1487, 1;
	bra.uni 	$L__BB3_146;
$L__BB3_143:
	mul.f64 	%fd1825, %fd228, 0d3FE45F306DC9C883;
	cvt.rni.s32.f64 	%r1486, %fd1825;
	cvt.rn.f64.s32 	%fd1826, %r1486;
	fma.rn.f64 	%fd1827, %fd1826, 0dBFF921FB54442D18, %fd228;
	fma.rn.f64 	%fd1828, %fd1826, 0dBC91A62633145C00, %fd1827;
	fma.rn.f64 	%fd4891, %fd1826, 0dB97B839A252049C0, %fd1828;
	setp.ltu.f64 	%p139, %fd229, 0d41E0000000000000;
	@%p139 bra 	$L__BB3_145;
	{ // callseq 107, 0
	.param .b64 param0;
	st.param.f64 	[param0], %fd228;
	.param .align 16 .b8 retval0[16];
	call.uni (retval0), 
	__internal_trig_reduction_slowpathd, 
	(
	param0
	);
	ld.param.f64 	%fd4891, [retval0];
	ld.param.b32 	%r1486, [retval0+8];
	} // callseq 107
$L__BB3_145:
	add.s32 	%r1487, %r1486, 1;
$L__BB3_146:
	shl.b32 	%r778, %r1487, 6;
	cvt.u64.u32 	%rd138, %r778;
	and.b64  	%rd139, %rd138, 64;
	mov.u64 	%rd140, __cudart_sin_cos_coeffs;
	add.s64 	%rd141, %rd140, %rd139;
	mul.rn.f64 	%fd1831, %fd4891, %fd4891;
	and.b32  	%r779, %r1487, 1;
	setp.eq.b32 	%p140, %r779, 1;
	selp.f64 	%fd1832, 0dBDA8FF8320FD8164, 0d3DE5DB65F9785EBA, %p140;
	ld.global.nc.v2.f64 	{%fd1833, %fd1834}, [%rd141];
	fma.rn.f64 	%fd1835, %fd1832, %fd1831, %fd1833;
	fma.rn.f64 	%fd1836, %fd1835, %fd1831, %fd1834;
	ld.global.nc.v2.f64 	{%fd1837, %fd1838}, [%rd141+16];
	fma.rn.f64 	%fd1839, %fd1836, %fd1831, %fd1837;
	fma.rn.f64 	%fd1840, %fd1839, %fd1831, %fd1838;
	ld.global.nc.v2.f64 	{%fd1841, %fd1842}, [%rd141+32];
	fma.rn.f64 	%fd1843, %fd1840, %fd1831, %fd1841;
	fma.rn.f64 	%fd1844, %fd1843, %fd1831, %fd1842;
	fma.rn.f64 	%fd1845, %fd1844, %fd4891, %fd4891;
	fma.rn.f64 	%fd1846, %fd1844, %fd1831, 0d3FF0000000000000;
	selp.f64 	%fd1847, %fd1846, %fd1845, %p140;
	and.b32  	%r780, %r1487, 2;
	setp.eq.s32 	%p141, %r780, 0;
	mov.f64 	%fd1848, 0d0000000000000000;
	sub.f64 	%fd1849, %fd1848, %fd1847;
	selp.f64 	%fd235, %fd1847, %fd1849, %p141;
	ld.global.f64 	%fd236, [%rd1+8];
	abs.f64 	%fd237, %fd236;
	setp.neu.f64 	%p142, %fd237, 0d7FF0000000000000;
	@%p142 bra 	$L__BB3_148;
	mov.f64 	%fd1855, 0d0000000000000000;
	mul.rn.f64 	%fd4892, %fd236, %fd1855;
	mov.b32 	%r1488, 0;
	bra.uni 	$L__BB3_150;
$L__BB3_148:
	mul.f64 	%fd1850, %fd236, 0d3FE45F306DC9C883;
	cvt.rni.s32.f64 	%r1488, %fd1850;
	cvt.rn.f64.s32 	%fd1851, %r1488;
	fma.rn.f64 	%fd1852, %fd1851, 0dBFF921FB54442D18, %fd236;
	fma.rn.f64 	%fd1853, %fd1851, 0dBC91A62633145C00, %fd1852;
	fma.rn.f64 	%fd4892, %fd1851, 0dB97B839A252049C0, %fd1853;
	setp.ltu.f64 	%p143, %fd237, 0d41E0000000000000;
	@%p143 bra 	$L__BB3_150;
	{ // callseq 108, 0
	.param .b64 param0;
	st.param.f64 	[param0], %fd236;
	.param .align 16 .b8 retval0[16];
	call.uni (retval0), 
	__internal_trig_reduction_slowpathd, 
	(
	param0
	);
	ld.param.f64 	%fd4892, [retval0];
	ld.param.b32 	%r1488, [retval0+8];
	} // callseq 108
$L__BB3_150:
	mov.f64 	%fd1856, 0d0000000000000000;
	mul.rn.f64 	%fd4894, %fd6, %fd1856;
	setp.eq.f64 	%p144, %fd7, 0d7FF0000000000000;
	shl.b32 	%r784, %r1488, 6;
	cvt.u64.u32 	%rd142, %r784;
	and.b64  	%rd143, %rd142, 64;
	mov.u64 	%rd144, __cudart_sin_cos_coeffs;
	add.s64 	%rd145, %rd144, %rd143;
	mul.rn.f64 	%fd1857, %fd4892, %fd4892;
	and.b32  	%r785, %r1488, 1;
	setp.eq.b32 	%p145, %r785, 1;
	selp.f64 	%fd1858, 0dBDA8FF8320FD8164, 0d3DE5DB65F9785EBA, %p145;
	ld.global.nc.v2.f64 	{%fd1859, %fd1860}, [%rd145];
	fma.rn.f64 	%fd1861, %fd1858, %fd1857, %fd1859;
	fma.rn.f64 	%fd1862, %fd1861, %fd1857, %fd1860;
	ld.global.nc.v2.f64 	{%fd1863, %fd1864}, [%rd145+16];
	fma.rn.f64 	%fd1865, %fd1862, %fd1857, %fd1863;
	fma.rn.f64 	%fd1866, %fd1865, %fd1857, %fd1864;
	ld.global.nc.v2.f64 	{%fd1867, %fd1868}, [%rd145+32];
	fma.rn.f64 	%fd1869, %fd1866, %fd1857, %fd1867;
	fma.rn.f64 	%fd1870, %fd1869, %fd1857, %fd1868;
	fma.rn.f64 	%fd1871, %fd1870, %fd4892, %fd4892;
	fma.rn.f64 	%fd1872, %fd1870, %fd1857, 0d3FF0000000000000;
	selp.f64 	%fd1873, %fd1872, %fd1871, %p145;
	and.b32  	%r786, %r1488, 2;
	setp.eq.s32 	%p146, %r786, 0;
	sub.f64 	%fd1874, %fd1856, %fd1873;
	selp.f64 	%fd1875, %fd1873, %fd1874, %p146;
	mul.f64 	%fd243, %fd235, %fd1875;
	mov.b32 	%r1490, 1;
	@%p144 bra 	$L__BB3_154;
	setp.ltu.f64 	%p147, %fd7, 0d41E0000000000000;
	mov.f64 	%fd4894, %fd8;
	mov.u32 	%r1489, %r5;
	@%p147 bra 	$L__BB3_153;
	{ // callseq 109, 0
	.param .b64 param0;
	st.param.f64 	[param0], %fd6;
	.param .align 16 .b8 retval0[16];
	call.uni (retval0), 
	__internal_trig_reduction_slowpathd, 
	(
	param0
	);
	ld.param.f64 	%fd4894, [retval0];
	ld.param.b32 	%r1489, [retval0+8];
	} // callseq 109
$L__BB3_153:
	add.s32 	%r1490, %r1489, 1;
$L__BB3_154:
	shl.b32 	%r788, %r1490, 6;
	cvt.u64.u32 	%rd146, %r788;
	and.b64  	%rd147, %rd146, 64;
	mov.u64 	%rd148, __cudart_sin_cos_coeffs;
	add.s64 	%rd149, %rd148, %rd147;
	mul.rn.f64 	%fd1877, %fd4894, %fd4894;
	and.b32  	%r789, %r1490, 1;
	setp.eq.b32 	%p149, %r789, 1;
	selp.f64 	%fd1878, 0dBDA8FF8320FD8164, 0d3DE5DB65F9785EBA, %p149;
	ld.global.nc.v2.f64 	{%fd1879, %fd1880}, [%rd149];
	fma.rn.f64 	%fd1881, %fd1878, %fd1877, %fd1879;
	fma.rn.f64 	%fd1882, %fd1881, %fd1877, %fd1880;
	ld.global.nc.v2.f64 	{%fd1883, %fd1884}, [%rd149+16];
	fma.rn.f64 	%fd1885, %fd1882, %fd1877, %fd1883;
	fma.rn.f64 	%fd1886, %fd1885, %fd1877, %fd1884;
	ld.global.nc.v2.f64 	{%fd1887, %fd1888}, [%rd149+32];
	fma.rn.f64 	%fd1889, %fd1886, %fd1877, %fd1887;
	fma.rn.f64 	%fd1890, %fd1889, %fd1877, %fd1888;
	fma.rn.f64 	%fd1891, %fd1890, %fd4894, %fd4894;
	fma.rn.f64 	%fd1892, %fd1890, %fd1877, 0d3FF0000000000000;
	selp.f64 	%fd1893, %fd1892, %fd1891, %p149;
	and.b32  	%r790, %r1490, 2;
	setp.eq.s32 	%p150, %r790, 0;
	mov.f64 	%fd1894, 0d0000000000000000;
	sub.f64 	%fd1895, %fd1894, %fd1893;
	selp.f64 	%fd1896, %fd1893, %fd1895, %p150;
	mul.f64 	%fd247, %fd243, %fd1896;
	@%p142 bra 	$L__BB3_156;
	mov.f64 	%fd1902, 0d0000000000000000;
	mul.rn.f64 	%fd4896, %fd236, %fd1902;
	mov.b32 	%r1492, 1;
	bra.uni 	$L__BB3_159;
$L__BB3_156:
	mul.f64 	%fd1897, %fd236, 0d3FE45F306DC9C883;
	cvt.rni.s32.f64 	%r1491, %fd1897;
	cvt.rn.f64.s32 	%fd1898, %r1491;
	fma.rn.f64 	%fd1899, %fd1898, 0dBFF921FB54442D18, %fd236;
	fma.rn.f64 	%fd1900, %fd1898, 0dBC91A62633145C00, %fd1899;
	fma.rn.f64 	%fd4896, %fd1898, 0dB97B839A252049C0, %fd1900;
	setp.ltu.f64 	%p151, %fd237, 0d41E0000000000000;
	@%p151 bra 	$L__BB3_158;
	{ // callseq 110, 0
	.param .b64 param0;
	st.param.f64 	[param0], %fd236;
	.param .align 16 .b8 retval0[16];
	call.uni (retval0), 
	__internal_trig_reduction_slowpathd, 
	(
	param0
	);
	ld.param.f64 	%fd4896, [retval0];
	ld.param.b32 	%r1491, [retval0+8];
	} // callseq 110
$L__BB3_158:
	add.s32 	%r1492, %r1491, 1;
$L__BB3_159:
	selp.b32 	%r1500, 0, %r5, %p144;
	mov.f64 	%fd1903, 0d0000000000000000;
	mul.rn.f64 	%fd1904, %fd6, %fd1903;
	selp.f64 	%fd4904, %fd1904, %fd8, %p144;
	shl.b32 	%r793, %r1492, 6;
	cvt.u64.u32 	%rd150, %r793;
	and.b64  	%rd151, %rd150, 64;
	mov.u64 	%rd152, __cudart_sin_cos_coeffs;
	add.s64 	%rd153, %rd152, %rd151;
	mul.rn.f64 	%fd1905, %fd4896, %fd4896;
	and.b32  	%r794, %r1492, 1;
	setp.eq.b32 	%p153, %r794, 1;
	selp.f64 	%fd1906, 0dBDA8FF8320FD8164, 0d3DE5DB65F9785EBA, %p153;
	ld.global.nc.v2.f64 	{%fd1907, %fd1908}, [%rd153];
	fma.rn.f64 	%fd1909, %fd1906, %fd1905, %fd1907;
	fma.rn.f64 	%fd1910, %fd1909, %fd1905, %fd1908;
	ld.global.nc.v2.f64 	{%fd1911, %fd1912}, [%rd153+16];
	fma.rn.f64 	%fd1913, %fd1910, %fd1905, %fd1911;
	fma.rn.f64 	%fd1914, %fd1913, %fd1905, %fd1912;
	ld.global.nc.v2.f64 	{%fd1915, %fd1916}, [%rd153+32];
	fma.rn.f64 	%fd1917, %fd1914, %fd1905, %fd1915;
	fma.rn.f64 	%fd1918, %fd1917, %fd1905, %fd1916;
	fma.rn.f64 	%fd1919, %fd1918, %fd4896, %fd4896;
	fma.rn.f64 	%fd1920, %fd1918, %fd1905, 0d3FF0000000000000;
	selp.f64 	%fd1921, %fd1920, %fd1919, %p153;
	and.b32  	%r795, %r1492, 2;
	setp.eq.s32 	%p154, %r795, 0;
	sub.f64 	%fd1922, %fd1903, %fd1921;
	selp.f64 	%fd254, %fd1921, %fd1922, %p154;
	mov.f64 	%fd4897, %fd4904;
	mov.u32 	%r1493, %r1500;
	@%p2 bra 	$L__BB3_161;
	{ // callseq 111, 0
	.param .b64 param0;
	st.param.f64 	[param0], %fd6;
	.param .align 16 .b8 retval0[16];
	call.uni (retval0), 
	__internal_trig_reduction_slowpathd, 
	(
	param0
	);
	ld.param.f64 	%fd4897, [retval0];
	ld.param.b32 	%r1493, [retval0+8];
	} // callseq 111
$L__BB3_161:
	mul.f64 	%fd1924, %fd5, %fd213;
	shl.b32 	%r797, %r1493, 6;
	cvt.u64.u32 	%rd154, %r797;
	and.b64  	%rd155, %rd154, 64;
	mov.u64 	%rd156, __cudart_sin_cos_coeffs;
	add.s64 	%rd157, %rd156, %rd155;
	mul.rn.f64 	%fd1925, %fd4897, %fd4897;
	and.b32  	%r798, %r1493, 1;
	setp.eq.b32 	%p155, %r798, 1;
	selp.f64 	%fd1926, 0dBDA8FF8320FD8164, 0d3DE5DB65F9785EBA, %p155;
	ld.global.nc.v2.f64 	{%fd1927, %fd1928}, [%rd157];
	fma.rn.f64 	%fd1929, %fd1926, %fd1925, %fd1927;
	fma.rn.f64 	%fd1930, %fd1929, %fd1925, %fd1928;
	ld.global.nc.v2.f64 	{%fd1931, %fd1932}, [%rd157+16];
	fma.rn.f64 	%fd1933, %fd1930, %fd1925, %fd1931;
	fma.rn.f64 	%fd1934, %fd1933, %fd1925, %fd1932;
	ld.global.nc.v2.f64 	{%fd1935, %fd1936}, [%rd157+32];
	fma.rn.f64 	%fd1937, %fd1934, %fd1925, %fd1935;
	fma.rn.f64 	%fd1938, %fd1937, %fd1925, %fd1936;
	fma.rn.f64 	%fd1939, %fd1938, %fd4897, %fd4897;
	fma.rn.f64 	%fd1940, %fd1938, %fd1925, 0d3FF0000000000000;
	selp.f64 	%fd1941, %fd1940, %fd1939, %p155;
	and.b32  	%r799, %r1493, 2;
	setp.eq.s32 	%p156, %r799, 0;
	mov.f64 	%fd1942, 0d0000000000000000;
	sub.f64 	%fd1943, %fd1942, %fd1941;
	selp.f64 	%fd1944, %fd1941, %fd1943, %p156;
	fma.rn.f64 	%fd1945, %fd254, %fd1944, %fd247;
	add.f64 	%fd1946, %fd220, %fd227;
	mul.f64 	%fd1947, %fd1924, %fd1946;
	mul.f64 	%fd1948, %fd1947, %fd1945;
	div.rn.f64 	%fd1949, %fd1948, %fd9;
	ld.shared.f64 	%fd1950, [%r3];
	add.f64 	%fd1951, %fd1950, %fd1949;
	st.shared.f64 	[%r3], %fd1951;
	bar.sync 	0;
	sub.f64 	%fd1952, %fd220, %fd227;
	mul.f64 	%fd257, %fd1952, %fd1924;
	ld.global.f64 	%fd258, [%rd1];
	abs.f64 	%fd259, %fd258;
	setp.neu.f64 	%p157, %fd259, 0d7FF0000000000000;
	@%p157 bra 	$L__BB3_163;
	mov.f64 	%fd1958, 0d0000000000000000;
	mul.rn.f64 	%fd4898, %fd258, %fd1958;
	mov.b32 	%r1494, 0;
	bra.uni 	$L__BB3_165;
$L__BB3_163:
	mul.f64 	%fd1953, %fd258, 0d3FE45F306DC9C883;
	cvt.rni.s32.f64 	%r1494, %fd1953;
	cvt.rn.f64.s32 	%fd1954, %r1494;
	fma.rn.f64 	%fd1955, %fd1954, 0dBFF921FB54442D18, %fd258;
	fma.rn.f64 	%fd1956, %fd1954, 0dBC91A62633145C00, %fd1955;
	fma.rn.f64 	%fd4898, %fd1954, 0dB97B839A252049C0, %fd1956;
	setp.ltu.f64 	%p158, %fd259, 0d41E0000000000000;
	@%p158 bra 	$L__BB3_165;
	{ // callseq 112, 0
	.param .b64 param0;
	st.param.f64 	[param0], %fd258;
	.param .align 16 .b8 retval0[16];
	call.uni (retval0), 
	__internal_trig_reduction_slowpathd, 
	(
	param0
	);
	ld.param.f64 	%fd4898, [retval0];
	ld.param.b32 	%r1494, [retval0+8];
	} // callseq 112
$L__BB3_165:
	shl.b32 	%r802, %r1494, 6;
	cvt.u64.u32 	%rd158, %r802;
	and.b64  	%rd159, %rd158, 64;
	mov.u64 	%rd160, __cudart_sin_cos_coeffs;
	add.s64 	%rd161, %rd160, %rd159;
	mul.rn.f64 	%fd1959, %fd4898, %fd4898;
	and.b32  	%r803, %r1494, 1;
	setp.eq.b32 	%p159, %r803, 1;
	selp.f64 	%fd1960, 0dBDA8FF8320FD8164, 0d3DE5DB65F9785EBA, %p159;
	ld.global.nc.v2.f64 	{%fd1961, %fd1962}, [%rd161];
	fma.rn.f64 	%fd1963, %fd1960, %fd1959, %fd1961;
	fma.rn.f64 	%fd1964, %fd1963, %fd1959, %fd1962;
	ld.global.nc.v2.f64 	{%fd1965, %fd1966}, [%rd161+16];
	fma.rn.f64 	%fd1967, %fd1964, %fd1959, %fd1965;
	fma.rn.f64 	%fd1968, %fd1967, %fd1959, %fd1966;
	ld.global.nc.v2.f64 	{%fd1969, %fd1970}, [%rd161+32];
	fma.rn.f64 	%fd1971, %fd1968, %fd1959, %fd1969;
	fma.rn.f64 	%fd1972, %fd1971, %fd1959, %fd1970;
	fma.rn.f64 	%fd1973, %fd1972, %fd4898, %fd4898;
	fma.rn.f64 	%fd1974, %fd1972, %fd1959, 0d3FF0000000000000;
	selp.f64 	%fd1975, %fd1974, %fd1973, %p159;
	and.b32  	%r804, %r1494, 2;
	setp.eq.s32 	%p160, %r804, 0;
	mov.f64 	%fd1976, 0d0000000000000000;
	sub.f64 	%fd1977, %fd1976, %fd1975;
	selp.f64 	%fd264, %fd1975, %fd1977, %p160;
	mov.f64 	%fd4899, %fd4904;
	mov.u32 	%r1495, %r1500;
	@%p2 bra 	$L__BB3_167;
	{ // callseq 113, 0
	.param .b64 param0;
	st.param.f64 	[param0], %fd6;
	.param .align 16 .b8 retval0[16];
	call.uni (retval0), 
	__internal_trig_reduction_slowpathd, 
	(
	param0
	);
	ld.param.f64 	%fd4899, [retval0];
	ld.param.b32 	%r1495, [retval0+8];
	} // callseq 113
$L__BB3_167:
	shl.b32 	%r806, %r1495, 6;
	cvt.u64.u32 	%rd162, %r806;
	and.b64  	%rd163, %rd162, 64;
	mov.u64 	%rd164, __cudart_sin_cos_coeffs;
	add.s64 	%rd165, %rd164, %rd163;
	mul.rn.f64 	%fd1979, %fd4899, %fd4899;
	and.b32  	%r807, %r1495, 1;
	setp.eq.b32 	%p162, %r807, 1;
	selp.f64 	%fd1980, 0dBDA8FF8320FD8164, 0d3DE5DB65F9785EBA, %p162;
	ld.global.nc.v2.f64 	{%fd1981, %fd1982}, [%rd165];
	fma.rn.f64 	%fd1983, %fd1980, %fd1979, %fd1981;
	fma.rn.f64 	%fd1984, %fd1983, %fd1979, %fd1982;
	ld.global.nc.v2.f64 	{%fd1985, %fd1986}, [%rd165+16];
	fma.rn.f64 	%fd1987, %fd1984, %fd1979, %fd1985;
	fma.rn.f64 	%fd1988, %fd1987, %fd1979, %fd1986;
	ld.global.nc.v2.f64 	{%fd1989, %fd1990}, [%rd165+32];
	fma.rn.f64 	%fd1991, %fd1988, %fd1979, %fd1989;
	fma.rn.f64 	%fd1992, %fd1991, %fd1979, %fd1990;
	fma.rn.f64 	%fd1993, %fd1992, %fd4899, %fd4899;
	fma.rn.f64 	%fd1994, %fd1992, %fd1979, 0d3FF0000000000000;
	selp.f64 	%fd1995, %fd1994, %fd1993, %p162;
	and.b32  	%r808, %r1495, 2;
	setp.eq.s32 	%p163, %r808, 0;
	mov.f64 	%fd1996, 0d0000000000000000;
	sub.f64 	%fd1997, %fd1996, %fd1995;
	selp.f64 	%fd1998, %fd1995, %fd1997, %p163;
	mul.f64 	%fd267, %fd264, %fd1998;
	@%p157 bra 	$L__BB3_169;
	mov.f64 	%fd2004, 0d0000000000000000;
	mul.rn.f64 	%fd4901, %fd258, %fd2004;
	mov.b32 	%r1497, 1;
	bra.uni 	$L__BB3_172;
$L__BB3_169:
	mul.f64 	%fd1999, %fd258, 0d3FE45F306DC9C883;
	cvt.rni.s32.f64 	%r1496, %fd1999;
	cvt.rn.f64.s32 	%fd2000, %r1496;
	fma.rn.f64 	%fd2001, %fd2000, 0dBFF921FB54442D18, %fd258;
	fma.rn.f64 	%fd2002, %fd2000, 0dBC91A62633145C00, %fd2001;
	fma.rn.f64 	%fd4901, %fd2000, 0dB97B839A252049C0, %fd2002;
	setp.ltu.f64 	%p164, %fd259, 0d41E0000000000000;
	@%p164 bra 	$L__BB3_171;
	{ // callseq 114, 0
	.param .b64 param0;
	st.param.f64 	[param0], %fd258;
	.param .align 16 .b8 retval0[16];
	call.uni (retval0), 
	__internal_trig_reduction_slowpathd, 
	(
	param0
	);
	ld.param.f64 	%fd4901, [retval0];
	ld.param.b32 	%r1496, [retval0+8];
	} // callseq 114
$L__BB3_171:
	add.s32 	%r1497, %r1496, 1;
$L__BB3_172:
	shl.b32 	%r811, %r1497, 6;
	cvt.u64.u32 	%rd166, %r811;
	and.b64  	%rd167, %rd166, 64;
	mov.u64 	%rd168, __cudart_sin_cos_coeffs;
	add.s64 	%rd169, %rd168, %rd167;
	mul.rn.f64 	%fd2005, %fd4901, %fd4901;
	and.b32  	%r812, %r1497, 1;
	setp.eq.b32 	%p165, %r812, 1;
	selp.f64 	%fd2006, 0dBDA8FF8320FD8164, 0d3DE5DB65F9785EBA, %p165;
	ld.global.nc.v2.f64 	{%fd2007, %fd2008}, [%rd169];
	fma.rn.f64 	%fd2009, %fd2006, %fd2005, %fd2007;
	fma.rn.f64 	%fd2010, %fd2009, %fd2005, %fd2008;
	ld.global.nc.v2.f64 	{%fd2011, %fd2012}, [%rd169+16];
	fma.rn.f64 	%fd2013, %fd2010, %fd2005, %fd2011;
	fma.rn.f64 	%fd2014, %fd2013, %fd2005, %fd2012;
	ld.global.nc.v2.f64 	{%fd2015, %fd2016}, [%rd169+32];
	fma.rn.f64 	%fd2017, %fd2014, %fd2005, %fd2015;
	fma.rn.f64 	%fd2018, %fd2017, %fd2005, %fd2016;
	fma.rn.f64 	%fd2019, %fd2018, %fd4901, %fd4901;
	fma.rn.f64 	%fd2020, %fd2018, %fd2005, 0d3FF0000000000000;
	selp.f64 	%fd2021, %fd2020, %fd2019, %p165;
	and.b32  	%r813, %r1497, 2;
	setp.eq.s32 	%p166, %r813, 0;
	mov.f64 	%fd2022, 0d0000000000000000;
	sub.f64 	%fd2023, %fd2022, %fd2021;
	selp.f64 	%fd273, %fd2021, %fd2023, %p166;
	ld.global.f64 	%fd274, [%rd1+8];
	abs.f64 	%fd275, %fd274;
	setp.neu.f64 	%p167, %fd275, 0d7FF0000000000000;
	@%p167 bra 	$L__BB3_174;
	mov.f64 	%fd2029, 0d0000000000000000;
	mul.rn.f64 	%fd4903, %fd274, %fd2029;
	mov.b32 	%r1499, 1;
	bra.uni 	$L__BB3_177;
$L__BB3_174:
	mul.f64 	%fd2024, %fd274, 0d3FE45F306DC9C883;
	cvt.rni.s32.f64 	%r1498, %fd2024;
	cvt.rn.f64.s32 	%fd2025, %r1498;
	fma.rn.f64 	%fd2026, %fd2025, 0dBFF921FB54442D18, %fd274;
	fma.rn.f64 	%fd2027, %fd2025, 0dBC91A62633145C00, %fd2026;
	fma.rn.f64 	%fd4903, %fd2025, 0dB97B839A252049C0, %fd2027;
	setp.ltu.f64 	%p168, %fd275, 0d41E0000000000000;
	@%p168 bra 	$L__BB3_176;
	{ // callseq 115, 0
	.param .b64 param0;
	st.param.f64 	[param0], %fd274;
	.param .align 16 .b8 retval0[16];
	call.uni (retval0), 
	__internal_trig_reduction_slowpathd, 
	(
	param0
	);
	ld.param.f64 	%fd4903, [retval0];
	ld.param.b32 	%r1498, [retval0+8];
	} // callseq 115
$L__BB3_176:
	add.s32 	%r1499, %r1498, 1;
$L__BB3_177:
	shl.b32 	%r816, %r1499, 6;
	cvt.u64.u32 	%rd170, %r816;
	and.b64  	%rd171, %rd170, 64;
	mov.u64 	%rd172, __cudart_sin_cos_coeffs;
	add.s64 	%rd173, %rd172, %rd171;
	mul.rn.f64 	%fd2030, %fd4903, %fd4903;
	and.b32  	%r817, %r1499, 1;
	setp.eq.b32 	%p169, %r817, 1;
	selp.f64 	%fd2031, 0dBDA8FF8320FD8164, 0d3DE5DB65F9785EBA, %p169;
	ld.global.nc.v2.f64 	{%fd2032, %fd2033}, [%rd173];
	fma.rn.f64 	%fd2034, %fd2031, %fd2030, %fd2032;
	fma.rn.f64 	%fd2035, %fd2034, %fd2030, %fd2033;
	ld.global.nc.v2.f64 	{%fd2036, %fd2037}, [%rd173+16];
	fma.rn.f64 	%fd2038, %fd2035, %fd2030, %fd2036;
	fma.rn.f64 	%fd2039, %fd2038, %fd2030, %fd2037;
	ld.global.nc.v2.f64 	{%fd2040, %fd2041}, [%rd173+32];
	fma.rn.f64 	%fd2042, %fd2039, %fd2030, %fd2040;
	fma.rn.f64 	%fd2043, %fd2042, %fd2030, %fd2041;
	fma.rn.f64 	%fd2044, %fd2043, %fd4903, %fd4903;
	fma.rn.f64 	%fd2045, %fd2043, %fd2030, 0d3FF0000000000000;
	selp.f64 	%fd2046, %fd2045, %fd2044, %p169;
	and.b32  	%r818, %r1499, 2;
	setp.eq.s32 	%p170, %r818, 0;
	mov.f64 	%fd2047, 0d0000000000000000;
	sub.f64 	%fd2048, %fd2047, %fd2046;
	selp.f64 	%fd2049, %fd2046, %fd2048, %p170;
	mul.f64 	%fd281, %fd273, %fd2049;
	@%p2 bra 	$L__BB3_179;
	{ // callseq 116, 0
	.param .b64 param0;
	st.param.f64 	[param0], %fd6;
	.param .align 16 .b8 retval0[16];
	call.uni (retval0), 
	__internal_trig_reduction_slowpathd, 
	(
	param0
	);
	ld.param.f64 	%fd4904, [retval0];
	ld.param.b32 	%r1500, [retval0+8];
	} // callseq 116
$L__BB3_179:
	shl.b32 	%r820, %r1500, 6;
	cvt.u64.u32 	%rd174, %r820;
	and.b64  	%rd175, %rd174, 64;
	mov.u64 	%rd176, __cudart_sin_cos_coeffs;
	add.s64 	%rd177, %rd176, %rd175;
	mul.rn.f64 	%fd2051, %fd4904, %fd4904;
	and.b32  	%r821, %r1500, 1;
	setp.eq.b32 	%p172, %r821, 1;
	selp.f64 	%fd2052, 0dBDA8FF8320FD8164, 0d3DE5DB65F9785EBA, %p172;
	ld.global.nc.v2.f64 	{%fd2053, %fd2054}, [%rd177];
	fma.rn.f64 	%fd2055, %fd2052, %fd2051, %fd2053;
	fma.rn.f64 	%fd2056, %fd2055, %fd2051, %fd2054;
	ld.global.nc.v2.f64 	{%fd2057, %fd2058}, [%rd177+16];
	fma.rn.f64 	%fd2059, %fd2056, %fd2051, %fd2057;
	fma.rn.f64 	%fd2060, %fd2059, %fd2051, %fd2058;
	ld.global.nc.v2.f64 	{%fd2061, %fd2062}, [%rd177+32];
	fma.rn.f64 	%fd2063, %fd2060, %fd2051, %fd2061;
	fma.rn.f64 	%fd2064, %fd2063, %fd2051, %fd2062;
	fma.rn.f64 	%fd2065, %fd2064, %fd4904, %fd4904;
	fma.rn.f64 	%fd2066, %fd2064, %fd2051, 0d3FF0000000000000;
	selp.f64 	%fd2067, %fd2066, %fd2065, %p172;
	and.b32  	%r822, %r1500, 2;
	setp.eq.s32 	%p173, %r822, 0;
	mov.f64 	%fd2068, 0d0000000000000000;
	sub.f64 	%fd2069, %fd2068, %fd2067;
	selp.f64 	%fd2070, %fd2067, %fd2069, %p173;
	mul.f64 	%fd284, %fd281, %fd2070;
	@%p167 bra 	$L__BB3_181;
	mov.f64 	%fd2076, 0d0000000000000000;
	mul.rn.f64 	%fd4905, %fd274, %fd2076;
	mov.b32 	%r1501, 0;
	bra.uni 	$L__BB3_183;
$L__BB3_181:
	mul.f64 	%fd2071, %fd274, 0d3FE45F306DC9C883;
	cvt.rni.s32.f64 	%r1501, %fd2071;
	cvt.rn.f64.s32 	%fd2072, %r1501;
	fma.rn.f64 	%fd2073, %fd2072, 0dBFF921FB54442D18, %fd274;
	fma.rn.f64 	%fd2074, %fd2072, 0dBC91A62633145C00, %fd2073;
	fma.rn.f64 	%fd4905, %fd2072, 0dB97B839A252049C0, %fd2074;
	setp.ltu.f64 	%p174, %fd275, 0d41E0000000000000;
	@%p174 bra 	$L__BB3_183;
	{ // callseq 117, 0
	.param .b64 param0;
	st.param.f64 	[param0], %fd274;
	.param .align 16 .b8 retval0[16];
	call.uni (retval0), 
	__internal_trig_reduction_slowpathd, 
	(
	param0
	);
	ld.param.f64 	%fd4905, [retval0];
	ld.param.b32 	%r1501, [retval0+8];
	} // callseq 117
$L__BB3_183:
	mov.f64 	%fd2077, 0d0000000000000000;
	mul.rn.f64 	%fd4907, %fd6, %fd2077;
	shl.b32 	%r826, %r1501, 6;
	cvt.u64.u32 	%rd178, %r826;
	and.b64  	%rd179, %rd178, 64;
	mov.u64 	%rd180, __cudart_sin_cos_coeffs;
	add.s64 	%rd181, %rd180, %rd179;
	mul.rn.f64 	%fd2078, %fd4905, %fd4905;
	and.b32  	%r827, %r1501, 1;
	setp.eq.b32 	%p176, %r827, 1;
	selp.f64 	%fd2079, 0dBDA8FF8320FD8164, 0d3DE5DB65F9785EBA, %p176;
	ld.global.nc.v2.f64 	{%fd2080, %fd2081}, [%rd181];
	fma.rn.f64 	%fd2082, %fd2079, %fd2078, %fd2080;
	fma.rn.f64 	%fd2083, %fd2082, %fd2078, %fd2081;
	ld.global.nc.v2.f64 	{%fd2084, %fd2085}, [%rd181+16];
	fma.rn.f64 	%fd2086, %fd2083, %fd2078, %fd2084;
	fma.rn.f64 	%fd2087, %fd2086, %fd2078, %fd2085;
	ld.global.nc.v2.f64 	{%fd2088, %fd2089}, [%rd181+32];
	fma.rn.f64 	%fd2090, %fd2087, %fd2078, %fd2088;
	fma.rn.f64 	%fd2091, %fd2090, %fd2078, %fd2089;
	fma.rn.f64 	%fd2092, %fd2091, %fd4905, %fd4905;
	fma.rn.f64 	%fd2093, %fd2091, %fd2078, 0d3FF0000000000000;
	selp.f64 	%fd2094, %fd2093, %fd2092, %p176;
	and.b32  	%r828, %r1501, 2;
	setp.eq.s32 	%p177, %r828, 0;
	sub.f64 	%fd2095, %fd2077, %fd2094;
	selp.f64 	%fd290, %fd2094, %fd2095, %p177;
	mov.b32 	%r1503, 1;
	@%p144 bra 	$L__BB3_187;
	setp.ltu.f64 	%p178, %fd7, 0d41E0000000000000;
	mov.f64 	%fd4907, %fd8;
	mov.u32 	%r1502, %r5;
	@%p178 bra 	$L__BB3_186;
	{ // callseq 118, 0
	.param .b64 param0;
	st.param.f64 	[param0], %fd6;
	.param .align 16 .b8 retval0[16];
	call.uni (retval0), 
	__internal_trig_reduction_slowpathd, 
	(
	param0
	);
	ld.param.f64 	%fd4907, [retval0];
	ld.param.b32 	%r1502, [retval0+8];
	} // callseq 118
$L__BB3_186:
	add.s32 	%r1503, %r1502, 1;
$L__BB3_187:
	shl.b32 	%r830, %r1503, 6;
	cvt.u64.u32 	%rd182, %r830;
	and.b64  	%rd183, %rd182, 64;
	mov.u64 	%rd184, __cudart_sin_cos_coeffs;
	add.s64 	%rd185, %rd184, %rd183;
	mul.rn.f64 	%fd2097, %fd4907, %fd4907;
	and.b32  	%r831, %r1503, 1;
	setp.eq.b32 	%p179, %r831, 1;
	selp.f64 	%fd2098, 0dBDA8FF8320FD8164, 0d3DE5DB65F9785EBA, %p179;
	ld.global.nc.v2.f64 	{%fd2099, %fd2100}, [%rd185];
	fma.rn.f64 	%fd2101, %fd2098, %fd2097, %fd2099;
	fma.rn.f64 	%fd2102, %fd2101, %fd2097, %fd2100;
	ld.global.nc.v2.f64 	{%fd2103, %fd2104}, [%rd185+16];
	fma.rn.f64 	%fd2105, %fd2102, %fd2097, %fd2103;
	fma.rn.f64 	%fd2106, %fd2105, %fd2097, %fd2104;
	ld.global.nc.v2.f64 	{%fd2107, %fd2108}, [%rd185+32];
	fma.rn.f64 	%fd2109, %fd2106, %fd2097, %fd2107;
	fma.rn.f64 	%fd2110, %fd2109, %fd2097, %fd2108;
	fma.rn.f64 	%fd2111, %fd2110, %fd4907, %fd4907;
	fma.rn.f64 	%fd2112, %fd2110, %fd2097, 0d3FF0000000000000;
	selp.f64 	%fd2113, %fd2112, %fd2111, %p179;
	and.b32  	%r832, %r1503, 2;
	setp.eq.s32 	%p180, %r832, 0;
	mov.f64 	%fd2114, 0d0000000000000000;
	sub.f64 	%fd2115, %fd2114, %fd2113;
	selp.f64 	%fd2116, %fd2113, %fd2115, %p180;
	fma.rn.f64 	%fd2117, %fd290, %fd2116, %fd284;
	mul.f64 	%fd2118, %fd4839, %fd2117;
	fma.rn.f64 	%fd2119, %fd4837, %fd267, %fd2118;
	mul.f64 	%fd2120, %fd257, %fd2119;
	mul.f64 	%fd2122, %fd9, %fd980;
	div.rn.f64 	%fd2123, %fd2120, %fd2122;
	ld.shared.f64 	%fd2124, [%r3];
	sub.f64 	%fd2125, %fd2124, %fd2123;
	st.shared.f64 	[%r3], %fd2125;
	bar.sync 	0;
	bar.sync 	0;
	ld.global.f64 	%fd2126, [%rd2];
	div.rn.f64 	%fd294, %fd2126, %fd980;
	bar.sync 	0;
	mul.f64 	%fd295, %fd4833, %fd294;
	ld.global.f64 	%fd296, [%rd2];
	ld.global.f64 	%fd297, [%rd1];
	abs.f64 	%fd298, %fd297;
	setp.neu.f64 	%p181, %fd298, 0d7FF0000000000000;
	@%p181 bra 	$L__BB3_189;
	mov.f64 	%fd2132, 0d0000000000000000;
	mul.rn.f64 	%fd4908, %fd297, %fd2132;
	mov.b32 	%r1504, 0;
	bra.uni 	$L__BB3_191;
$L__BB3_189:
	mul.f64 	%fd2127, %fd297, 0d3FE45F306DC9C883;
	cvt.rni.s32.f64 	%r1504, %fd2127;
	cvt.rn.f64.s32 	%fd2128, %r1504;
	fma.rn.f64 	%fd2129, %fd2128, 0dBFF921FB54442D18, %fd297;
	fma.rn.f64 	%fd2130, %fd2128, 0dBC91A62633145C00, %fd2129;
	fma.rn.f64 	%fd4908, %fd2128, 0dB97B839A252049C0, %fd2130;
	setp.ltu.f64 	%p182, %fd298, 0d41E0000000000000;
	@%p182 bra 	$L__BB3_191;
	{ // callseq 119, 0
	.param .b64 param0;
	st.param.f64 	[param0], %fd297;
	.param .align 16 .b8 retval0[16];
	call.uni (retval0), 
	__internal_trig_reduction_slowpathd, 
	(
	param0
	);
	ld.param.f64 	%fd4908, [retval0];
	ld.param.b32 	%r1504, [retval0+8];
	} // callseq 119
$L__BB3_191:
	shl.b32 	%r835, %r1504, 6;
	cvt.u64.u32 	%rd186, %r835;
	and.b64  	%rd187, %rd186, 64;
	mov.u64 	%rd188, __cudart_sin_cos_coeffs;
	add.s64 	%rd189, %rd188, %rd187;
	mul.rn.f64 	%fd2133, %fd4908, %fd4908;
	and.b32  	%r836, %r1504, 1;
	setp.eq.b32 	%p183, %r836, 1;
	selp.f64 	%fd2134, 0dBDA8FF8320FD8164, 0d3DE5DB65F9785EBA, %p183;
	ld.global.nc.v2.f64 	{%fd2135, %fd2136}, [%rd189];
	fma.rn.f64 	%fd2137, %fd2134, %fd2133, %fd2135;
	fma.rn.f64 	%fd2138, %fd2137, %fd2133, %fd2136;
	ld.global.nc.v2.f64 	{%fd2139, %fd2140}, [%rd189+16];
	fma.rn.f64 	%fd2141, %fd2138, %fd2133, %fd2139;
	fma.rn.f64 	%fd2142, %fd2141, %fd2133, %fd2140;
	ld.global.nc.v2.f64 	{%fd2143, %fd2144}, [%rd189+32];
	fma.rn.f64 	%fd2145, %fd2142, %fd2133, %fd2143;
	fma.rn.f64 	%fd2146, %fd2145, %fd2133, %fd2144;
	fma.rn.f64 	%fd2147, %fd2146, %fd4908, %fd4908;
	fma.rn.f64 	%fd2148, %fd2146, %fd2133, 0d3FF0000000000000;
	selp.f64 	%fd2149, %fd2148, %fd2147, %p183;
	and.b32  	%r837, %r1504, 2;
	setp.eq.s32 	%p184, %r837, 0;
	mov.f64 	%fd2150, 0d0000000000000000;
	sub.f64 	%fd2151, %fd2150, %fd2149;
	selp.f64 	%fd303, %fd2149, %fd2151, %p184;
	ld.global.f64 	%fd304, [%rd1+8];
	abs.f64 	%fd305, %fd304;
	setp.neu.f64 	%p185, %fd305, 0d7FF0000000000000;
	@%p185 bra 	$L__BB3_193;
	mov.f64 	%fd2157, 0d0000000000000000;
	mul.rn.f64 	%fd4910, %fd304, %fd2157;
	mov.b32 	%r1506, 1;
	bra.uni 	$L__BB3_196;
$L__BB3_193:
	mul.f64 	%fd2152, %fd304, 0d3FE45F306DC9C883;
	cvt.rni.s32.f64 	%r1505, %fd2152;
	cvt.rn.f64.s32 	%fd2153, %r1505;
	fma.rn.f64 	%fd2154, %fd2153, 0dBFF921FB54442D18, %fd304;
	fma.rn.f64 	%fd2155, %fd2153, 0dBC91A62633145C00, %fd2154;
	fma.rn.f64 	%fd4910, %fd2153, 0dB97B839A252049C0, %fd2155;
	setp.ltu.f64 	%p186, %fd305, 0d41E0000000000000;
	@%p186 bra 	$L__BB3_195;
	{ // callseq 120, 0
	.param .b64 param0;
	st.param.f64 	[param0], %fd304;
	.param .align 16 .b8 retval0[16];
	call.uni (retval0), 
	__internal_trig_reduction_slowpathd, 
	(
	param0
	);
	ld.param.f64 	%fd4910, [retval0];
	ld.param.b32 	%r1505, [retval0+8];
	} // callseq 120
$L__BB3_195:
	add.s32 	%r1506, %r1505, 1;
$L__BB3_196:
	shl.b32 	%r840, %r1506, 6;
	cvt.u64.u32 	%rd190, %r840;
	and.b64  	%rd191, %rd190, 64;
	mov.u64 	%rd192, __cudart_sin_cos_coeffs;
	add.s64 	%rd193, %rd192, %rd191;
	mul.rn.f64 	%fd2158, %fd4910, %fd4910;
	and.b32  	%r841, %r1506, 1;
	setp.eq.b32 	%p188, %r841, 1;
	selp.f64 	%fd2159, 0dBDA8FF8320FD8164, 0d3DE5DB65F9785EBA, %p188;
	ld.global.nc.v2.f64 	{%fd2160, %fd2161}, [%rd193];
	fma.rn.f64 	%fd2162, %fd2159, %fd2158, %fd2160;
	fma.rn.f64 	%fd2163, %fd2162, %fd2158, %fd2161;
	ld.global.nc.v2.f64 	{%fd2164, %fd2165}, [%rd193+16];
	fma.rn.f64 	%fd2166, %fd2163, %fd2158, %fd2164;
	fma.rn.f64 	%fd2167, %fd2166, %fd2158, %fd2165;
	ld.global.nc.v2.f64 	{%fd2168, %fd2169}, [%rd193+32];
	fma.rn.f64 	%fd2170, %fd2167, %fd2158, %fd2168;
	fma.rn.f64 	%fd2171, %fd2170, %fd2158, %fd2169;
	fma.rn.f64 	%fd2172, %fd2171, %fd4910, %fd4910;
	fma.rn.f64 	%fd2173, %fd2171, %fd2158, 0d3FF0000000000000;
	selp.f64 	%fd2174, %fd2173, %fd2172, %p188;
	and.b32  	%r842, %r1506, 2;
	setp.eq.s32 	%p189, %r842, 0;
	mov.f64 	%fd2175, 0d0000000000000000;
	sub.f64 	%fd2176, %fd2175, %fd2174;
	selp.f64 	%fd2177, %fd2174, %fd2176, %p189;
	mul.f64 	%fd311, %fd303, %fd2177;
	@%p185 bra 	$L__BB3_198;
	mov.f64 	%fd2183, 0d0000000000000000;
	mul.rn.f64 	%fd4911, %fd304, %fd2183;
	mov.b32 	%r1507, 0;
	bra.uni 	$L__BB3_200;
$L__BB3_198:
	mul.f64 	%fd2178, %fd304, 0d3FE45F306DC9C883;
	cvt.rni.s32.f64 	%r1507, %fd2178;
	cvt.rn.f64.s32 	%fd2179, %r1507;
	fma.rn.f64 	%fd2180, %fd2179, 0dBFF921FB54442D18, %fd304;
	fma.rn.f64 	%fd2181, %fd2179, 0dBC91A62633145C00, %fd2180;
	fma.rn.f64 	%fd4911, %fd2179, 0dB97B839A252049C0, %fd2181;
	setp.ltu.f64 	%p190, %fd305, 0d41E0000000000000;
	@%p190 bra 	$L__BB3_200;
	{ // callseq 121, 0
	.param .b64 param0;
	st.param.f64 	[param0], %fd304;
	.param .align 16 .b8 retval0[16];
	call.uni (retval0), 
	__internal_trig_reduction_slowpathd, 
	(
	param0
	);
	ld.param.f64 	%fd4911, [retval0];
	ld.param.b32 	%r1507, [retval0+8];
	} // callseq 121
$L__BB3_200:
	shl.b32 	%r845, %r1507, 6;
	cvt.u64.u32 	%rd194, %r845;
	and.b64  	%rd195, %rd194, 64;
	mov.u64 	%rd196, __cudart_sin_cos_coeffs;
	add.s64 	%rd197, %rd196, %rd195;
	mul.rn.f64 	%fd2184, %fd4911, %fd4911;
	and.b32  	%r846, %r1507, 1;
	setp.eq.b32 	%p192, %r846, 1;
	selp.f64 	%fd2185, 0dBDA8FF8320FD8164, 0d3DE5DB65F9785EBA, %p192;
	ld.global.nc.v2.f64 	{%fd2186, %fd2187}, [%rd197];
	fma.rn.f64 	%fd2188, %fd2185, %fd2184, %fd2186;
	fma.rn.f64 	%fd2189, %fd2188, %fd2184, %fd2187;
	ld.global.nc.v2.f64 	{%fd2190, %fd2191}, [%rd197+16];
	fma.rn.f64 	%fd2192, %fd2189, %fd2184, %fd2190;
	fma.rn.f64 	%fd2193, %fd2192, %fd2184, %fd2191;
	ld.global.nc.v2.f64 	{%fd2194, %fd2195}, [%rd197+32];
	fma.rn.f64 	%fd2196, %fd2193, %fd2184, %fd2194;
	fma.rn.f64 	%fd2197, %fd2196, %fd2184, %fd2195;
	fma.rn.f64 	%fd2198, %fd2197, %fd4911, %fd4911;
	fma.rn.f64 	%fd2199, %fd2197, %fd2184, 0d3FF0000000000000;
	selp.f64 	%fd2200, %fd2199, %fd2198, %p192;
	and.b32  	%r847, %r1507, 2;
	setp.eq.s32 	%p193, %r847, 0;
	mov.f64 	%fd2201, 0d0000000000000000;
	sub.f64 	%fd2202, %fd2201, %fd2200;
	selp.f64 	%fd2203, %fd2200, %fd2202, %p193;
	mul.f64 	%fd2204, %fd303, %fd2203;
	mul.f64 	%fd2205, %fd4835, %fd2204;
	fma.rn.f64 	%fd316, %fd4834, %fd311, %fd2205;
	@%p181 bra 	$L__BB3_202;
	mov.f64 	%fd2211, 0d0000000000000000;
	mul.rn.f64 	%fd4913, %fd297, %fd2211;
	mov.b32 	%r1509, 1;
	bra.uni 	$L__BB3_205;
$L__BB3_202:
	mul.f64 	%fd2206, %fd297, 0d3FE45F306DC9C883;
	cvt.rni.s32.f64 	%r1508, %fd2206;
	cvt.rn.f64.s32 	%fd2207, %r1508;
	fma.rn.f64 	%fd2208, %fd2207, 0dBFF921FB54442D18, %fd297;
	fma.rn.f64 	%fd2209, %fd2207, 0dBC91A62633145C00, %fd2208;
	fma.rn.f64 	%fd4913, %fd2207, 0dB97B839A252049C0, %fd2209;
	setp.ltu.f64 	%p194, %fd298, 0d41E0000000000000;
	@%p194 bra 	$L__BB3_204;
	{ // callseq 122, 0
	.param .b64 param0;
	st.param.f64 	[param0], %fd297;
	.param .align 16 .b8 retval0[16];
	call.uni (retval0), 
	__internal_trig_reduction_slowpathd, 
	(
	param0
	);
	ld.param.f64 	%fd4913, [retval0];
	ld.param.b32 	%r1508, [retval0+8];
	} // callseq 122
$L__BB3_204:
	add.s32 	%r1509, %r1508, 1;
$L__BB3_205:
	shl.b32 	%r850, %r1509, 6;
	cvt.u64.u32 	%rd198, %r850;
	and.b64  	%rd199, %rd198, 64;
	mov.u64 	%rd200, __cudart_sin_cos_coeffs;
	add.s64 	%rd201, %rd200, %rd199;
	mul.rn.f64 	%fd2212, %fd4913, %fd4913;
	and.b32  	%r851, %r1509, 1;
	setp.eq.b32 	%p195, %r851, 1;
	selp.f64 	%fd2213, 0dBDA8FF8320FD8164, 0d3DE5DB65F9785EBA, %p195;
	ld.global.nc.v2.f64 	{%fd2214, %fd2215}, [%rd201];
	fma.rn.f64 	%fd2216, %fd2213, %fd2212, %fd2214;
	fma.rn.f64 	%fd2217, %fd2216, %fd2212, %fd2215;
	ld.global.nc.v2.f64 	{%fd2218, %fd2219}, [%rd201+16];
	fma.rn.f64 	%fd2220, %fd2217, %fd2212, %fd2218;
	fma.rn.f64 	%fd2221, %fd2220, %fd2212, %fd2219;
	ld.global.nc.v2.f64 	{%fd2222, %fd2223}, [%rd201+32];
	fma.rn.f64 	%fd2224, %fd2221, %fd2212, %fd2222;
	fma.rn.f64 	%fd2225, %fd2224, %fd2212, %fd2223;
	fma.rn.f64 	%fd2226, %fd2225, %fd4913, %fd4913;
	fma.rn.f64 	%fd2227, %fd2225, %fd2212, 0d3FF0000000000000;
	selp.f64 	%fd2228, %fd2227, %fd2226, %p195;
	and.b32  	%r852, %r1509, 2;
	setp.eq.s32 	%p196, %r852, 0;
	mov.f64 	%fd2229, 0d0000000000000000;
	sub.f64 	%fd2230, %fd2229, %fd2228;
	selp.f64 	%fd2231, %fd2228, %fd2230, %p196;
	fma.rn.f64 	%fd2232, %fd4836, %fd2231, %fd316;
	mul.f64 	%fd2233, %fd296, %fd2232;
	sub.f64 	%fd2234, %fd295, %fd2233;
	ld.global.f64 	%fd2235, [%rd1+16];
	add.f64 	%fd322, %fd2235, %fd2234;
	bar.sync 	0;
	ld.global.f64 	%fd323, [%rd2];
	ld.global.f64 	%fd324, [%rd1];
	abs.f64 	%fd325, %fd324;
	setp.neu.f64 	%p197, %fd325, 0d7FF0000000000000;
	@%p197 bra 	$L__BB3_207;
	mov.f64 	%fd2241, 0d0000000000000000;
	mul.rn.f64 	%fd4914, %fd324, %fd2241;
	mov.b32 	%r1510, 0;
	bra.uni 	$L__BB3_209;
$L__BB3_207:
	mul.f64 	%fd2236, %fd324, 0d3FE45F306DC9C883;
	cvt.rni.s32.f64 	%r1510, %fd2236;
	cvt.rn.f64.s32 	%fd2237, %r1510;
	fma.rn.f64 	%fd2238, %fd2237, 0dBFF921FB54442D18, %fd324;
	fma.rn.f64 	%fd2239, %fd2237, 0dBC91A62633145C00, %fd2238;
	fma.rn.f64 	%fd4914, %fd2237, 0dB97B839A252049C0, %fd2239;
	setp.ltu.f64 	%p198, %fd325, 0d41E0000000000000;
	@%p198 bra 	$L__BB3_209;
	{ // callseq 123, 0
	.param .b64 param0;
	st.param.f64 	[param0], %fd324;
	.param .align 16 .b8 retval0[16];
	call.uni (retval0), 
	__internal_trig_reduction_slowpathd, 
	(
	param0
	);
	ld.param.f64 	%fd4914, [retval0];
	ld.param.b32 	%r1510, [retval0+8];
	} // callseq 123
$L__BB3_209:
	shl.b32 	%r855, %r1510, 6;
	cvt.u64.u32 	%rd202, %r855;
	and.b64  	%rd203, %rd202, 64;
	mov.u64 	%rd204, __cudart_sin_cos_coeffs;
	add.s64 	%rd205, %rd204, %rd203;
	mul.rn.f64 	%fd2242, %fd4914, %fd4914;
	and.b32  	%r856, %r1510, 1;
	setp.eq.b32 	%p199, %r856, 1;
	selp.f64 	%fd2243, 0dBDA8FF8320FD8164, 0d3DE5DB65F9785EBA, %p199;
	ld.global.nc.v2.f64 	{%fd2244, %fd2245}, [%rd205];
	fma.rn.f64 	%fd2246, %fd2243, %fd2242, %fd2244;
	fma.rn.f64 	%fd2247, %fd2246, %fd2242, %fd2245;
	ld.global.nc.v2.f64 	{%fd2248, %fd2249}, [%rd205+16];
	fma.rn.f64 	%fd2250, %fd2247, %fd2242, %fd2248;
	fma.rn.f64 	%fd2251, %fd2250, %fd2242, %fd2249;
	ld.global.nc.v2.f64 	{%fd2252, %fd2253}, [%rd205+32];
	fma.rn.f64 	%fd2254, %fd2251, %fd2242, %fd2252;
	fma.rn.f64 	%fd2255, %fd2254, %fd2242, %fd2253;
	fma.rn.f64 	%fd2256, %fd2255, %fd4914, %fd4914;
	fma.rn.f64 	%fd2257, %fd2255, %fd2242, 0d3FF0000000000000;
	selp.f64 	%fd2258, %fd2257, %fd2256, %p199;
	and.b32  	%r857, %r1510, 2;
	setp.eq.s32 	%p200, %r857, 0;
	mov.f64 	%fd2259, 0d0000000000000000;
	sub.f64 	%fd2260, %fd2259, %fd2258;
	selp.f64 	%fd330, %fd2258, %fd2260, %p200;
	ld.global.f64 	%fd331, [%rd1+8];
	abs.f64 	%fd332, %fd331;
	setp.neu.f64 	%p201, %fd332, 0d7FF0000000000000;
	@%p201 bra 	$L__BB3_211;
	mov.f64 	%fd2266, 0d0000000000000000;
	mul.rn.f64 	%fd4916, %fd331, %fd2266;
	mov.b32 	%r1512, 1;
	bra.uni 	$L__BB3_214;
$L__BB3_211:
	mul.f64 	%fd2261, %fd331, 0d3FE45F306DC9C883;
	cvt.rni.s32.f64 	%r1511, %fd2261;
	cvt.rn.f64.s32 	%fd2262, %r1511;
	fma.rn.f64 	%fd2263, %fd2262, 0dBFF921FB54442D18, %fd331;
	fma.rn.f64 	%fd2264, %fd2262, 0dBC91A62633145C00, %fd2263;
	fma.rn.f64 	%fd4916, %fd2262, 0dB97B839A252049C0, %fd2264;
	setp.ltu.f64 	%p202, %fd332, 0d41E0000000000000;
	@%p202 bra 	$L__BB3_213;
	{ // callseq 124, 0
	.param .b64 param0;
	st.param.f64 	[param0], %fd331;
	.param .align 16 .b8 retval0[16];
	call.uni (retval0), 
	__internal_trig_reduction_slowpathd, 
	(
	param0
	);
	ld.param.f64 	%fd4916, [retval0];
	ld.param.b32 	%r1511, [retval0+8];
	} // callseq 124
$L__BB3_213:
	add.s32 	%r1512, %r1511, 1;
$L__BB3_214:
	shl.b32 	%r860, %r1512, 6;
	cvt.u64.u32 	%rd206, %r860;
	and.b64  	%rd207, %rd206, 64;
	mov.u64 	%rd208, __cudart_sin_cos_coeffs;
	add.s64 	%rd209, %rd208, %rd207;
	mul.rn.f64 	%fd2267, %fd4916, %fd4916;
	and.b32  	%r861, %r1512, 1;
	setp.eq.b32 	%p204, %r861, 1;
	selp.f64 	%fd2268, 0dBDA8FF8320FD8164, 0d3DE5DB65F9785EBA, %p204;
	ld.global.nc.v2.f64 	{%fd2269, %fd2270}, [%rd209];
	fma.rn.f64 	%fd2271, %fd2268, %fd2267, %fd2269;
	fma.rn.f64 	%fd2272, %fd2271, %fd2267, %fd2270;
	ld.global.nc.v2.f64 	{%fd2273, %fd2274}, [%rd209+16];
	fma.rn.f64 	%fd2275, %fd2272, %fd2267, %fd2273;
	fma.rn.f64 	%fd2276, %fd2275, %fd2267, %fd2274;
	ld.global.nc.v2.f64 	{%fd2277, %fd2278}, [%rd209+32];
	fma.rn.f64 	%fd2279, %fd2276, %fd2267, %fd2277;
	fma.rn.f64 	%fd2280, %fd2279, %fd2267, %fd2278;
	fma.rn.f64 	%fd2281, %fd2280, %fd4916, %fd4916;
	fma.rn.f64 	%fd2282, %fd2280, %fd2267, 0d3FF0000000000000;
	selp.f64 	%fd2283, %fd2282, %fd2281, %p204;
	and.b32  	%r862, %r1512, 2;
	setp.eq.s32 	%p205, %r862, 0;
	mov.f64 	%fd2284, 0d0000000000000000;
	sub.f64 	%fd2285, %fd2284, %fd2283;
	selp.f64 	%fd2286, %fd2283, %fd2285, %p205;
	mul.f64 	%fd338, %fd330, %fd2286;
	@%p201 bra 	$L__BB3_216;
	mov.f64 	%fd2292, 0d0000000000000000;
	mul.rn.f64 	%fd4917, %fd331, %fd2292;
	mov.b32 	%r1513, 0;
	bra.uni 	$L__BB3_218;
$L__BB3_216:
	mul.f64 	%fd2287, %fd331, 0d3FE45F306DC9C883;
	cvt.rni.s32.f64 	%r1513, %fd2287;
	cvt.rn.f64.s32 	%fd2288, %r1513;
	fma.rn.f64 	%fd2289, %fd2288, 0dBFF921FB54442D18, %fd331;
	fma.rn.f64 	%fd2290, %fd2288, 0dBC91A62633145C00, %fd2289;
	fma.rn.f64 	%fd4917, %fd2288, 0dB97B839A252049C0, %fd2290;
	setp.ltu.f64 	%p206, %fd332, 0d41E0000000000000;
	@%p206 bra 	$L__BB3_218;
	{ // callseq 125, 0
	.param .b64 param0;
	st.param.f64 	[param0], %fd331;
	.param .align 16 .b8 retval0[16];
	call.uni (retval0), 
	__internal_trig_reduction_slowpathd, 
	(
	param0
	);
	ld.param.f64 	%fd4917, [retval0];
	ld.param.b32 	%r1513, [retval0+8];
	} // callseq 125
$L__BB3_218:
	shl.b32 	%r865, %r1513, 6;
	cvt.u64.u32 	%rd210, %r865;
	and.b64  	%rd211, %rd210, 64;
	mov.u64 	%rd212, __cudart_sin_cos_coeffs;
	add.s64 	%rd213, %rd212, %rd211;
	mul.rn.f64 	%fd2293, %fd4917, %fd4917;
	and.b32  	%r866, %r1513, 1;
	setp.eq.b32 	%p208, %r866, 1;
	selp.f64 	%fd2294, 0dBDA8FF8320FD8164, 0d3DE5DB65F9785EBA, %p208;
	ld.global.nc.v2.f64 	{%fd2295, %fd2296}, [%rd213];
	fma.rn.f64 	%fd2297, %fd2294, %fd2293, %fd2295;
	fma.rn.f64 	%fd2298, %fd2297, %fd2293, %fd2296;
	ld.global.nc.v2.f64 	{%fd2299, %fd2300}, [%rd213+16];
	fma.rn.f64 	%fd2301, %fd2298, %fd2293, %fd2299;
	fma.rn.f64 	%fd2302, %fd2301, %fd2293, %fd2300;
	ld.global.nc.v2.f64 	{%fd2303, %fd2304}, [%rd213+32];
	fma.rn.f64 	%fd2305, %fd2302, %fd2293, %fd2303;
	fma.rn.f64 	%fd2306, %fd2305, %fd2293, %fd2304;
	fma.rn.f64 	%fd2307, %fd2306, %fd4917, %fd4917;
	fma.rn.f64 	%fd2308, %fd2306, %fd2293, 0d3FF0000000000000;
	selp.f64 	%fd2309, %fd2308, %fd2307, %p208;
	and.b32  	%r867, %r1513, 2;
	setp.eq.s32 	%p209, %r867, 0;
	mov.f64 	%fd2310, 0d0000000000000000;
	sub.f64 	%fd2311, %fd2310, %fd2309;
	selp.f64 	%fd2312, %fd2309, %fd2311, %p209;
	mul.f64 	%fd2313, %fd330, %fd2312;
	mul.f64 	%fd2314, %fd4835, %fd2313;
	fma.rn.f64 	%fd343, %fd4834, %fd338, %fd2314;
	@%p197 bra 	$L__BB3_220;
	mov.f64 	%fd2320, 0d0000000000000000;
	mul.rn.f64 	%fd4919, %fd324, %fd2320;
	mov.b32 	%r1515, 1;
	bra.uni 	$L__BB3_223;
$L__BB3_220:
	mul.f64 	%fd2315, %fd324, 0d3FE45F306DC9C883;
	cvt.rni.s32.f64 	%r1514, %fd2315;
	cvt.rn.f64.s32 	%fd2316, %r1514;
	fma.rn.f64 	%fd2317, %fd2316, 0dBFF921FB54442D18, %fd324;
	fma.rn.f64 	%fd2318, %fd2316, 0dBC91A62633145C00, %fd2317;
	fma.rn.f64 	%fd4919, %fd2316, 0dB97B839A252049C0, %fd2318;
	setp.ltu.f64 	%p210, %fd325, 0d41E0000000000000;
	@%p210 bra 	$L__BB3_222;
	{ // callseq 126, 0
	.param .b64 param0;
	st.param.f64 	[param0], %fd324;
	.param .align 16 .b8 retval0[16];
	call.uni (retval0), 
	__internal_trig_reduction_slowpathd, 
	(
	param0
	);
	ld.param.f64 	%fd4919, [retval0];
	ld.param.b32 	%r1514, [retval0+8];
	} // callseq 126
$L__BB3_222:
	add.s32 	%r1515, %r1514, 1;
$L__BB3_223:
	shl.b32 	%r870, %r1515, 6;
	cvt.u64.u32 	%rd214, %r870;
	and.b64  	%rd215, %rd214, 64;
	mov.u64 	%rd216, __cudart_sin_cos_coeffs;
	add.s64 	%rd217, %rd216, %rd215;
	mul.rn.f64 	%fd2321, %fd4919, %fd4919;
	and.b32  	%r871, %r1515, 1;
	setp.eq.b32 	%p211, %r871, 1;
	selp.f64 	%fd2322, 0dBDA8FF8320FD8164, 0d3DE5DB65F9785EBA, %p211;
	ld.global.nc.v2.f64 	{%fd2323, %fd2324}, [%rd217];
	fma.rn.f64 	%fd2325, %fd2322, %fd2321, %fd2323;
	fma.rn.f64 	%fd2326, %fd2325, %fd2321, %fd2324;
	ld.global.nc.v2.f64 	{%fd2327, %fd2328}, [%rd217+16];
	fma.rn.f64 	%fd2329, %fd2326, %fd2321, %fd2327;
	fma.rn.f64 	%fd2330, %fd2329, %fd2321, %fd2328;
	ld.global.nc.v2.f64 	{%fd2331, %fd2332}, [%rd217+32];
	fma.rn.f64 	%fd2333, %fd2330, %fd2321, %fd2331;
	fma.rn.f64 	%fd2334, %fd2333, %fd2321, %fd2332;
	fma.rn.f64 	%fd2335, %fd2334, %fd4919, %fd4919;
	fma.rn.f64 	%fd2336, %fd2334, %fd2321, 0d3FF0000000000000;
	selp.f64 	%fd2337, %fd2336, %fd2335, %p211;
	and.b32  	%r872, %r1515, 2;
	setp.eq.s32 	%p212, %r872, 0;
	mov.f64 	%fd2338, 0d0000000000000000;
	sub.f64 	%fd2339, %fd2338, %fd2337;
	selp.f64 	%fd2340, %fd2337, %fd2339, %p212;
	fma.rn.f64 	%fd2341, %fd4836, %fd2340, %fd343;
	fma.rn.f64 	%fd2342, %fd323, %fd2341, %fd295;
	ld.global.f64 	%fd2343, [%rd1+24];
	add.f64 	%fd349, %fd2343, %fd2342;
	bar.sync 	0;
	mul.f64 	%fd2345, %fd294, %fd1198;
	div.rn.f64 	%fd2346, %fd2345, %fd4;
	sqrt.rn.f64 	%fd350, %fd2346;
	bar.sync 	0;
	abs.f64 	%fd351, %fd322;
	setp.neu.f64 	%p213, %fd351, 0d7FF0000000000000;
	@%p213 bra 	$L__BB3_225;
	mov.f64 	%fd2352, 0d0000000000000000;
	mul.rn.f64 	%fd4921, %fd322, %fd2352;
	mov.b32 	%r1517, 1;
	bra.uni 	$L__BB3_228;
$L__BB3_225:
	mul.f64 	%fd2347, %fd322, 0d3FE45F306DC9C883;
	cvt.rni.s32.f64 	%r1516, %fd2347;
	cvt.rn.f64.s32 	%fd2348, %r1516;
	fma.rn.f64 	%fd2349, %fd2348, 0dBFF921FB54442D18, %fd322;
	fma.rn.f64 	%fd2350, %fd2348, 0dBC91A62633145C00, %fd2349;
	fma.rn.f64 	%fd4921, %fd2348, 0dB97B839A252049C0, %fd2350;
	setp.ltu.f64 	%p214, %fd351, 0d41E0000000000000;
	@%p214 bra 	$L__BB3_227;
	{ // callseq 127, 0
	.param .b64 param0;
	st.param.f64 	[param0], %fd322;
	.param .align 16 .b8 retval0[16];
	call.uni (retval0), 
	__internal_trig_reduction_slowpathd, 
	(
	param0
	);
	ld.param.f64 	%fd4921, [retval0];
	ld.param.b32 	%r1516, [retval0+8];
	} // callseq 127
$L__BB3_227:
	add.s32 	%r1517, %r1516, 1;
$L__BB3_228:
	shl.b32 	%r875, %r1517, 6;
	cvt.u64.u32 	%rd218, %r875;
	and.b64  	%rd219, %rd218, 64;
	add.s64 	%rd221, %rd216, %rd219;
	mul.rn.f64 	%fd2353, %fd4921, %fd4921;
	and.b32  	%r876, %r1517, 1;
	setp.eq.b32 	%p215, %r876, 1;
	selp.f64 	%fd2354, 0dBDA8FF8320FD8164, 0d3DE5DB65F9785EBA, %p215;
	ld.global.nc.v2.f64 	{%fd2355, %fd2356}, [%rd221];
	fma.rn.f64 	%fd2357, %fd2354, %fd2353, %fd2355;
	fma.rn.f64 	%fd2358, %fd2357, %fd2353, %fd2356;
	ld.global.nc.v2.f64 	{%fd2359, %fd2360}, [%rd221+16];
	fma.rn.f64 	%fd2361, %fd2358, %fd2353, %fd2359;
	fma.rn.f64 	%fd2362, %fd2361, %fd2353, %fd2360;
	ld.global.nc.v2.f64 	{%fd2363, %fd2364}, [%rd221+32];
	fma.rn.f64 	%fd2365, %fd2362, %fd2353, %fd2363;
	fma.rn.f64 	%fd2366, %fd2365, %fd2353, %fd2364;
	fma.rn.f64 	%fd2367, %fd2366, %fd4921, %fd4921;
	fma.rn.f64 	%fd2368, %fd2366, %fd2353, 0d3FF0000000000000;
	selp.f64 	%fd2369, %fd2368, %fd2367, %p215;
	and.b32  	%r877, %r1517, 2;
	setp.eq.s32 	%p216, %r877, 0;
	mov.f64 	%fd2370, 0d0000000000000000;
	sub.f64 	%fd2371, %fd2370, %fd2369;
	selp.f64 	%fd357, %fd2369, %fd2371, %p216;
	abs.f64 	%fd358, %fd349;
	setp.neu.f64 	%p217, %fd358, 0d7FF0000000000000;
	@%p217 bra 	$L__BB3_230;
	mov.f64 	%fd2377, 0d0000000000000000;
	mul.rn.f64 	%fd4923, %fd349, %fd2377;
	mov.b32 	%r1519, 1;
	bra.uni 	$L__BB3_233;
$L__BB3_230:
	mul.f64 	%fd2372, %fd349, 0d3FE45F306DC9C883;
	cvt.rni.s32.f64 	%r1518, %fd2372;
	cvt.rn.f64.s32 	%fd2373, %r1518;
	fma.rn.f64 	%fd2374, %fd2373, 0dBFF921FB54442D18, %fd349;
	fma.rn.f64 	%fd2375, %fd2373, 0dBC91A62633145C00, %fd2374;
	fma.rn.f64 	%fd4923, %fd2373, 0dB97B839A252049C0, %fd2375;
	setp.ltu.f64 	%p218, %fd358, 0d41E0000000000000;
	@%p218 bra 	$L__BB3_232;
	{ // callseq 128, 0
	.param .b64 param0;
	st.param.f64 	[param0], %fd349;
	.param .align 16 .b8 retval0[16];
	call.uni (retval0), 
	__internal_trig_reduction_slowpathd, 
	(
	param0
	);
	ld.param.f64 	%fd4923, [retval0];
	ld.param.b32 	%r1518, [retval0+8];
	} // callseq 128
$L__BB3_232:
	add.s32 	%r1519, %r1518, 1;
$L__BB3_233:
	shl.b32 	%r880, %r1519, 6;
	cvt.u64.u32 	%rd222, %r880;
	and.b64  	%rd223, %rd222, 64;
	add.s64 	%rd225, %rd216, %rd223;
	mul.rn.f64 	%fd2378, %fd4923, %fd4923;
	and.b32  	%r881, %r1519, 1;
	setp.eq.b32 	%p219, %r881, 1;
	selp.f64 	%fd2379, 0dBDA8FF8320FD8164, 0d3DE5DB65F9785EBA, %p219;
	ld.global.nc.v2.f64 	{%fd2380, %fd2381}, [%rd225];
	fma.rn.f64 	%fd2382, %fd2379, %fd2378, %fd2380;
	fma.rn.f64 	%fd2383, %fd2382, %fd2378, %fd2381;
	ld.global.nc.v2.f64 	{%fd2384, %fd2385}, [%rd225+16];
	fma.rn.f64 	%fd2386, %fd2383, %fd2378, %fd2384;
	fma.rn.f64 	%fd2387, %fd2386, %fd2378, %fd2385;
	ld.global.nc.v2.f64 	{%fd2388, %fd2389}, [%rd225+32];
	fma.rn.f64 	%fd2390, %fd2387, %fd2378, %fd2388;
	fma.rn.f64 	%fd2391, %fd2390, %fd2378, %fd2389;
	fma.rn.f64 	%fd2392, %fd2391, %fd4923, %fd4923;
	fma.rn.f64 	%fd2393, %fd2391, %fd2378, 0d3FF0000000000000;
	selp.f64 	%fd2394, %fd2393, %fd2392, %p219;
	and.b32  	%r882, %r1519, 2;
	setp.eq.s32 	%p220, %r882, 0;
	mov.f64 	%fd2395, 0d0000000000000000;
	sub.f64 	%fd2396, %fd2395, %fd2394;
	selp.f64 	%fd364, %fd2394, %fd2396, %p220;
	ld.global.f64 	%fd365, [%rd1];
	abs.f64 	%fd366, %fd365;
	setp.neu.f64 	%p221, %fd366, 0d7FF0000000000000;
	@%p221 bra 	$L__BB3_235;
	mov.f64 	%fd2402, 0d0000000000000000;
	mul.rn.f64 	%fd4924, %fd365, %fd2402;
	mov.b32 	%r1520, 0;
	bra.uni 	$L__BB3_237;
$L__BB3_235:
	mul.f64 	%fd2397, %fd365, 0d3FE45F306DC9C883;
	cvt.rni.s32.f64 	%r1520, %fd2397;
	cvt.rn.f64.s32 	%fd2398, %r1520;
	fma.rn.f64 	%fd2399, %fd2398, 0dBFF921FB54442D18, %fd365;
	fma.rn.f64 	%fd2400, %fd2398, 0dBC91A62633145C00, %fd2399;
	fma.rn.f64 	%fd4924, %fd2398, 0dB97B839A252049C0, %fd2400;
	setp.ltu.f64 	%p222, %fd366, 0d41E0000000000000;
	@%p222 bra 	$L__BB3_237;
	{ // callseq 129, 0
	.param .b64 param0;
	st.param.f64 	[param0], %fd365;
	.param .align 16 .b8 retval0[16];
	call.uni (retval0), 
	__internal_trig_reduction_slowpathd, 
	(
	param0
	);
	ld.param.f64 	%fd4924, [retval0];
	ld.param.b32 	%r1520, [retval0+8];
	} // callseq 129
$L__BB3_237:
	mov.f64 	%fd2403, 0d0000000000000000;
	mul.rn.f64 	%fd4926, %fd6, %fd2403;
	shl.b32 	%r886, %r1520, 6;
	cvt.u64.u32 	%rd226, %r886;
	and.b64  	%rd227, %rd226, 64;
	mov.u64 	%rd228, __cudart_sin_cos_coeffs;
	add.s64 	%rd229, %rd228, %rd227;
	mul.rn.f64 	%fd2404, %fd4924, %fd4924;
	and.b32  	%r887, %r1520, 1;
	setp.eq.b32 	%p224, %r887, 1;
	selp.f64 	%fd2405, 0dBDA8FF8320FD8164, 0d3DE5DB65F9785EBA, %p224;
	ld.global.nc.v2.f64 	{%fd2406, %fd2407}, [%rd229];
	fma.rn.f64 	%fd2408, %fd2405, %fd2404, %fd2406;
	fma.rn.f64 	%fd2409, %fd2408, %fd2404, %fd2407;
	ld.global.nc.v2.f64 	{%fd2410, %fd2411}, [%rd229+16];
	fma.rn.f64 	%fd2412, %fd2409, %fd2404, %fd2410;
	fma.rn.f64 	%fd2413, %fd2412, %fd2404, %fd2411;
	ld.global.nc.v2.f64 	{%fd2414, %fd2415}, [%rd229+32];
	fma.rn.f64 	%fd2416, %fd2413, %fd2404, %fd2414;
	fma.rn.f64 	%fd2417, %fd2416, %fd2404, %fd2415;
	fma.rn.f64 	%fd2418, %fd2417, %fd4924, %fd4924;
	fma.rn.f64 	%fd2419, %fd2417, %fd2404, 0d3FF0000000000000;
	selp.f64 	%fd2420, %fd2419, %fd2418, %p224;
	and.b32  	%r888, %r1520, 2;
	setp.eq.s32 	%p225, %r888, 0;
	sub.f64 	%fd2421, %fd2403, %fd2420;
	selp.f64 	%fd372, %fd2420, %fd2421, %p225;
	mov.b32 	%r1522, 1;
	@%p144 bra 	$L__BB3_241;
	setp.ltu.f64 	%p226, %fd7, 0d41E0000000000000;
	mov.f64 	%fd4926, %fd8;
	mov.u32 	%r1521, %r5;
	@%p226 bra 	$L__BB3_240;
	{ // callseq 130, 0
	.param .b64 param0;
	st.param.f64 	[param0], %fd6;
	.param .align 16 .b8 retval0[16];
	call.uni (retval0), 
	__internal_trig_reduction_slowpathd, 
	(
	param0
	);
	ld.param.f64 	%fd4926, [retval0];
	ld.param.b32 	%r1521, [retval0+8];
	} // callseq 130
$L__BB3_240:
	add.s32 	%r1522, %r1521, 1;
$L__BB3_241:
	mul.f64 	%fd2423, %fd5, %fd350;
	shl.b32 	%r890, %r1522, 6;
	cvt.u64.u32 	%rd230, %r890;
	and.b64  	%rd231, %rd230, 64;
	mov.u64 	%rd232, __cudart_sin_cos_coeffs;
	add.s64 	%rd233, %rd232, %rd231;
	mul.rn.f64 	%fd2424, %fd4926, %fd4926;
	and.b32  	%r891, %r1522, 1;
	setp.eq.b32 	%p227, %r891, 1;
	selp.f64 	%fd2425, 0dBDA8FF8320FD8164, 0d3DE5DB65F9785EBA, %p227;
	ld.global.nc.v2.f64 	{%fd2426, %fd2427}, [%rd233];
	fma.rn.f64 	%fd2428, %fd2425, %fd2424, %fd2426;
	fma.rn.f64 	%fd2429, %fd2428, %fd2424, %fd2427;
	ld.global.nc.v2.f64 	{%fd2430, %fd2431}, [%rd233+16];
	fma.rn.f64 	%fd2432, %fd2429, %fd2424, %fd2430;
	fma.rn.f64 	%fd2433, %fd2432, %fd2424, %fd2431;
	ld.global.nc.v2.f64 	{%fd2434, %fd2435}, [%rd233+32];
	fma.rn.f64 	%fd2436, %fd2433, %fd2424, %fd2434;
	fma.rn.f64 	%fd2437, %fd2436, %fd2424, %fd2435;
	fma.rn.f64 	%fd2438, %fd2437, %fd4926, %fd4926;
	fma.rn.f64 	%fd2439, %fd2437, %fd2424, 0d3FF0000000000000;
	selp.f64 	%fd2440, %fd2439, %fd2438, %p227;
	and.b32  	%r892, %r1522, 2;
	setp.eq.s32 	%p228, %r892, 0;
	mov.f64 	%fd2441, 0d0000000000000000;
	sub.f64 	%fd2442, %fd2441, %fd2440;
	selp.f64 	%fd2443, %fd2440, %fd2442, %p228;
	mul.f64 	%fd2444, %fd372, %fd2443;
	add.f64 	%fd2445, %fd357, %fd364;
	mul.f64 	%fd2446, %fd2423, %fd2445;
	mul.f64 	%fd2447, %fd2446, %fd2444;
	div.rn.f64 	%fd2448, %fd2447, %fd9;
	ld.shared.f64 	%fd2449, [%r4];
	sub.f64 	%fd2450, %fd2449, %fd2448;
	st.shared.f64 	[%r4], %fd2450;
	bar.sync 	0;
	sub.f64 	%fd2451, %fd357, %fd364;
	mul.f64 	%fd376, %fd2451, %fd2423;
	ld.global.f64 	%fd377, [%rd1+8];
	abs.f64 	%fd378, %fd377;
	setp.neu.f64 	%p229, %fd378, 0d7FF0000000000000;
	@%p229 bra 	$L__BB3_243;
	mov.f64 	%fd2457, 0d0000000000000000;
	mul.rn.f64 	%fd4928, %fd377, %fd2457;
	mov.b32 	%r1524, 1;
	bra.uni 	$L__BB3_246;
$L__BB3_243:
	mul.f64 	%fd2452, %fd377, 0d3FE45F306DC9C883;
	cvt.rni.s32.f64 	%r1523, %fd2452;
	cvt.rn.f64.s32 	%fd2453, %r1523;
	fma.rn.f64 	%fd2454, %fd2453, 0dBFF921FB54442D18, %fd377;
	fma.rn.f64 	%fd2455, %fd2453, 0dBC91A62633145C00, %fd2454;
	fma.rn.f64 	%fd4928, %fd2453, 0dB97B839A252049C0, %fd2455;
	setp.ltu.f64 	%p230, %fd378, 0d41E0000000000000;
	@%p230 bra 	$L__BB3_245;
	{ // callseq 131, 0
	.param .b64 param0;
	st.param.f64 	[param0], %fd377;
	.param .align 16 .b8 retval0[16];
	call.uni (retval0), 
	__internal_trig_reduction_slowpathd, 
	(
	param0
	);
	ld.param.f64 	%fd4928, [retval0];
	ld.param.b32 	%r1523, [retval0+8];
	} // callseq 131
$L__BB3_245:
	add.s32 	%r1524, %r1523, 1;
$L__BB3_246:
	mov.f64 	%fd2458, 0d0000000000000000;
	mul.rn.f64 	%fd4930, %fd6, %fd2458;
	setp.eq.f64 	%p231, %fd7, 0d7FF0000000000000;
	shl.b32 	%r896, %r1524, 6;
	cvt.u64.u32 	%rd234, %r896;
	and.b64  	%rd235, %rd234, 64;
	mov.u64 	%rd236, __cudart_sin_cos_coeffs;
	add.s64 	%rd237, %rd236, %rd235;
	mul.rn.f64 	%fd2459, %fd4928, %fd4928;
	and.b32  	%r897, %r1524, 1;
	setp.eq.b32 	%p232, %r897, 1;
	selp.f64 	%fd2460, 0dBDA8FF8320FD8164, 0d3DE5DB65F9785EBA, %p232;
	ld.global.nc.v2.f64 	{%fd2461, %fd2462}, [%rd237];
	fma.rn.f64 	%fd2463, %fd2460, %fd2459, %fd2461;
	fma.rn.f64 	%fd2464, %fd2463, %fd2459, %fd2462;
	ld.global.nc.v2.f64 	{%fd2465, %fd2466}, [%rd237+16];
	fma.rn.f64 	%fd2467, %fd2464, %fd2459, %fd2465;
	fma.rn.f64 	%fd2468, %fd2467, %fd2459, %fd2466;
	ld.global.nc.v2.f64 	{%fd2469, %fd2470}, [%rd237+32];
	fma.rn.f64 	%fd2471, %fd2468, %fd2459, %fd2469;
	fma.rn.f64 	%fd2472, %fd2471, %fd2459, %fd2470;
	fma.rn.f64 	%fd2473, %fd2472, %fd4928, %fd4928;
	fma.rn.f64 	%fd2474, %fd2472, %fd2459, 0d3FF0000000000000;
	selp.f64 	%fd2475, %fd2474, %fd2473, %p232;
	and.b32  	%r898, %r1524, 2;
	setp.eq.s32 	%p233, %r898, 0;
	sub.f64 	%fd2476, %fd2458, %fd2475;
	selp.f64 	%fd385, %fd2475, %fd2476, %p233;
	mov.b32 	%r1526, 1;
	@%p231 bra 	$L__BB3_250;
	setp.ltu.f64 	%p234, %fd7, 0d41E0000000000000;
	mov.f64 	%fd4930, %fd8;
	mov.u32 	%r1525, %r5;
	@%p234 bra 	$L__BB3_249;
	{ // callseq 132, 0
	.param .b64 param0;
	st.param.f64 	[param0], %fd6;
	.param .align 16 .b8 retval0[16];
	call.uni (retval0), 
	__internal_trig_reduction_slowpathd, 
	(
	param0
	);
	ld.param.f64 	%fd4930, [retval0];
	ld.param.b32 	%r1525, [retval0+8];
	} // callseq 132
$L__BB3_249:
	add.s32 	%r1526, %r1525, 1;
$L__BB3_250:
	shl.b32 	%r900, %r1526, 6;
	cvt.u64.u32 	%rd238, %r900;
	and.b64  	%rd239, %rd238, 64;
	mov.u64 	%rd240, __cudart_sin_cos_coeffs;
	add.s64 	%rd241, %rd240, %rd239;
	mul.rn.f64 	%fd2478, %fd4930, %fd4930;
	and.b32  	%r901, %r1526, 1;
	setp.eq.b32 	%p235, %r901, 1;
	selp.f64 	%fd2479, 0dBDA8FF8320FD8164, 0d3DE5DB65F9785EBA, %p235;
	ld.global.nc.v2.f64 	{%fd2480, %fd2481}, [%rd241];
	fma.rn.f64 	%fd2482, %fd2479, %fd2478, %fd2480;
	fma.rn.f64 	%fd2483, %fd2482, %fd2478, %fd2481;
	ld.global.nc.v2.f64 	{%fd2484, %fd2485}, [%rd241+16];
	fma.rn.f64 	%fd2486, %fd2483, %fd2478, %fd2484;
	fma.rn.f64 	%fd2487, %fd2486, %fd2478, %fd2485;
	ld.global.nc.v2.f64 	{%fd2488, %fd2489}, [%rd241+32];
	fma.rn.f64 	%fd2490, %fd2487, %fd2478, %fd2488;
	fma.rn.f64 	%fd2491, %fd2490, %fd2478, %fd2489;
	fma.rn.f64 	%fd2492, %fd2491, %fd4930, %fd4930;
	fma.rn.f64 	%fd2493, %fd2491, %fd2478, 0d3FF0000000000000;
	selp.f64 	%fd2494, %fd2493, %fd2492, %p235;
	and.b32  	%r902, %r1526, 2;
	setp.eq.s32 	%p236, %r902, 0;
	mov.f64 	%fd2495, 0d0000000000000000;
	sub.f64 	%fd2496, %fd2495, %fd2494;
	selp.f64 	%fd2497, %fd2494, %fd2496, %p236;
	mul.f64 	%fd389, %fd385, %fd2497;
	ld.global.f64 	%fd390, [%rd1];
	abs.f64 	%fd391, %fd390;
	setp.neu.f64 	%p237, %fd391, 0d7FF0000000000000;
	@%p237 bra 	$L__BB3_252;
	mov.f64 	%fd2503, 0d0000000000000000;
	mul.rn.f64 	%fd4932, %fd390, %fd2503;
	mov.b32 	%r1528, 1;
	bra.uni 	$L__BB3_255;
$L__BB3_252:
	mul.f64 	%fd2498, %fd390, 0d3FE45F306DC9C883;
	cvt.rni.s32.f64 	%r1527, %fd2498;
	cvt.rn.f64.s32 	%fd2499, %r1527;
	fma.rn.f64 	%fd2500, %fd2499, 0dBFF921FB54442D18, %fd390;
	fma.rn.f64 	%fd2501, %fd2499, 0dBC91A62633145C00, %fd2500;
	fma.rn.f64 	%fd4932, %fd2499, 0dB97B839A252049C0, %fd2501;
	setp.ltu.f64 	%p238, %fd391, 0d41E0000000000000;
	@%p238 bra 	$L__BB3_254;
	{ // callseq 133, 0
	.param .b64 param0;
	st.param.f64 	[param0], %fd390;
	.param .align 16 .b8 retval0[16];
	call.uni (retval0), 
	__internal_trig_reduction_slowpathd, 
	(
	param0
	);
	ld.param.f64 	%fd4932, [retval0];
	ld.param.b32 	%r1527, [retval0+8];
	} // callseq 133
$L__BB3_254:
	add.s32 	%r1528, %r1527, 1;
$L__BB3_255:
	shl.b32 	%r905, %r1528, 6;
	cvt.u64.u32 	%rd242, %r905;
	and.b64  	%rd243, %rd242, 64;
	mov.u64 	%rd244, __cudart_sin_cos_coeffs;
	add.s64 	%rd245, %rd244, %rd243;
	mul.rn.f64 	%fd2504, %fd4932, %fd4932;
	and.b32  	%r906, %r1528, 1;
	setp.eq.b32 	%p240, %r906, 1;
	selp.f64 	%fd2505, 0dBDA8FF8320FD8164, 0d3DE5DB65F9785EBA, %p240;
	ld.global.nc.v2.f64 	{%fd2506, %fd2507}, [%rd245];
	fma.rn.f64 	%fd2508, %fd2505, %fd2504, %fd2506;
	fma.rn.f64 	%fd2509, %fd2508, %fd2504, %fd2507;
	ld.global.nc.v2.f64 	{%fd2510, %fd2511}, [%rd245+16];
	fma.rn.f64 	%fd2512, %fd2509, %fd2504, %fd2510;
	fma.rn.f64 	%fd2513, %fd2512, %fd2504, %fd2511;
	ld.global.nc.v2.f64 	{%fd2514, %fd2515}, [%rd245+32];
	fma.rn.f64 	%fd2516, %fd2513, %fd2504, %fd2514;
	fma.rn.f64 	%fd2517, %fd2516, %fd2504, %fd2515;
	fma.rn.f64 	%fd2518, %fd2517, %fd4932, %fd4932;
	fma.rn.f64 	%fd2519, %fd2517, %fd2504, 0d3FF0000000000000;
	selp.f64 	%fd2520, %fd2519, %fd2518, %p240;
	and.b32  	%r907, %r1528, 2;
	setp.eq.s32 	%p241, %r907, 0;
	mov.f64 	%fd2521, 0d0000000000000000;
	sub.f64 	%fd2522, %fd2521, %fd2520;
	selp.f64 	%fd397, %fd2520, %fd2522, %p241;
	@%p229 bra 	$L__BB3_257;
	mov.f64 	%fd2528, 0d0000000000000000;
	mul.rn.f64 	%fd4933, %fd377, %fd2528;
	mov.b32 	%r1529, 0;
	bra.uni 	$L__BB3_259;
$L__BB3_257:
	mul.f64 	%fd2523, %fd377, 0d3FE45F306DC9C883;
	cvt.rni.s32.f64 	%r1529, %fd2523;
	cvt.rn.f64.s32 	%fd2524, %r1529;
	fma.rn.f64 	%fd2525, %fd2524, 0dBFF921FB54442D18, %fd377;
	fma.rn.f64 	%fd2526, %fd2524, 0dBC91A62633145C00, %fd2525;
	fma.rn.f64 	%fd4933, %fd2524, 0dB97B839A252049C0, %fd2526;
	setp.ltu.f64 	%p242, %fd378, 0d41E0000000000000;
	@%p242 bra 	$L__BB3_259;
	{ // callseq 134, 0
	.param .b64 param0;
	st.param.f64 	[param0], %fd377;
	.param .align 16 .b8 retval0[16];
	call.uni (retval0), 
	__internal_trig_reduction_slowpathd, 
	(
	param0
	);
	ld.param.f64 	%fd4933, [retval0];
	ld.param.b32 	%r1529, [retval0+8];
	} // callseq 134
$L__BB3_259:
	selp.b32 	%r1530, 0, %r5, %p231;
	mov.f64 	%fd2529, 0d0000000000000000;
	mul.rn.f64 	%fd2530, %fd6, %fd2529;
	selp.f64 	%fd4934, %fd2530, %fd8, %p231;
	shl.b32 	%r910, %r1529, 6;
	cvt.u64.u32 	%rd246, %r910;
	and.b64  	%rd247, %rd246, 64;
	mov.u64 	%rd248, __cudart_sin_cos_coeffs;
	add.s64 	%rd249, %rd248, %rd247;
	mul.rn.f64 	%fd2531, %fd4933, %fd4933;
	and.b32  	%r911, %r1529, 1;
	setp.eq.b32 	%p244, %r911, 1;
	selp.f64 	%fd2532, 0dBDA8FF8320FD8164, 0d3DE5DB65F9785EBA, %p244;
	ld.global.nc.v2.f64 	{%fd2533, %fd2534}, [%rd249];
	fma.rn.f64 	%fd2535, %fd2532, %fd2531, %fd2533;
	fma.rn.f64 	%fd2536, %fd2535, %fd2531, %fd2534;
	ld.global.nc.v2.f64 	{%fd2537, %fd2538}, [%rd249+16];
	fma.rn.f64 	%fd2539, %fd2536, %fd2531, %fd2537;
	fma.rn.f64 	%fd2540, %fd2539, %fd2531, %fd2538;
	ld.global.nc.v2.f64 	{%fd2541, %fd2542}, [%rd249+32];
	fma.rn.f64 	%fd2543, %fd2540, %fd2531, %fd2541;
	fma.rn.f64 	%fd2544, %fd2543, %fd2531, %fd2542;
	fma.rn.f64 	%fd2545, %fd2544, %fd4933, %fd4933;
	fma.rn.f64 	%fd2546, %fd2544, %fd2531, 0d3FF0000000000000;
	selp.f64 	%fd2547, %fd2546, %fd2545, %p244;
	and.b32  	%r912, %r1529, 2;
	setp.eq.s32 	%p245, %r912, 0;
	sub.f64 	%fd2548, %fd2529, %fd2547;
	selp.f64 	%fd2549, %fd2547, %fd2548, %p245;
	mul.f64 	%fd403, %fd397, %fd2549;
	@%p2 bra 	$L__BB3_261;
	{ // callseq 135, 0
	.param .b64 param0;
	st.param.f64 	[param0], %fd6;
	.param .align 16 .b8 retval0[16];
	call.uni (retval0), 
	__internal_trig_reduction_slowpathd, 
	(
	param0
	);
	ld.param.f64 	%fd4934, [retval0];
	ld.param.b32 	%r1530, [retval0+8];
	} // callseq 135
$L__BB3_261:
	shl.b32 	%r914, %r1530, 6;
	cvt.u64.u32 	%rd250, %r914;
	and.b64  	%rd251, %rd250, 64;
	mov.u64 	%rd252, __cudart_sin_cos_coeffs;
	add.s64 	%rd253, %rd252, %rd251;
	mul.rn.f64 	%fd2551, %fd4934, %fd4934;
	and.b32  	%r915, %r1530, 1;
	setp.eq.b32 	%p247, %r915, 1;
	selp.f64 	%fd2552, 0dBDA8FF8320FD8164, 0d3DE5DB65F9785EBA, %p247;
	ld.global.nc.v2.f64 	{%fd2553, %fd2554}, [%rd253];
	fma.rn.f64 	%fd2555, %fd2552, %fd2551, %fd2553;
	fma.rn.f64 	%fd2556, %fd2555, %fd2551, %fd2554;
	ld.global.nc.v2.f64 	{%fd2557, %fd2558}, [%rd253+16];
	fma.rn.f64 	%fd2559, %fd2556, %fd2551, %fd2557;
	fma.rn.f64 	%fd2560, %fd2559, %fd2551, %fd2558;
	ld.global.nc.v2.f64 	{%fd2561, %fd2562}, [%rd253+32];
	fma.rn.f64 	%fd2563, %fd2560, %fd2551, %fd2561;
	fma.rn.f64 	%fd2564, %fd2563, %fd2551, %fd2562;
	fma.rn.f64 	%fd2565, %fd2564, %fd4934, %fd4934;
	fma.rn.f64 	%fd2566, %fd2564, %fd2551, 0d3FF0000000000000;
	selp.f64 	%fd2567, %fd2566, %fd2565, %p247;
	and.b32  	%r916, %r1530, 2;
	setp.eq.s32 	%p248, %r916, 0;
	mov.f64 	%fd2568, 0d0000000000000000;
	sub.f64 	%fd2569, %fd2568, %fd2567;
	selp.f64 	%fd2570, %fd2567, %fd2569, %p248;
	mul.f64 	%fd2571, %fd403, %fd2570;
	sub.f64 	%fd406, %fd389, %fd2571;
	@%p229 bra 	$L__BB3_263;
	mov.f64 	%fd2577, 0d0000000000000000;
	mul.rn.f64 	%fd4935, %fd377, %fd2577;
	mov.b32 	%r1531, 0;
	bra.uni 	$L__BB3_265;
$L__BB3_263:
	mul.f64 	%fd2572, %fd377, 0d3FE45F306DC9C883;
	cvt.rni.s32.f64 	%r1531, %fd2572;
	cvt.rn.f64.s32 	%fd2573, %r1531;
	fma.rn.f64 	%fd2574, %fd2573, 0dBFF921FB54442D18, %fd377;
	fma.rn.f64 	%fd2575, %fd2573, 0dBC91A62633145C00, %fd2574;
	fma.rn.f64 	%fd4935, %fd2573, 0dB97B839A252049C0, %fd2575;
	setp.ltu.f64 	%p249, %fd378, 0d41E0000000000000;
	@%p249 bra 	$L__BB3_265;
	{ // callseq 136, 0
	.param .b64 param0;
	st.param.f64 	[param0], %fd377;
	.param .align 16 .b8 retval0[16];
	call.uni (retval0), 
	__internal_trig_reduction_slowpathd, 
	(
	param0
	);
	ld.param.f64 	%fd4935, [retval0];
	ld.param.b32 	%r1531, [retval0+8];
	} // callseq 136
$L__BB3_265:
	mov.f64 	%fd2578, 0d0000000000000000;
	mul.rn.f64 	%fd4937, %fd6, %fd2578;
	shl.b32 	%r920, %r1531, 6;
	cvt.u64.u32 	%rd254, %r920;
	and.b64  	%rd255, %rd254, 64;
	mov.u64 	%rd256, __cudart_sin_cos_coeffs;
	add.s64 	%rd257, %rd256, %rd255;
	mul.rn.f64 	%fd2579, %fd4935, %fd4935;
	and.b32  	%r921, %r1531, 1;
	setp.eq.b32 	%p251, %r921, 1;
	selp.f64 	%fd2580, 0dBDA8FF8320FD8164, 0d3DE5DB65F9785EBA, %p251;
	ld.global.nc.v2.f64 	{%fd2581, %fd2582}, [%rd257];
	fma.rn.f64 	%fd2583, %fd2580, %fd2579, %fd2581;
	fma.rn.f64 	%fd2584, %fd2583, %fd2579, %fd2582;
	ld.global.nc.v2.f64 	{%fd2585, %fd2586}, [%rd257+16];
	fma.rn.f64 	%fd2587, %fd2584, %fd2579, %fd2585;
	fma.rn.f64 	%fd2588, %fd2587, %fd2579, %fd2586;
	ld.global.nc.v2.f64 	{%fd2589, %fd2590}, [%rd257+32];
	fma.rn.f64 	%fd2591, %fd2588, %fd2579, %fd2589;
	fma.rn.f64 	%fd2592, %fd2591, %fd2579, %fd2590;
	fma.rn.f64 	%fd2593, %fd2592, %fd4935, %fd4935;
	fma.rn.f64 	%fd2594, %fd2592, %fd2579, 0d3FF0000000000000;
	selp.f64 	%fd2595, %fd2594, %fd2593, %p251;
	and.b32  	%r922, %r1531, 2;
	setp.eq.s32 	%p252, %r922, 0;
	sub.f64 	%fd2596, %fd2578, %fd2595;
	selp.f64 	%fd412, %fd2595, %fd2596, %p252;
	mov.b32 	%r1533, 1;
	@%p231 bra 	$L__BB3_269;
	setp.ltu.f64 	%p253, %fd7, 0d41E0000000000000;
	mov.f64 	%fd4937, %fd8;
	mov.u32 	%r1532, %r5;
	@%p253 bra 	$L__BB3_268;
	{ // callseq 137, 0
	.param .b64 param0;
	st.param.f64 	[param0], %fd6;
	.param .align 16 .b8 retval0[16];
	call.uni (retval0), 
	__internal_trig_reduction_slowpathd, 
	(
	param0
	);
	ld.param.f64 	%fd4937, [retval0];
	ld.param.b32 	%r1532, [retval0+8];
	} // callseq 137
$L__BB3_268:
	add.s32 	%r1533, %r1532, 1;
$L__BB3_269:
	shl.b32 	%r924, %r1533, 6;
	cvt.u64.u32 	%rd258, %r924;
	and.b64  	%rd259, %rd258, 64;
	mov.u64 	%rd260, __cudart_sin_cos_coeffs;
	add.s64 	%rd261, %rd260, %rd259;
	mul.rn.f64 	%fd2598, %fd4937, %fd4937;
	and.b32  	%r925, %r1533, 1;
	setp.eq.b32 	%p255, %r925, 1;
	selp.f64 	%fd2599, 0dBDA8FF8320FD8164, 0d3DE5DB65F9785EBA, %p255;
	ld.global.nc.v2.f64 	{%fd2600, %fd2601}, [%rd261];
	fma.rn.f64 	%fd2602, %fd2599, %fd2598, %fd2600;
	fma.rn.f64 	%fd2603, %fd2602, %fd2598, %fd2601;
	ld.global.nc.v2.f64 	{%fd2604, %fd2605}, [%rd261+16];
	fma.rn.f64 	%fd2606, %fd2603, %fd2598, %fd2604;
	fma.rn.f64 	%fd2607, %fd2606, %fd2598, %fd2605;
	ld.global.nc.v2.f64 	{%fd2608, %fd2609}, [%rd261+32];
	fma.rn.f64 	%fd2610, %fd2607, %fd2598, %fd2608;
	fma.rn.f64 	%fd2611, %fd2610, %fd2598, %fd2609;
	fma.rn.f64 	%fd2612, %fd2611, %fd4937, %fd4937;
	fma.rn.f64 	%fd2613, %fd2611, %fd2598, 0d3FF0000000000000;
	selp.f64 	%fd2614, %fd2613, %fd2612, %p255;
	and.b32  	%r926, %r1533, 2;
	setp.eq.s32 	%p256, %r926, 0;
	mov.f64 	%fd2615, 0d0000000000000000;
	sub.f64 	%fd2616, %fd2615, %fd2614;
	selp.f64 	%fd2617, %fd2614, %fd2616, %p256;
	mul.f64 	%fd416, %fd412, %fd2617;
	@%p237 bra 	$L__BB3_271;
	mov.f64 	%fd2623, 0d0000000000000000;
	mul.rn.f64 	%fd4939, %fd390, %fd2623;
	mov.b32 	%r1535, 1;
	bra.uni 	$L__BB3_274;
$L__BB3_271:
	mul.f64 	%fd2618, %fd390, 0d3FE45F306DC9C883;
	cvt.rni.s32.f64 	%r1534, %fd2618;
	cvt.rn.f64.s32 	%fd2619, %r1534;
	fma.rn.f64 	%fd2620, %fd2619, 0dBFF921FB54442D18, %fd390;
	fma.rn.f64 	%fd2621, %fd2619, 0dBC91A62633145C00, %fd2620;
	fma.rn.f64 	%fd4939, %fd2619, 0dB97B839A252049C0, %fd2621;
	setp.ltu.f64 	%p257, %fd391, 0d41E0000000000000;
	@%p257 bra 	$L__BB3_273;
	{ // callseq 138, 0
	.param .b64 param0;
	st.param.f64 	[param0], %fd390;
	.param .align 16 .b8 retval0[16];
	call.uni (retval0), 
	__internal_trig_reduction_slowpathd, 
	(
	param0
	);
	ld.param.f64 	%fd4939, [retval0];
	ld.param.b32 	%r1534, [retval0+8];
	} // callseq 138
$L__BB3_273:
	add.s32 	%r1535, %r1534, 1;
$L__BB3_274:
	setp.neu.f64 	%p258, %fd378, 0d7FF0000000000000;
	shl.b32 	%r929, %r1535, 6;
	cvt.u64.u32 	%rd262, %r929;
	and.b64  	%rd263, %rd262, 64;
	mov.u64 	%rd264, __cudart_sin_cos_coeffs;
	add.s64 	%rd265, %rd264, %rd263;
	mul.rn.f64 	%fd2624, %fd4939, %fd4939;
	and.b32  	%r930, %r1535, 1;
	setp.eq.b32 	%p259, %r930, 1;
	selp.f64 	%fd2625, 0dBDA8FF8320FD8164, 0d3DE5DB65F9785EBA, %p259;
	ld.global.nc.v2.f64 	{%fd2626, %fd2627}, [%rd265];
	fma.rn.f64 	%fd2628, %fd2625, %fd2624, %fd2626;
	fma.rn.f64 	%fd2629, %fd2628, %fd2624, %fd2627;
	ld.global.nc.v2.f64 	{%fd2630, %fd2631}, [%rd265+16];
	fma.rn.f64 	%fd2632, %fd2629, %fd2624, %fd2630;
	fma.rn.f64 	%fd2633, %fd2632, %fd2624, %fd2631;
	ld.global.nc.v2.f64 	{%fd2634, %fd2635}, [%rd265+32];
	fma.rn.f64 	%fd2636, %fd2633, %fd2624, %fd2634;
	fma.rn.f64 	%fd2637, %fd2636, %fd2624, %fd2635;
	fma.rn.f64 	%fd2638, %fd2637, %fd4939, %fd4939;
	fma.rn.f64 	%fd2639, %fd2637, %fd2624, 0d3FF0000000000000;
	selp.f64 	%fd2640, %fd2639, %fd2638, %p259;
	and.b32  	%r931, %r1535, 2;
	setp.eq.s32 	%p260, %r931, 0;
	mov.f64 	%fd2641, 0d0000000000000000;
	sub.f64 	%fd2642, %fd2641, %fd2640;
	selp.f64 	%fd422, %fd2640, %fd2642, %p260;
	@%p258 bra 	$L__BB3_276;
	mov.f64 	%fd2648, 0d0000000000000000;
	mul.rn.f64 	%fd4941, %fd377, %fd2648;
	mov.b32 	%r1537, 1;
	bra.uni 	$L__BB3_279;
$L__BB3_276:
	mul.f64 	%fd2643, %fd377, 0d3FE45F306DC9C883;
	cvt.rni.s32.f64 	%r1536, %fd2643;
	cvt.rn.f64.s32 	%fd2644, %r1536;
	fma.rn.f64 	%fd2645, %fd2644, 0dBFF921FB54442D18, %fd377;
	fma.rn.f64 	%fd2646, %fd2644, 0dBC91A62633145C00, %fd2645;
	fma.rn.f64 	%fd4941, %fd2644, 0dB97B839A252049C0, %fd2646;
	setp.ltu.f64 	%p261, %fd378, 0d41E0000000000000;
	@%p261 bra 	$L__BB3_278;
	{ // callseq 139, 0
	.param .b64 param0;
	st.param.f64 	[param0], %fd377;
	.param .align 16 .b8 retval0[16];
	call.uni (retval0), 
	__internal_trig_reduction_slowpathd, 
	(
	param0
	);
	ld.param.f64 	%fd4941, [retval0];
	ld.param.b32 	%r1536, [retval0+8];
	} // callseq 139
$L__BB3_278:
	add.s32 	%r1537, %r1536, 1;
$L__BB3_279:
	setp.eq.f64 	%p262, %fd7, 0d7FF0000000000000;
	selp.b32 	%r1538, 0, %r5, %p262;
	mov.f64 	%fd2649, 0d0000000000000000;
	mul.rn.f64 	%fd2650, %fd6, %fd2649;
	selp.f64 	%fd4942, %fd2650, %fd8, %p262;
	shl.b32 	%r934, %r1537, 6;
	cvt.u64.u32 	%rd266, %r934;
	and.b64  	%rd267, %rd266, 64;
	mov.u64 	%rd268, __cudart_sin_cos_coeffs;
	add.s64 	%rd269, %rd268, %rd267;
	mul.rn.f64 	%fd2651, %fd4941, %fd4941;
	and.b32  	%r935, %r1537, 1;
	setp.eq.b32 	%p263, %r935, 1;
	selp.f64 	%fd2652, 0dBDA8FF8320FD8164, 0d3DE5DB65F9785EBA, %p263;
	ld.global.nc.v2.f64 	{%fd2653, %fd2654}, [%rd269];
	fma.rn.f64 	%fd2655, %fd2652, %fd2651, %fd2653;
	fma.rn.f64 	%fd2656, %fd2655, %fd2651, %fd2654;
	ld.global.nc.v2.f64 	{%fd2657, %fd2658}, [%rd269+16];
	fma.rn.f64 	%fd2659, %fd2656, %fd2651, %fd2657;
	fma.rn.f64 	%fd2660, %fd2659, %fd2651, %fd2658;
	ld.global.nc.v2.f64 	{%fd2661, %fd2662}, [%rd269+32];
	fma.rn.f64 	%fd2663, %fd2660, %fd2651, %fd2661;
	fma.rn.f64 	%fd2664, %fd2663, %fd2651, %fd2662;
	fma.rn.f64 	%fd2665, %fd2664, %fd4941, %fd4941;
	fma.rn.f64 	%fd2666, %fd2664, %fd2651, 0d3FF0000000000000;
	selp.f64 	%fd2667, %fd2666, %fd2665, %p263;
	and.b32  	%r936, %r1537, 2;
	setp.eq.s32 	%p264, %r936, 0;
	sub.f64 	%fd2668, %fd2649, %fd2667;
	selp.f64 	%fd2669, %fd2667, %fd2668, %p264;
	mul.f64 	%fd429, %fd422, %fd2669;
	@%p2 bra 	$L__BB3_281;
	{ // callseq 140, 0
	.param .b64 param0;
	st.param.f64 	[param0], %fd6;
	.param .align 16 .b8 retval0[16];
	call.uni (retval0), 
	__internal_trig_reduction_slowpathd, 
	(
	param0
	);
	ld.param.f64 	%fd4942, [retval0];
	ld.param.b32 	%r1538, [retval0+8];
	} // callseq 140
$L__BB3_281:
	setp.lt.s32 	%p265, %r6, 0;
	and.b32  	%r938, %r6, 2146435072;
	setp.eq.s32 	%p266, %r938, 1062207488;
	shl.b32 	%r939, %r1538, 6;
	cvt.u64.u32 	%rd270, %r939;
	and.b64  	%rd271, %rd270, 64;
	mov.u64 	%rd272, __cudart_sin_cos_coeffs;
	add.s64 	%rd273, %rd272, %rd271;
	mul.rn.f64 	%fd2671, %fd4942, %fd4942;
	and.b32  	%r940, %r1538, 1;
	setp.eq.b32 	%p267, %r940, 1;
	selp.f64 	%fd2672, 0dBDA8FF8320FD8164, 0d3DE5DB65F9785EBA, %p267;
	ld.global.nc.v2.f64 	{%fd2673, %fd2674}, [%rd273];
	fma.rn.f64 	%fd2675, %fd2672, %fd2671, %fd2673;
	fma.rn.f64 	%fd2676, %fd2675, %fd2671, %fd2674;
	ld.global.nc.v2.f64 	{%fd2677, %fd2678}, [%rd273+16];
	fma.rn.f64 	%fd2679, %fd2676, %fd2671, %fd2677;
	fma.rn.f64 	%fd2680, %fd2679, %fd2671, %fd2678;
	ld.global.nc.v2.f64 	{%fd2681, %fd2682}, [%rd273+32];
	fma.rn.f64 	%fd2683, %fd2680, %fd2671, %fd2681;
	fma.rn.f64 	%fd2684, %fd2683, %fd2671, %fd2682;
	fma.rn.f64 	%fd2685, %fd2684, %fd4942, %fd4942;
	fma.rn.f64 	%fd2686, %fd2684, %fd2671, 0d3FF0000000000000;
	selp.f64 	%fd2687, %fd2686, %fd2685, %p267;
	and.b32  	%r941, %r1538, 2;
	setp.eq.s32 	%p268, %r941, 0;
	mov.f64 	%fd2688, 0d0000000000000000;
	sub.f64 	%fd2689, %fd2688, %fd2687;
	selp.f64 	%fd2690, %fd2687, %fd2689, %p268;
	fma.rn.f64 	%fd2691, %fd429, %fd2690, %fd416;
	mul.f64 	%fd2692, %fd4838, %fd2691;
	fma.rn.f64 	%fd2693, %fd4837, %fd406, %fd2692;
	mul.f64 	%fd2694, %fd376, %fd2693;
	mul.f64 	%fd2696, %fd9, %fd980;
	div.rn.f64 	%fd2697, %fd2694, %fd2696;
	ld.shared.f64 	%fd2698, [%r4];
	add.f64 	%fd2699, %fd2698, %fd2697;
	st.shared.f64 	[%r4], %fd2699;
	bar.sync 	0;
	mul.f64 	%fd2701, %fd4833, %fd2700;
	mul.f64 	%fd2703, %fd4835, %fd2702;
	sub.f64 	%fd432, %fd2701, %fd2703;
	bar.sync 	0;
	add.f64 	%fd433, %fd2701, %fd2703;
	bar.sync 	0;
	fma.rn.f64 	%fd434, %fd2704, 0dBFE0000000000000, %fd4836;
	{
	.reg .b32 %temp; 
	mov.b64 	{%temp, %r270}, %fd434;
	}
	abs.f64 	%fd435, %fd434;
	{ // callseq 141, 0
	.param .b64 param0;
	st.param.f64 	[param0], %fd435;
	.param .b64 param1;
	st.param.f64 	[param1], 0d4000000000000000;
	.param .b64 retval0;
	call.uni (retval0), 
	__internal_accurate_pow, 
	(
	param0, 
	param1
	);
	ld.param.f64 	%fd2705, [retval0];
	} // callseq 141
	setp.lt.s32 	%p269, %r270, 0;
	neg.f64 	%fd2707, %fd2705;
	selp.f64 	%fd2708, %fd2707, %fd2705, %p266;
	selp.f64 	%fd2709, %fd2708, %fd2705, %p269;
	setp.eq.f64 	%p270, %fd434, 0d0000000000000000;
	selp.b32 	%r942, %r270, 0, %p266;
	or.b32  	%r943, %r942, 2146435072;
	selp.b32 	%r944, %r943, %r942, %p265;
	mov.b32 	%r945, 0;
	mov.b64 	%fd2710, {%r945, %r944};
	selp.f64 	%fd4949, %fd2710, %fd2709, %p270;
	add.f64 	%fd2711, %fd434, 0d4000000000000000;
	{
	.reg .b32 %temp; 
	mov.b64 	{%temp, %r946}, %fd2711;
	}
	and.b32  	%r271, %r946, 2146435072;
	setp.ne.s32 	%p271, %r271, 2146435072;
	mov.f64 	%fd4943, %fd4949;
	@%p271 bra 	$L__BB3_286;
	setp.num.f64 	%p272, %fd434, %fd434;
	@%p272 bra 	$L__BB3_284;
	mov.f64 	%fd2712, 0d4000000000000000;
	add.rn.f64 	%fd4943, %fd434, %fd2712;
	bra.uni 	$L__BB3_286;
$L__BB3_284:
	setp.neu.f64 	%p273, %fd435, 0d7FF0000000000000;
	mov.f64 	%fd4943, %fd4949;
	@%p273 bra 	$L__BB3_286;
	and.b32  	%r948, %r6, 2147483647;
	setp.ne.s32 	%p276, %r948, 1071644672;
	selp.b32 	%r949, 0, 2146435072, %p265;
	or.b32  	%r950, %r949, -2147483648;
	selp.b32 	%r951, %r950, %r949, %p276;
	selp.b32 	%r952, %r951, %r949, %p266;
	selp.b32 	%r953, %r952, %r949, %p269;
	mov.b32 	%r954, 0;
	mov.b64 	%fd4943, {%r954, %r953};
$L__BB3_286:
	setp.eq.f64 	%p278, %fd977, 0d3FF0000000000000;
	setp.neu.f64 	%p279, %fd10, 0d7FF0000000000000;
	setp.nan.f64 	%p280, %fd977, %fd977;
	setp.eq.s32 	%p281, %r7, 2146435072;
	setp.eq.f64 	%p282, %fd977, 0d0000000000000000;
	setp.eq.f64 	%p283, %fd434, 0d3FF0000000000000;
	neg.f64 	%fd2714, %fd4943;
	selp.f64 	%fd2715, 0dBFF0000000000000, %fd2714, %p283;
	{ // callseq 142, 0
	.param .b64 param0;
	st.param.f64 	[param0], %fd10;
	.param .b64 param1;
	st.param.f64 	[param1], 0d4000000000000000;
	.param .b64 retval0;
	call.uni (retval0), 
	__internal_accurate_pow, 
	(
	param0, 
	param1
	);
	ld.param.f64 	%fd2716, [retval0];
	} // callseq 142
	neg.f64 	%fd2718, %fd2716;
	selp.f64 	%fd2719, %fd2718, %fd2716, %p1;
	selp.f64 	%fd2720, %fd11, %fd2719, %p282;
	mov.f64 	%fd2721, 0d4000000000000000;
	add.rn.f64 	%fd2722, %fd977, %fd2721;
	selp.f64 	%fd2723, %fd2722, %fd2720, %p280;
	selp.f64 	%fd2724, %fd2723, %fd12, %p279;
	selp.f64 	%fd2725, %fd2724, %fd2720, %p281;
	add.f64 	%fd2726, %fd2725, %fd2725;
	selp.f64 	%fd440, 0d4000000000000000, %fd2726, %p278;
	div.rn.f64 	%fd441, %fd2715, %fd440;
	fma.rn.f64 	%fd2727, %fd441, 0d3FF71547652B82FE, 0d4338000000000000;
	{
	.reg .b32 %temp; 
	mov.b64 	{%r272, %temp}, %fd2727;
	}
	mov.f64 	%fd2728, 0dC338000000000000;
	add.rn.f64 	%fd2729, %fd2727, %fd2728;
	fma.rn.f64 	%fd2730, %fd2729, 0dBFE62E42FEFA39EF, %fd441;
	fma.rn.f64 	%fd2731, %fd2729, 0dBC7ABC9E3B39803F, %fd2730;
	fma.rn.f64 	%fd2732, %fd2731, 0d3E5ADE1569CE2BDF, 0d3E928AF3FCA213EA;
	fma.rn.f64 	%fd2733, %fd2732, %fd2731, 0d3EC71DEE62401315;
	fma.rn.f64 	%fd2734, %fd2733, %fd2731, 0d3EFA01997C89EB71;
	fma.rn.f64 	%fd2735, %fd2734, %fd2731, 0d3F2A01A014761F65;
	fma.rn.f64 	%fd2736, %fd2735, %fd2731, 0d3F56C16C1852B7AF;
	fma.rn.f64 	%fd2737, %fd2736, %fd2731, 0d3F81111111122322;
	fma.rn.f64 	%fd2738, %fd2737, %fd2731, 0d3FA55555555502A1;
	fma.rn.f64 	%fd2739, %fd2738, %fd2731, 0d3FC5555555555511;
	fma.rn.f64 	%fd2740, %fd2739, %fd2731, 0d3FE000000000000B;
	fma.rn.f64 	%fd2741, %fd2740, %fd2731, 0d3FF0000000000000;
	fma.rn.f64 	%fd2742, %fd2741, %fd2731, 0d3FF0000000000000;
	{
	.reg .b32 %temp; 
	mov.b64 	{%r273, %temp}, %fd2742;
	}
	{
	.reg .b32 %temp; 
	mov.b64 	{%temp, %r274}, %fd2742;
	}
	shl.b32 	%r955, %r272, 20;
	add.s32 	%r956, %r955, %r274;
	mov.b64 	%fd4944, {%r273, %r956};
	{
	.reg .b32 %temp; 
	mov.b64 	{%temp, %r957}, %fd441;
	}
	mov.b32 	%f5, %r957;
	abs.f32 	%f1, %f5;
	setp.lt.f32 	%p284, %f1, 0f4086232B;
	@%p284 bra 	$L__BB3_289;
	setp.lt.f64 	%p285, %fd441, 0d0000000000000000;
	add.f64 	%fd2743, %fd441, 0d7FF0000000000000;
	selp.f64 	%fd4944, 0d0000000000000000, %fd2743, %p285;
	setp.geu.f32 	%p286, %f1, 0f40874800;
	@%p286 bra 	$L__BB3_289;
	shr.u32 	%r958, %r272, 31;
	add.s32 	%r959, %r272, %r958;
	shr.s32 	%r960, %r959, 1;
	shl.b32 	%r961, %r960, 20;
	add.s32 	%r962, %r274, %r961;
	mov.b64 	%fd2744, {%r273, %r962};
	sub.s32 	%r963, %r272, %r960;
	shl.b32 	%r964, %r963, 20;
	add.s32 	%r965, %r964, 1072693248;
	mov.b32 	%r966, 0;
	mov.b64 	%fd2745, {%r966, %r965};
	mul.f64 	%fd4944, %fd2745, %fd2744;
$L__BB3_289:
	mul.f64 	%fd446, %fd2746, %fd4944;
	bar.sync 	0;
	abs.f64 	%fd447, %fd432;
	setp.neu.f64 	%p287, %fd447, 0d7FF0000000000000;
	@%p287 bra 	$L__BB3_291;
	mov.f64 	%fd2752, 0d0000000000000000;
	mul.rn.f64 	%fd4946, %fd432, %fd2752;
	mov.b32 	%r1540, 1;
	bra.uni 	$L__BB3_294;
$L__BB3_291:
	mul.f64 	%fd2747, %fd432, 0d3FE45F306DC9C883;
	cvt.rni.s32.f64 	%r1539, %fd2747;
	cvt.rn.f64.s32 	%fd2748, %r1539;
	fma.rn.f64 	%fd2749, %fd2748, 0dBFF921FB54442D18, %fd432;
	fma.rn.f64 	%fd2750, %fd2748, 0dBC91A62633145C00, %fd2749;
	fma.rn.f64 	%fd4946, %fd2748, 0dB97B839A252049C0, %fd2750;
	setp.ltu.f64 	%p288, %fd447, 0d41E0000000000000;
	@%p288 bra 	$L__BB3_293;
	{ // callseq 143, 0
	.param .b64 param0;
	st.param.f64 	[param0], %fd432;
	.param .align 16 .b8 retval0[16];
	call.uni (retval0), 
	__internal_trig_reduction_slowpathd, 
	(
	param0
	);
	ld.param.f64 	%fd4946, [retval0];
	ld.param.b32 	%r1539, [retval0+8];
	} // callseq 143
$L__BB3_293:
	add.s32 	%r1540, %r1539, 1;
$L__BB3_294:
	shl.b32 	%r969, %r1540, 6;
	cvt.u64.u32 	%rd274, %r969;
	and.b64  	%rd275, %rd274, 64;
	mov.u64 	%rd276, __cudart_sin_cos_coeffs;
	add.s64 	%rd277, %rd276, %rd275;
	mul.rn.f64 	%fd2753, %fd4946, %fd4946;
	and.b32  	%r970, %r1540, 1;
	setp.eq.b32 	%p289, %r970, 1;
	selp.f64 	%fd2754, 0dBDA8FF8320FD8164, 0d3DE5DB65F9785EBA, %p289;
	ld.global.nc.v2.f64 	{%fd2755, %fd2756}, [%rd277];
	fma.rn.f64 	%fd2757, %fd2754, %fd2753, %fd2755;
	fma.rn.f64 	%fd2758, %fd2757, %fd2753, %fd2756;
	ld.global.nc.v2.f64 	{%fd2759, %fd2760}, [%rd277+16];
	fma.rn.f64 	%fd2761, %fd2758, %fd2753, %fd2759;
	fma.rn.f64 	%fd2762, %fd2761, %fd2753, %fd2760;
	ld.global.nc.v2.f64 	{%fd2763, %fd2764}, [%rd277+32];
	fma.rn.f64 	%fd2765, %fd2762, %fd2753, %fd2763;
	fma.rn.f64 	%fd2766, %fd2765, %fd2753, %fd2764;
	fma.rn.f64 	%fd2767, %fd2766, %fd4946, %fd4946;
	fma.rn.f64 	%fd2768, %fd2766, %fd2753, 0d3FF0000000000000;
	selp.f64 	%fd2769, %fd2768, %fd2767, %p289;
	and.b32  	%r971, %r1540, 2;
	setp.eq.s32 	%p290, %r971, 0;
	mov.f64 	%fd2770, 0d0000000000000000;
	sub.f64 	%fd2771, %fd2770, %fd2769;
	selp.f64 	%fd453, %fd2769, %fd2771, %p290;
	abs.f64 	%fd454, %fd433;
	setp.neu.f64 	%p291, %fd454, 0d7FF0000000000000;
	@%p291 bra 	$L__BB3_296;
	mov.f64 	%fd2777, 0d0000000000000000;
	mul.rn.f64 	%fd4948, %fd433, %fd2777;
	mov.b32 	%r1542, 1;
	bra.uni 	$L__BB3_299;
$L__BB3_296:
	mul.f64 	%fd2772, %fd433, 0d3FE45F306DC9C883;
	cvt.rni.s32.f64 	%r1541, %fd2772;
	cvt.rn.f64.s32 	%fd2773, %r1541;
	fma.rn.f64 	%fd2774, %fd2773, 0dBFF921FB54442D18, %fd433;
	fma.rn.f64 	%fd2775, %fd2773, 0dBC91A62633145C00, %fd2774;
	fma.rn.f64 	%fd4948, %fd2773, 0dB97B839A252049C0, %fd2775;
	setp.ltu.f64 	%p292, %fd454, 0d41E0000000000000;
	@%p292 bra 	$L__BB3_298;
	{ // callseq 144, 0
	.param .b64 param0;
	st.param.f64 	[param0], %fd433;
	.param .align 16 .b8 retval0[16];
	call.uni (retval0), 
	__internal_trig_reduction_slowpathd, 
	(
	param0
	);
	ld.param.f64 	%fd4948, [retval0];
	ld.param.b32 	%r1541, [retval0+8];
	} // callseq 144
$L__BB3_298:
	add.s32 	%r1542, %r1541, 1;
$L__BB3_299:
	setp.ne.s32 	%p293, %r271, 2146435072;
	shl.b32 	%r974, %r1542, 6;
	cvt.u64.u32 	%rd278, %r974;
	and.b64  	%rd279, %rd278, 64;
	mov.u64 	%rd280, __cudart_sin_cos_coeffs;
	add.s64 	%rd281, %rd280, %rd279;
	mul.rn.f64 	%fd2778, %fd4948, %fd4948;
	and.b32  	%r975, %r1542, 1;
	setp.eq.b32 	%p294, %r975, 1;
	selp.f64 	%fd2779, 0dBDA8FF8320FD8164, 0d3DE5DB65F9785EBA, %p294;
	ld.global.nc.v2.f64 	{%fd2780, %fd2781}, [%rd281];
	fma.rn.f64 	%fd2782, %fd2779, %fd2778, %fd2780;
	fma.rn.f64 	%fd2783, %fd2782, %fd2778, %fd2781;
	ld.global.nc.v2.f64 	{%fd2784, %fd2785}, [%rd281+16];
	fma.rn.f64 	%fd2786, %fd2783, %fd2778, %fd2784;
	fma.rn.f64 	%fd2787, %fd2786, %fd2778, %fd2785;
	ld.global.nc.v2.f64 	{%fd2788, %fd2789}, [%rd281+32];
	fma.rn.f64 	%fd2790, %fd2787, %fd2778, %fd2788;
	fma.rn.f64 	%fd2791, %fd2790, %fd2778, %fd2789;
	fma.rn.f64 	%fd2792, %fd2791, %fd4948, %fd4948;
	fma.rn.f64 	%fd2793, %fd2791, %fd2778, 0d3FF0000000000000;
	selp.f64 	%fd2794, %fd2793, %fd2792, %p294;
	and.b32  	%r976, %r1542, 2;
	setp.eq.s32 	%p295, %r976, 0;
	mov.f64 	%fd2795, 0d0000000000000000;
	sub.f64 	%fd2796, %fd2795, %fd2794;
	selp.f64 	%fd2797, %fd2794, %fd2796, %p295;
	sub.f64 	%fd2798, %fd453, %fd2797;
	mul.f64 	%fd2799, %fd446, %fd5;
	mul.f64 	%fd2800, %fd2799, %fd2798;
	mul.f64 	%fd2801, %fd4839, %fd2800;
	mul.f64 	%fd460, %fd9, %fd980;
	div.rn.f64 	%fd2803, %fd2801, %fd460;
	ld.shared.f64 	%fd2804, [%r3];
	add.f64 	%fd2805, %fd2804, %fd2803;
	st.shared.f64 	[%r3], %fd2805;
	bar.sync 	0;
	bar.sync 	0;
	bar.sync 	0;
	@%p293 bra 	$L__BB3_304;
	setp.num.f64 	%p296, %fd434, %fd434;
	@%p296 bra 	$L__BB3_302;
	mov.f64 	%fd2806, 0d4000000000000000;
	add.rn.f64 	%fd4949, %fd434, %fd2806;
	bra.uni 	$L__BB3_304;
$L__BB3_302:
	setp.neu.f64 	%p297, %fd435, 0d7FF0000000000000;
	@%p297 bra 	$L__BB3_304;
	setp.lt.s32 	%p298, %r270, 0;
	and.b32  	%r977, %r6, 2146435072;
	setp.eq.s32 	%p299, %r977, 1062207488;
	and.b32  	%r978, %r6, 2147483647;
	setp.ne.s32 	%p300, %r978, 1071644672;
	setp.lt.s32 	%p301, %r6, 0;
	selp.b32 	%r979, 0, 2146435072, %p301;
	or.b32  	%r980, %r979, -2147483648;
	selp.b32 	%r981, %r980, %r979, %p300;
	selp.b32 	%r982, %r981, %r979, %p299;
	selp.b32 	%r983, %r982, %r979, %p298;
	mov.b32 	%r984, 0;
	mov.b64 	%fd4949, {%r984, %r983};
$L__BB3_304:
	neg.f64 	%fd2807, %fd4949;
	selp.f64 	%fd2808, 0dBFF0000000000000, %fd2807, %p283;
	div.rn.f64 	%fd464, %fd2808, %fd440;
	fma.rn.f64 	%fd2809, %fd464, 0d3FF71547652B82FE, 0d4338000000000000;
	{
	.reg .b32 %temp; 
	mov.b64 	{%r285, %temp}, %fd2809;
	}
	mov.f64 	%fd2810, 0dC338000000000000;
	add.rn.f64 	%fd2811, %fd2809, %fd2810;
	fma.rn.f64 	%fd2812, %fd2811, 0dBFE62E42FEFA39EF, %fd464;
	fma.rn.f64 	%fd2813, %fd2811, 0dBC7ABC9E3B39803F, %fd2812;
	fma.rn.f64 	%fd2814, %fd2813, 0d3E5ADE1569CE2BDF, 0d3E928AF3FCA213EA;
	fma.rn.f64 	%fd2815, %fd2814, %fd2813, 0d3EC71DEE62401315;
	fma.rn.f64 	%fd2816, %fd2815, %fd2813, 0d3EFA01997C89EB71;
	fma.rn.f64 	%fd2817, %fd2816, %fd2813, 0d3F2A01A014761F65;
	fma.rn.f64 	%fd2818, %fd2817, %fd2813, 0d3F56C16C1852B7AF;
	fma.rn.f64 	%fd2819, %fd2818, %fd2813, 0d3F81111111122322;
	fma.rn.f64 	%fd2820, %fd2819, %fd2813, 0d3FA55555555502A1;
	fma.rn.f64 	%fd2821, %fd2820, %fd2813, 0d3FC5555555555511;
	fma.rn.f64 	%fd2822, %fd2821, %fd2813, 0d3FE000000000000B;
	fma.rn.f64 	%fd2823, %fd2822, %fd2813, 0d3FF0000000000000;
	fma.rn.f64 	%fd2824, %fd2823, %fd2813, 0d3FF0000000000000;
	{
	.reg .b32 %temp; 
	mov.b64 	{%r286, %temp}, %fd2824;
	}
	{
	.reg .b32 %temp; 
	mov.b64 	{%temp, %r287}, %fd2824;
	}
	shl.b32 	%r985, %r285, 20;
	add.s32 	%r986, %r985, %r287;
	mov.b64 	%fd4950, {%r286, %r986};
	{
	.reg .b32 %temp; 
	mov.b64 	{%temp, %r987}, %fd464;
	}
	mov.b32 	%f6, %r987;
	abs.f32 	%f2, %f6;
	setp.lt.f32 	%p303, %f2, 0f4086232B;
	@%p303 bra 	$L__BB3_307;
	setp.lt.f64 	%p304, %fd464, 0d0000000000000000;
	add.f64 	%fd2825, %fd464, 0d7FF0000000000000;
	selp.f64 	%fd4950, 0d0000000000000000, %fd2825, %p304;
	setp.geu.f32 	%p305, %f2, 0f40874800;
	@%p305 bra 	$L__BB3_307;
	shr.u32 	%r988, %r285, 31;
	add.s32 	%r989, %r285, %r988;
	shr.s32 	%r990, %r989, 1;
	shl.b32 	%r991, %r990, 20;
	add.s32 	%r992, %r287, %r991;
	mov.b64 	%fd2826, {%r286, %r992};
	sub.s32 	%r993, %r285, %r990;
	shl.b32 	%r994, %r993, 20;
	add.s32 	%r995, %r994, 1072693248;
	mov.b32 	%r996, 0;
	mov.b64 	%fd2827, {%r996, %r995};
	mul.f64 	%fd4950, %fd2827, %fd2826;
$L__BB3_307:
	mul.f64 	%fd469, %fd2746, %fd4950;
	bar.sync 	0;
	@%p287 bra 	$L__BB3_309;
	mov.f64 	%fd2834, 0d0000000000000000;
	mul.rn.f64 	%fd4952, %fd432, %fd2834;
	mov.b32 	%r1544, 1;
	bra.uni 	$L__BB3_312;
$L__BB3_309:
	mul.f64 	%fd2829, %fd432, 0d3FE45F306DC9C883;
	cvt.rni.s32.f64 	%r1543, %fd2829;
	cvt.rn.f64.s32 	%fd2830, %r1543;
	fma.rn.f64 	%fd2831, %fd2830, 0dBFF921FB54442D18, %fd432;
	fma.rn.f64 	%fd2832, %fd2830, 0dBC91A62633145C00, %fd2831;
	fma.rn.f64 	%fd4952, %fd2830, 0dB97B839A252049C0, %fd2832;
	setp.ltu.f64 	%p307, %fd447, 0d41E0000000000000;
	@%p307 bra 	$L__BB3_311;
	{ // callseq 145, 0
	.param .b64 param0;
	st.param.f64 	[param0], %fd432;
	.param .align 16 .b8 retval0[16];
	call.uni (retval0), 
	__internal_trig_reduction_slowpathd, 
	(
	param0
	);
	ld.param.f64 	%fd4952, [retval0];
	ld.param.b32 	%r1543, [retval0+8];
	} // callseq 145
$L__BB3_311:
	add.s32 	%r1544, %r1543, 1;
$L__BB3_312:
	setp.neu.f64 	%p308, %fd454, 0d7FF0000000000000;
	shl.b32 	%r999, %r1544, 6;
	cvt.u64.u32 	%rd282, %r999;
	and.b64  	%rd283, %rd282, 64;
	mov.u64 	%rd284, __cudart_sin_cos_coeffs;
	add.s64 	%rd285, %rd284, %rd283;
	mul.rn.f64 	%fd2835, %fd4952, %fd4952;
	and.b32  	%r1000, %r1544, 1;
	setp.eq.b32 	%p309, %r1000, 1;
	selp.f64 	%fd2836, 0dBDA8FF8320FD8164, 0d3DE5DB65F9785EBA, %p309;
	ld.global.nc.v2.f64 	{%fd2837, %fd2838}, [%rd285];
	fma.rn.f64 	%fd2839, %fd2836, %fd2835, %fd2837;
	fma.rn.f64 	%fd2840, %fd2839, %fd2835, %fd2838;
	ld.global.nc.v2.f64 	{%fd2841, %fd2842}, [%rd285+16];
	fma.rn.f64 	%fd2843, %fd2840, %fd2835, %fd2841;
	fma.rn.f64 	%fd2844, %fd2843, %fd2835, %fd2842;
	ld.global.nc.v2.f64 	{%fd2845, %fd2846}, [%rd285+32];
	fma.rn.f64 	%fd2847, %fd2844, %fd2835, %fd2845;
	fma.rn.f64 	%fd2848, %fd2847, %fd2835, %fd2846;
	fma.rn.f64 	%fd2849, %fd2848, %fd4952, %fd4952;
	fma.rn.f64 	%fd2850, %fd2848, %fd2835, 0d3FF0000000000000;
	selp.f64 	%fd2851, %fd2850, %fd2849, %p309;
	and.b32  	%r1001, %r1544, 2;
	setp.eq.s32 	%p310, %r1001, 0;
	mov.f64 	%fd2852, 0d0000000000000000;
	sub.f64 	%fd2853, %fd2852, %fd2851;
	selp.f64 	%fd475, %fd2851, %fd2853, %p310;
	@%p308 bra 	$L__BB3_314;
	mov.f64 	%fd2859, 0d0000000000000000;
	mul.rn.f64 	%fd4954, %fd433, %fd2859;
	mov.b32 	%r1546, 1;
	bra.uni 	$L__BB3_317;
$L__BB3_314:
	mul.f64 	%fd2854, %fd433, 0d3FE45F306DC9C883;
	cvt.rni.s32.f64 	%r1545, %fd2854;
	cvt.rn.f64.s32 	%fd2855, %r1545;
	fma.rn.f64 	%fd2856, %fd2855, 0dBFF921FB54442D18, %fd433;
	fma.rn.f64 	%fd2857, %fd2855, 0dBC91A62633145C00, %fd2856;
	fma.rn.f64 	%fd4954, %fd2855, 0dB97B839A252049C0, %fd2857;
	setp.ltu.f64 	%p311, %fd454, 0d41E0000000000000;
	@%p311 bra 	$L__BB3_316;
	{ // callseq 146, 0
	.param .b64 param0;
	st.param.f64 	[param0], %fd433;
	.param .align 16 .b8 retval0[16];
	call.uni (retval0), 
	__internal_trig_reduction_slowpathd, 
	(
	param0
	);
	ld.param.f64 	%fd4954, [retval0];
	ld.param.b32 	%r1545, [retval0+8];
	} // callseq 146
$L__BB3_316:
	add.s32 	%r1546, %r1545, 1;
$L__BB3_317:
	mul.f64 	%fd2860, %fd469, %fd5;
	shl.b32 	%r1004, %r1546, 6;
	cvt.u64.u32 	%rd286, %r1004;
	and.b64  	%rd287, %rd286, 64;
	mov.u64 	%rd288, __cudart_sin_cos_coeffs;
	add.s64 	%rd289, %rd288, %rd287;
	mul.rn.f64 	%fd2861, %fd4954, %fd4954;
	and.b32  	%r1005, %r1546, 1;
	setp.eq.b32 	%p312, %r1005, 1;
	selp.f64 	%fd2862, 0dBDA8FF8320FD8164, 0d3DE5DB65F9785EBA, %p312;
	ld.global.nc.v2.f64 	{%fd2863, %fd2864}, [%rd289];
	fma.rn.f64 	%fd2865, %fd2862, %fd2861, %fd2863;
	fma.rn.f64 	%fd2866, %fd2865, %fd2861, %fd2864;
	ld.global.nc.v2.f64 	{%fd2867, %fd2868}, [%rd289+16];
	fma.rn.f64 	%fd2869, %fd2866, %fd2861, %fd2867;
	fma.rn.f64 	%fd2870, %fd2869, %fd2861, %fd2868;
	ld.global.nc.v2.f64 	{%fd2871, %fd2872}, [%rd289+32];
	fma.rn.f64 	%fd2873, %fd2870, %fd2861, %fd2871;
	fma.rn.f64 	%fd2874, %fd2873, %fd2861, %fd2872;
	fma.rn.f64 	%fd2875, %fd2874, %fd4954, %fd4954;
	fma.rn.f64 	%fd2876, %fd2874, %fd2861, 0d3FF0000000000000;
	selp.f64 	%fd2877, %fd2876, %fd2875, %p312;
	and.b32  	%r1006, %r1546, 2;
	setp.eq.s32 	%p313, %r1006, 0;
	mov.f64 	%fd2878, 0d0000000000000000;
	sub.f64 	%fd2879, %fd2878, %fd2877;
	selp.f64 	%fd2880, %fd2877, %fd2879, %p313;
	add.f64 	%fd2881, %fd475, %fd2880;
	mul.f64 	%fd2882, %fd2860, %fd2881;
	div.rn.f64 	%fd2883, %fd2882, %fd9;
	sub.f64 	%fd2884, %fd475, %fd2880;
	mul.f64 	%fd2885, %fd2860, %fd2884;
	mul.f64 	%fd2886, %fd4838, %fd2885;
	div.rn.f64 	%fd2887, %fd2886, %fd460;
	sub.f64 	%fd2888, %fd2883, %fd2887;
	ld.shared.f64 	%fd2889, [%r4];
	add.f64 	%fd2890, %fd2889, %fd2888;
	st.shared.f64 	[%r4], %fd2890;
	bar.sync 	0;
	add.f64 	%fd4833, %fd4833, %fd2891;
	bar.sync 	0;
	fma.rn.f64 	%fd482, %fd4837, %fd2891, %fd4834;
	bar.sync 	0;
	fma.rn.f64 	%fd483, %fd4838, %fd2891, %fd4835;
	bar.sync 	0;
	fma.rn.f64 	%fd484, %fd4839, %fd2891, %fd4836;
	bar.sync 	0;
	ld.shared.f64 	%fd2892, [%r3];
	fma.rn.f64 	%fd485, %fd2891, %fd2892, %fd4838;
	ld.shared.f64 	%fd2893, [%r4];
	fma.rn.f64 	%fd486, %fd2891, %fd2893, %fd4839;
	bar.sync 	0;
	ld.global.f64 	%fd2894, [%rd2];
	div.rn.f64 	%fd487, %fd2894, %fd980;
	bar.sync 	0;
	mul.f64 	%fd488, %fd4833, %fd487;
	ld.global.f64 	%fd489, [%rd2];
	ld.global.f64 	%fd490, [%rd1];
	abs.f64 	%fd491, %fd490;
	setp.neu.f64 	%p314, %fd491, 0d7FF0000000000000;
	@%p314 bra 	$L__BB3_319;
	mov.f64 	%fd2901, 0d0000000000000000;
	mul.rn.f64 	%fd4955, %fd490, %fd2901;
	mov.b32 	%r1547, 0;
	bra.uni 	$L__BB3_321;
$L__BB3_319:
	mul.f64 	%fd2896, %fd490, 0d3FE45F306DC9C883;
	cvt.rni.s32.f64 	%r1547, %fd2896;
	cvt.rn.f64.s32 	%fd2897, %r1547;
	fma.rn.f64 	%fd2898, %fd2897, 0dBFF921FB54442D18, %fd490;
	fma.rn.f64 	%fd2899, %fd2897, 0dBC91A62633145C00, %fd2898;
	fma.rn.f64 	%fd4955, %fd2897, 0dB97B839A252049C0, %fd2899;
	setp.ltu.f64 	%p315, %fd491, 0d41E0000000000000;
	@%p315 bra 	$L__BB3_321;
	{ // callseq 147, 0
	.param .b64 param0;
	st.param.f64 	[param0], %fd490;
	.param .align 16 .b8 retval0[16];
	call.uni (retval0), 
	__internal_trig_reduction_slowpathd, 
	(
	param0
	);
	ld.param.f64 	%fd4955, [retval0];
	ld.param.b32 	%r1547, [retval0+8];
	} // callseq 147
$L__BB3_321:
	shl.b32 	%r1009, %r1547, 6;
	cvt.u64.u32 	%rd290, %r1009;
	and.b64  	%rd291, %rd290, 64;
	mov.u64 	%rd292, __cudart_sin_cos_coeffs;
	add.s64 	%rd293, %rd292, %rd291;
	mul.rn.f64 	%fd2902, %fd4955, %fd4955;
	and.b32  	%r1010, %r1547, 1;
	setp.eq.b32 	%p316, %r1010, 1;
	selp.f64 	%fd2903, 0dBDA8FF8320FD8164, 0d3DE5DB65F9785EBA, %p316;
	ld.global.nc.v2.f64 	{%fd2904, %fd2905}, [%rd293];
	fma.rn.f64 	%fd2906, %fd2903, %fd2902, %fd2904;
	fma.rn.f64 	%fd2907, %fd2906, %fd2902, %fd2905;
	ld.global.nc.v2.f64 	{%fd2908, %fd2909}, [%rd293+16];
	fma.rn.f64 	%fd2910, %fd2907, %fd2902, %fd2908;
	fma.rn.f64 	%fd2911, %fd2910, %fd2902, %fd2909;
	ld.global.nc.v2.f64 	{%fd2912, %fd2913}, [%rd293+32];
	fma.rn.f64 	%fd2914, %fd2911, %fd2902, %fd2912;
	fma.rn.f64 	%fd2915, %fd2914, %fd2902, %fd2913;
	fma.rn.f64 	%fd2916, %fd2915, %fd4955, %fd4955;
	fma.rn.f64 	%fd2917, %fd2915, %fd2902, 0d3FF0000000000000;
	selp.f64 	%fd2918, %fd2917, %fd2916, %p316;
	and.b32  	%r1011, %r1547, 2;
	setp.eq.s32 	%p317, %r1011, 0;
	mov.f64 	%fd2919, 0d0000000000000000;
	sub.f64 	%fd2920, %fd2919, %fd2918;
	selp.f64 	%fd496, %fd2918, %fd2920, %p317;
	ld.global.f64 	%fd497, [%rd1+8];
	abs.f64 	%fd498, %fd497;
	setp.neu.f64 	%p318, %fd498, 0d7FF0000000000000;
	@%p318 bra 	$L__BB3_323;
	mov.f64 	%fd2926, 0d0000000000000000;
	mul.rn.f64 	%fd4957, %fd497, %fd2926;
	mov.b32 	%r1549, 1;
	bra.uni 	$L__BB3_326;
$L__BB3_323:
	mul.f64 	%fd2921, %fd497, 0d3FE45F306DC9C883;
	cvt.rni.s32.f64 	%r1548, %fd2921;
	cvt.rn.f64.s32 	%fd2922, %r1548;
	fma.rn.f64 	%fd2923, %fd2922, 0dBFF921FB54442D18, %fd497;
	fma.rn.f64 	%fd2924, %fd2922, 0dBC91A62633145C00, %fd2923;
	fma.rn.f64 	%fd4957, %fd2922, 0dB97B839A252049C0, %fd2924;
	setp.ltu.f64 	%p319, %fd498, 0d41E0000000000000;
	@%p319 bra 	$L__BB3_325;
	{ // callseq 148, 0
	.param .b64 param0;
	st.param.f64 	[param0], %fd497;
	.param .align 16 .b8 retval0[16];
	call.uni (retval0), 
	__internal_trig_reduction_slowpathd, 
	(
	param0
	);
	ld.param.f64 	%fd4957, [retval0];
	ld.param.b32 	%r1548, [retval0+8];
	} // callseq 148
$L__BB3_325:
	add.s32 	%r1549, %r1548, 1;
$L__BB3_326:
	shl.b32 	%r1014, %r1549, 6;
	cvt.u64.u32 	%rd294, %r1014;
	and.b64  	%rd295, %rd294, 64;
	mov.u64 	%rd296, __cudart_sin_cos_coeffs;
	add.s64 	%rd297, %rd296, %rd295;
	mul.rn.f64 	%fd2927, %fd4957, %fd4957;
	and.b32  	%r1015, %r1549, 1;
	setp.eq.b32 	%p321, %r1015, 1;
	selp.f64 	%fd2928, 0dBDA8FF8320FD8164, 0d3DE5DB65F9785EBA, %p321;
	ld.global.nc.v2.f64 	{%fd2929, %fd2930}, [%rd297];
	fma.rn.f64 	%fd2931, %fd2928, %fd2927, %fd2929;
	fma.rn.f64 	%fd2932, %fd2931, %fd2927, %fd2930;
	ld.global.nc.v2.f64 	{%fd2933, %fd2934}, [%rd297+16];
	fma.rn.f64 	%fd2935, %fd2932, %fd2927, %fd2933;
	fma.rn.f64 	%fd2936, %fd2935, %fd2927, %fd2934;
	ld.global.nc.v2.f64 	{%fd2937, %fd2938}, [%rd297+32];
	fma.rn.f64 	%fd2939, %fd2936, %fd2927, %fd2937;
	fma.rn.f64 	%fd2940, %fd2939, %fd2927, %fd2938;
	fma.rn.f64 	%fd2941, %fd2940, %fd4957, %fd4957;
	fma.rn.f64 	%fd2942, %fd2940, %fd2927, 0d3FF0000000000000;
	selp.f64 	%fd2943, %fd2942, %fd2941, %p321;
	and.b32  	%r1016, %r1549, 2;
	setp.eq.s32 	%p322, %r1016, 0;
	mov.f64 	%fd2944, 0d0000000000000000;
	sub.f64 	%fd2945, %fd2944, %fd2943;
	selp.f64 	%fd2946, %fd2943, %fd2945, %p322;
	mul.f64 	%fd504, %fd496, %fd2946;
	@%p318 bra 	$L__BB3_328;
	mov.f64 	%fd2952, 0d0000000000000000;
	mul.rn.f64 	%fd4958, %fd497, %fd2952;
	mov.b32 	%r1550, 0;
	bra.uni 	$L__BB3_330;
$L__BB3_328:
	mul.f64 	%fd2947, %fd497, 0d3FE45F306DC9C883;
	cvt.rni.s32.f64 	%r1550, %fd2947;
	cvt.rn.f64.s32 	%fd2948, %r1550;
	fma.rn.f64 	%fd2949, %fd2948, 0dBFF921FB54442D18, %fd497;
	fma.rn.f64 	%fd2950, %fd2948, 0dBC91A62633145C00, %fd2949;
	fma.rn.f64 	%fd4958, %fd2948, 0dB97B839A252049C0, %fd2950;
	setp.ltu.f64 	%p323, %fd498, 0d41E0000000000000;
	@%p323 bra 	$L__BB3_330;
	{ // callseq 149, 0
	.param .b64 param0;
	st.param.f64 	[param0], %fd497;
	.param .align 16 .b8 retval0[16];
	call.uni (retval0), 
	__internal_trig_reduction_slowpathd, 
	(
	param0
	);
	ld.param.f64 	%fd4958, [retval0];
	ld.param.b32 	%r1550, [retval0+8];
	} // callseq 149
$L__BB3_330:
	shl.b32 	%r1019, %r1550, 6;
	cvt.u64.u32 	%rd298, %r1019;
	and.b64  	%rd299, %rd298, 64;
	mov.u64 	%rd300, __cudart_sin_cos_coeffs;
	add.s64 	%rd301, %rd300, %rd299;
	mul.rn.f64 	%fd2953, %fd4958, %fd4958;
	and.b32  	%r1020, %r1550, 1;
	setp.eq.b32 	%p325, %r1020, 1;
	selp.f64 	%fd2954, 0dBDA8FF8320FD8164, 0d3DE5DB65F9785EBA, %p325;
	ld.global.nc.v2.f64 	{%fd2955, %fd2956}, [%rd301];
	fma.rn.f64 	%fd2957, %fd2954, %fd2953, %fd2955;
	fma.rn.f64 	%fd2958, %fd2957, %fd2953, %fd2956;
	ld.global.nc.v2.f64 	{%fd2959, %fd2960}, [%rd301+16];
	fma.rn.f64 	%fd2961, %fd2958, %fd2953, %fd2959;
	fma.rn.f64 	%fd2962, %fd2961, %fd2953, %fd2960;
	ld.global.nc.v2.f64 	{%fd2963, %fd2964}, [%rd301+32];
	fma.rn.f64 	%fd2965, %fd2962, %fd2953, %fd2963;
	fma.rn.f64 	%fd2966, %fd2965, %fd2953, %fd2964;
	fma.rn.f64 	%fd2967, %fd2966, %fd4958, %fd4958;
	fma.rn.f64 	%fd2968, %fd2966, %fd2953, 0d3FF0000000000000;
	selp.f64 	%fd2969, %fd2968, %fd2967, %p325;
	and.b32  	%r1021, %r1550, 2;
	setp.eq.s32 	%p326, %r1021, 0;
	mov.f64 	%fd2970, 0d0000000000000000;
	sub.f64 	%fd2971, %fd2970, %fd2969;
	selp.f64 	%fd2972, %fd2969, %fd2971, %p326;
	mul.f64 	%fd2973, %fd496, %fd2972;
	mul.f64 	%fd2974, %fd483, %fd2973;
	fma.rn.f64 	%fd509, %fd482, %fd504, %fd2974;
	@%p314 bra 	$L__BB3_332;
	mov.f64 	%fd2980, 0d0000000000000000;
	mul.rn.f64 	%fd4960, %fd490, %fd2980;
	mov.b32 	%r1552, 1;
	bra.uni 	$L__BB3_335;
$L__BB3_332:
	mul.f64 	%fd2975, %fd490, 0d3FE45F306DC9C883;
	cvt.rni.s32.f64 	%r1551, %fd2975;
	cvt.rn.f64.s32 	%fd2976, %r1551;
	fma.rn.f64 	%fd2977, %fd2976, 0dBFF921FB54442D18, %fd490;
	fma.rn.f64 	%fd2978, %fd2976, 0dBC91A62633145C00, %fd2977;
	fma.rn.f64 	%fd4960, %fd2976, 0dB97B839A252049C0, %fd2978;
	setp.ltu.f64 	%p327, %fd491, 0d41E0000000000000;
	@%p327 bra 	$L__BB3_334;
	{ // callseq 150, 0
	.param .b64 param0;
	st.param.f64 	[param0], %fd490;
	.param .align 16 .b8 retval0[16];
	call.uni (retval0), 
	__internal_trig_reduction_slowpathd, 
	(
	param0
	);
	ld.param.f64 	%fd4960, [retval0];
	ld.param.b32 	%r1551, [retval0+8];
	} // callseq 150
$L__BB3_334:
	add.s32 	%r1552, %r1551, 1;
$L__BB3_335:
	shl.b32 	%r1024, %r1552, 6;
	cvt.u64.u32 	%rd302, %r1024;
	and.b64  	%rd303, %rd302, 64;
	mov.u64 	%rd304, __cudart_sin_cos_coeffs;
	add.s64 	%rd305, %rd304, %rd303;
	mul.rn.f64 	%fd2981, %fd4960, %fd4960;
	and.b32  	%r1025, %r1552, 1;
	setp.eq.b32 	%p328, %r1025, 1;
	selp.f64 	%fd2982, 0dBDA8FF8320FD8164, 0d3DE5DB65F9785EBA, %p328;
	ld.global.nc.v2.f64 	{%fd2983, %fd2984}, [%rd305];
	fma.rn.f64 	%fd2985, %fd2982, %fd2981, %fd2983;
	fma.rn.f64 	%fd2986, %fd2985, %fd2981, %fd2984;
	ld.global.nc.v2.f64 	{%fd2987, %fd2988}, [%rd305+16];
	fma.rn.f64 	%fd2989, %fd2986, %fd2981, %fd2987;
	fma.rn.f64 	%fd2990, %fd2989, %fd2981, %fd2988;
	ld.global.nc.v2.f64 	{%fd2991, %fd2992}, [%rd305+32];
	fma.rn.f64 	%fd2993, %fd2990, %fd2981, %fd2991;
	fma.rn.f64 	%fd2994, %fd2993, %fd2981, %fd2992;
	fma.rn.f64 	%fd2995, %fd2994, %fd4960, %fd4960;
	fma.rn.f64 	%fd2996, %fd2994, %fd2981, 0d3FF0000000000000;
	selp.f64 	%fd2997, %fd2996, %fd2995, %p328;
	and.b32  	%r1026, %r1552, 2;
	setp.eq.s32 	%p329, %r1026, 0;
	mov.f64 	%fd2998, 0d0000000000000000;
	sub.f64 	%fd2999, %fd2998, %fd2997;
	selp.f64 	%fd3000, %fd2997, %fd2999, %p329;
	fma.rn.f64 	%fd3001, %fd484, %fd3000, %fd509;
	mul.f64 	%fd3002, %fd489, %fd3001;
	sub.f64 	%fd3003, %fd488, %fd3002;
	ld.global.f64 	%fd3004, [%rd1+16];
	add.f64 	%fd515, %fd3004, %fd3003;
	bar.sync 	0;
	ld.global.f64 	%fd516, [%rd2];
	ld.global.f64 	%fd517, [%rd1];
	abs.f64 	%fd518, %fd517;
	setp.neu.f64 	%p330, %fd518, 0d7FF0000000000000;
	@%p330 bra 	$L__BB3_337;
	mov.f64 	%fd3010, 0d0000000000000000;
	mul.rn.f64 	%fd4961, %fd517, %fd3010;
	mov.b32 	%r1553, 0;
	bra.uni 	$L__BB3_339;
$L__BB3_337:
	mul.f64 	%fd3005, %fd517, 0d3FE45F306DC9C883;
	cvt.rni.s32.f64 	%r1553, %fd3005;
	cvt.rn.f64.s32 	%fd3006, %r1553;
	fma.rn.f64 	%fd3007, %fd3006, 0dBFF921FB54442D18, %fd517;
	fma.rn.f64 	%fd3008, %fd3006, 0dBC91A62633145C00, %fd3007;
	fma.rn.f64 	%fd4961, %fd3006, 0dB97B839A252049C0, %fd3008;
	setp.ltu.f64 	%p331, %fd518, 0d41E0000000000000;
	@%p331 bra 	$L__BB3_339;
	{ // callseq 151, 0
	.param .b64 param0;
	st.param.f64 	[param0], %fd517;
	.param .align 16 .b8 retval0[16];
	call.uni (retval0), 
	__internal_trig_reduction_slowpathd, 
	(
	param0
	);
	ld.param.f64 	%fd4961, [retval0];
	ld.param.b32 	%r1553, [retval0+8];
	} // callseq 151
$L__BB3_339:
	shl.b32 	%r1029, %r1553, 6;
	cvt.u64.u32 	%rd306, %r1029;
	and.b64  	%rd307, %rd306, 64;
	mov.u64 	%rd308, __cudart_sin_cos_coeffs;
	add.s64 	%rd309, %rd308, %rd307;
	mul.rn.f64 	%fd3011, %fd4961, %fd4961;
	and.b32  	%r1030, %r1553, 1;
	setp.eq.b32 	%p332, %r1030, 1;
	selp.f64 	%fd3012, 0dBDA8FF8320FD8164, 0d3DE5DB65F9785EBA, %p332;
	ld.global.nc.v2.f64 	{%fd3013, %fd3014}, [%rd309];
	fma.rn.f64 	%fd3015, %fd3012, %fd3011, %fd3013;
	fma.rn.f64 	%fd3016, %fd3015, %fd3011, %fd3014;
	ld.global.nc.v2.f64 	{%fd3017, %fd3018}, [%rd309+16];
	fma.rn.f64 	%fd3019, %fd3016, %fd3011, %fd3017;
	fma.rn.f64 	%fd3020, %fd3019, %fd3011, %fd3018;
	ld.global.nc.v2.f64 	{%fd3021, %fd3022}, [%rd309+32];
	fma.rn.f64 	%fd3023, %fd3020, %fd3011, %fd3021;
	fma.rn.f64 	%fd3024, %fd3023, %fd3011, %fd3022;
	fma.rn.f64 	%fd3025, %fd3024, %fd4961, %fd4961;
	fma.rn.f64 	%fd3026, %fd3024, %fd3011, 0d3FF0000000000000;
	selp.f64 	%fd3027, %fd3026, %fd3025, %p332;
	and.b32  	%r1031, %r1553, 2;
	setp.eq.s32 	%p333, %r1031, 0;
	mov.f64 	%fd3028, 0d0000000000000000;
	sub.f64 	%fd3029, %fd3028, %fd3027;
	selp.f64 	%fd523, %fd3027, %fd3029, %p333;
	ld.global.f64 	%fd524, [%rd1+8];
	abs.f64 	%fd525, %fd524;
	setp.neu.f64 	%p334, %fd525, 0d7FF0000000000000;
	@%p334 bra 	$L__BB3_341;
	mov.f64 	%fd3035, 0d0000000000000000;
	mul.rn.f64 	%fd4963, %fd524, %fd3035;
	mov.b32 	%r1555, 1;
	bra.uni 	$L__BB3_344;
$L__BB3_341:
	mul.f64 	%fd3030, %fd524, 0d3FE45F306DC9C883;
	cvt.rni.s32.f64 	%r1554, %fd3030;
	cvt.rn.f64.s32 	%fd3031, %r1554;
	fma.rn.f64 	%fd3032, %fd3031, 0dBFF921FB54442D18, %fd524;
	fma.rn.f64 	%fd3033, %fd3031, 0dBC91A62633145C00, %fd3032;
	fma.rn.f64 	%fd4963, %fd3031, 0dB97B839A252049C0, %fd3033;
	setp.ltu.f64 	%p335, %fd525, 0d41E0000000000000;
	@%p335 bra 	$L__BB3_343;
	{ // callseq 152, 0
	.param .b64 param0;
	st.param.f64 	[param0], %fd524;
	.param .align 16 .b8 retval0[16];
	call.uni (retval0), 
	__internal_trig_reduction_slowpathd, 
	(
	param0
	);
	ld.param.f64 	%fd4963, [retval0];
	ld.param.b32 	%r1554, [retval0+8];
	} // callseq 152
$L__BB3_343:
	add.s32 	%r1555, %r1554, 1;
$L__BB3_344:
	shl.b32 	%r1034, %r1555, 6;
	cvt.u64.u32 	%rd310, %r1034;
	and.b64  	%rd311, %rd310, 64;
	mov.u64 	%rd312, __cudart_sin_cos_coeffs;
	add.s64 	%rd313, %rd312, %rd311;
	mul.rn.f64 	%fd3036, %fd4963, %fd4963;
	and.b32  	%r1035, %r1555, 1;
	setp.eq.b32 	%p337, %r1035, 1;
	selp.f64 	%fd3037, 0dBDA8FF8320FD8164, 0d3DE5DB65F9785EBA, %p337;
	ld.global.nc.v2.f64 	{%fd3038, %fd3039}, [%rd313];
	fma.rn.f64 	%fd3040, %fd3037, %fd3036, %fd3038;
	fma.rn.f64 	%fd3041, %fd3040, %fd3036, %fd3039;
	ld.global.nc.v2.f64 	{%fd3042, %fd3043}, [%rd313+16];
	fma.rn.f64 	%fd3044, %fd3041, %fd3036, %fd3042;
	fma.rn.f64 	%fd3045, %fd3044, %fd3036, %fd3043;
	ld.global.nc.v2.f64 	{%fd3046, %fd3047}, [%rd313+32];
	fma.rn.f64 	%fd3048, %fd3045, %fd3036, %fd3046;
	fma.rn.f64 	%fd3049, %fd3048, %fd3036, %fd3047;
	fma.rn.f64 	%fd3050, %fd3049, %fd4963, %fd4963;
	fma.rn.f64 	%fd3051, %fd3049, %fd3036, 0d3FF0000000000000;
	selp.f64 	%fd3052, %fd3051, %fd3050, %p337;
	and.b32  	%r1036, %r1555, 2;
	setp.eq.s32 	%p338, %r1036, 0;
	mov.f64 	%fd3053, 0d0000000000000000;
	sub.f64 	%fd3054, %fd3053, %fd3052;
	selp.f64 	%fd3055, %fd3052, %fd3054, %p338;
	mul.f64 	%fd531, %fd523, %fd3055;
	@%p334 bra 	$L__BB3_346;
	mov.f64 	%fd3061, 0d0000000000000000;
	mul.rn.f64 	%fd4964, %fd524, %fd3061;
	mov.b32 	%r1556, 0;
	bra.uni 	$L__BB3_348;
$L__BB3_346:
	mul.f64 	%fd3056, %fd524, 0d3FE45F306DC9C883;
	cvt.rni.s32.f64 	%r1556, %fd3056;
	cvt.rn.f64.s32 	%fd3057, %r1556;
	fma.rn.f64 	%fd3058, %fd3057, 0dBFF921FB54442D18, %fd524;
	fma.rn.f64 	%fd3059, %fd3057, 0dBC91A62633145C00, %fd3058;
	fma.rn.f64 	%fd4964, %fd3057, 0dB97B839A252049C0, %fd3059;
	setp.ltu.f64 	%p339, %fd525, 0d41E0000000000000;
	@%p339 bra 	$L__BB3_348;
	{ // callseq 153, 0
	.param .b64 param0;
	st.param.f64 	[param0], %fd524;
	.param .align 16 .b8 retval0[16];
	call.uni (retval0), 
	__internal_trig_reduction_slowpathd, 
	(
	param0
	);
	ld.param.f64 	%fd4964, [retval0];
	ld.param.b32 	%r1556, [retval0+8];
	} // callseq 153
$L__BB3_348:
	shl.b32 	%r1039, %r1556, 6;
	cvt.u64.u32 	%rd314, %r1039;
	and.b64  	%rd315, %rd314, 64;
	mov.u64 	%rd316, __cudart_sin_cos_coeffs;
	add.s64 	%rd317, %rd316, %rd315;
	mul.rn.f64 	%fd3062, %fd4964, %fd4964;
	and.b32  	%r1040, %r1556, 1;
	setp.eq.b32 	%p341, %r1040, 1;
	selp.f64 	%fd3063, 0dBDA8FF8320FD8164, 0d3DE5DB65F9785EBA, %p341;
	ld.global.nc.v2.f64 	{%fd3064, %fd3065}, [%rd317];
	fma.rn.f64 	%fd3066, %fd3063, %fd3062, %fd3064;
	fma.rn.f64 	%fd3067, %fd3066, %fd3062, %fd3065;
	ld.global.nc.v2.f64 	{%fd3068, %fd3069}, [%rd317+16];
	fma.rn.f64 	%fd3070, %fd3067, %fd3062, %fd3068;
	fma.rn.f64 	%fd3071, %fd3070, %fd3062, %fd3069;
	ld.global.nc.v2.f64 	{%fd3072, %fd3073}, [%rd317+32];
	fma.rn.f64 	%fd3074, %fd3071, %fd3062, %fd3072;
	fma.rn.f64 	%fd3075, %fd3074, %fd3062, %fd3073;
	fma.rn.f64 	%fd3076, %fd3075, %fd4964, %fd4964;
	fma.rn.f64 	%fd3077, %fd3075, %fd3062, 0d3FF0000000000000;
	selp.f64 	%fd3078, %fd3077, %fd3076, %p341;
	and.b32  	%r1041, %r1556, 2;
	setp.eq.s32 	%p342, %r1041, 0;
	mov.f64 	%fd3079, 0d0000000000000000;
	sub.f64 	%fd3080, %fd3079, %fd3078;
	selp.f64 	%fd3081, %fd3078, %fd3080, %p342;
	mul.f64 	%fd3082, %fd523, %fd3081;
	mul.f64 	%fd3083, %fd483, %fd3082;
	fma.rn.f64 	%fd536, %fd482, %fd531, %fd3083;
	@%p330 bra 	$L__BB3_350;
	mov.f64 	%fd3089, 0d0000000000000000;
	mul.rn.f64 	%fd4966, %fd517, %fd3089;
	mov.b32 	%r1558, 1;
	bra.uni 	$L__BB3_353;
$L__BB3_350:
	mul.f64 	%fd3084, %fd517, 0d3FE45F306DC9C883;
	cvt.rni.s32.f64 	%r1557, %fd3084;
	cvt.rn.f64.s32 	%fd3085, %r1557;
	fma.rn.f64 	%fd3086, %fd3085, 0dBFF921FB54442D18, %fd517;
	fma.rn.f64 	%fd3087, %fd3085, 0dBC91A62633145C00, %fd3086;
	fma.rn.f64 	%fd4966, %fd3085, 0dB97B839A252049C0, %fd3087;
	setp.ltu.f64 	%p343, %fd518, 0d41E0000000000000;
	@%p343 bra 	$L__BB3_352;
	{ // callseq 154, 0
	.param .b64 param0;
	st.param.f64 	[param0], %fd517;
	.param .align 16 .b8 retval0[16];
	call.uni (retval0), 
	__internal_trig_reduction_slowpathd, 
	(
	param0
	);
	ld.param.f64 	%fd4966, [retval0];
	ld.param.b32 	%r1557, [retval0+8];
	} // callseq 154
$L__BB3_352:
	add.s32 	%r1558, %r1557, 1;
$L__BB3_353:
	shl.b32 	%r1044, %r1558, 6;
	cvt.u64.u32 	%rd318, %r1044;
	and.b64  	%rd319, %rd318, 64;
	mov.u64 	%rd320, __cudart_sin_cos_coeffs;
	add.s64 	%rd321, %rd320, %rd319;
	mul.rn.f64 	%fd3090, %fd4966, %fd4966;
	and.b32  	%r1045, %r1558, 1;
	setp.eq.b32 	%p344, %r1045, 1;
	selp.f64 	%fd3091, 0dBDA8FF8320FD8164, 0d3DE5DB65F9785EBA, %p344;
	ld.global.nc.v2.f64 	{%fd3092, %fd3093}, [%rd321];
	fma.rn.f64 	%fd3094, %fd3091, %fd3090, %fd3092;
	fma.rn.f64 	%fd3095, %fd3094, %fd3090, %fd3093;
	ld.global.nc.v2.f64 	{%fd3096, %fd3097}, [%rd321+16];
	fma.rn.f64 	%fd3098, %fd3095, %fd3090, %fd3096;
	fma.rn.f64 	%fd3099, %fd3098, %fd3090, %fd3097;
	ld.global.nc.v2.f64 	{%fd3100, %fd3101}, [%rd321+32];
	fma.rn.f64 	%fd3102, %fd3099, %fd3090, %fd3100;
	fma.rn.f64 	%fd3103, %fd3102, %fd3090, %fd3101;
	fma.rn.f64 	%fd3104, %fd3103, %fd4966, %fd4966;
	fma.rn.f64 	%fd3105, %fd3103, %fd3090, 0d3FF0000000000000;
	selp.f64 	%fd3106, %fd3105, %fd3104, %p344;
	and.b32  	%r1046, %r1558, 2;
	setp.eq.s32 	%p345, %r1046, 0;
	mov.f64 	%fd3107, 0d0000000000000000;
	sub.f64 	%fd3108, %fd3107, %fd3106;
	selp.f64 	%fd3109, %fd3106, %fd3108, %p345;
	fma.rn.f64 	%fd3110, %fd484, %fd3109, %fd536;
	fma.rn.f64 	%fd3111, %fd516, %fd3110, %fd488;
	ld.global.f64 	%fd3112, [%rd1+24];
	add.f64 	%fd542, %fd3112, %fd3111;
	bar.sync 	0;
	mul.f64 	%fd3114, %fd487, %fd1198;
	div.rn.f64 	%fd3115, %fd3114, %fd4;
	sqrt.rn.f64 	%fd543, %fd3115;
	bar.sync 	0;
	abs.f64 	%fd544, %fd515;
	setp.neu.f64 	%p346, %fd544, 0d7FF0000000000000;
	@%p346 bra 	$L__BB3_355;
	mov.f64 	%fd3121, 0d0000000000000000;
	mul.rn.f64 	%fd4968, %fd515, %fd3121;
	mov.b32 	%r1560, 1;
	bra.uni 	$L__BB3_358;
$L__BB3_355:
	mul.f64 	%fd3116, %fd515, 0d3FE45F306DC9C883;
	cvt.rni.s32.f64 	%r1559, %fd3116;
	cvt.rn.f64.s32 	%fd3117, %r1559;
	fma.rn.f64 	%fd3118, %fd3117, 0dBFF921FB54442D18, %fd515;
	fma.rn.f64 	%fd3119, %fd3117, 0dBC91A62633145C00, %fd3118;
	fma.rn.f64 	%fd4968, %fd3117, 0dB97B839A252049C0, %fd3119;
	setp.ltu.f64 	%p347, %fd544, 0d41E0000000000000;
	@%p347 bra 	$L__BB3_357;
	{ // callseq 155, 0
	.param .b64 param0;
	st.param.f64 	[param0], %fd515;
	.param .align 16 .b8 retval0[16];
	call.uni (retval0), 
	__internal_trig_reduction_slowpathd, 
	(
	param0
	);
	ld.param.f64 	%fd4968, [retval0];
	ld.param.b32 	%r1559, [retval0+8];
	} // callseq 155
$L__BB3_357:
	add.s32 	%r1560, %r1559, 1;
$L__BB3_358:
	shl.b32 	%r1049, %r1560, 6;
	cvt.u64.u32 	%rd322, %r1049;
	and.b64  	%rd323, %rd322, 64;
	mov.u64 	%rd324, __cudart_sin_cos_coeffs;
	add.s64 	%rd325, %rd324, %rd323;
	mul.rn.f64 	%fd3122, %fd4968, %fd4968;
	and.b32  	%r1050, %r1560, 1;
	setp.eq.b32 	%p348, %r1050, 1;
	selp.f64 	%fd3123, 0dBDA8FF8320FD8164, 0d3DE5DB65F9785EBA, %p348;
	ld.global.nc.v2.f64 	{%fd3124, %fd3125}, [%rd325];
	fma.rn.f64 	%fd3126, %fd3123, %fd3122, %fd3124;
	fma.rn.f64 	%fd3127, %fd3126, %fd3122, %fd3125;
	ld.global.nc.v2.f64 	{%fd3128, %fd3129}, [%rd325+16];
	fma.rn.f64 	%fd3130, %fd3127, %fd3122, %fd3128;
	fma.rn.f64 	%fd3131, %fd3130, %fd3122, %fd3129;
	ld.global.nc.v2.f64 	{%fd3132, %fd3133}, [%rd325+32];
	fma.rn.f64 	%fd3134, %fd3131, %fd3122, %fd3132;
	fma.rn.f64 	%fd3135, %fd3134, %fd3122, %fd3133;
	fma.rn.f64 	%fd3136, %fd3135, %fd4968, %fd4968;
	fma.rn.f64 	%fd3137, %fd3135, %fd3122, 0d3FF0000000000000;
	selp.f64 	%fd3138, %fd3137, %fd3136, %p348;
	and.b32  	%r1051, %r1560, 2;
	setp.eq.s32 	%p349, %r1051, 0;
	mov.f64 	%fd3139, 0d0000000000000000;
	sub.f64 	%fd3140, %fd3139, %fd3138;
	selp.f64 	%fd550, %fd3138, %fd3140, %p349;
	abs.f64 	%fd551, %fd542;
	setp.neu.f64 	%p350, %fd551, 0d7FF0000000000000;
	@%p350 bra 	$L__BB3_360;
	mov.f64 	%fd3146, 0d0000000000000000;
	mul.rn.f64 	%fd4970, %fd542, %fd3146;
	mov.b32 	%r1562, 1;
	bra.uni 	$L__BB3_363;
$L__BB3_360:
	mul.f64 	%fd3141, %fd542, 0d3FE45F306DC9C883;
	cvt.rni.s32.f64 	%r1561, %fd3141;
	cvt.rn.f64.s32 	%fd3142, %r1561;
	fma.rn.f64 	%fd3143, %fd3142, 0dBFF921FB54442D18, %fd542;
	fma.rn.f64 	%fd3144, %fd3142, 0dBC91A62633145C00, %fd3143;
	fma.rn.f64 	%fd4970, %fd3142, 0dB97B839A252049C0, %fd3144;
	setp.ltu.f64 	%p351, %fd551, 0d41E0000000000000;
	@%p351 bra 	$L__BB3_362;
	{ // callseq 156, 0
	.param .b64 param0;
	st.param.f64 	[param0], %fd542;
	.param .align 16 .b8 retval0[16];
	call.uni (retval0), 
	__internal_trig_reduction_slowpathd, 
	(
	param0
	);
	ld.param.f64 	%fd4970, [retval0];
	ld.param.b32 	%r1561, [retval0+8];
	} // callseq 156
$L__BB3_362:
	add.s32 	%r1562, %r1561, 1;
$L__BB3_363:
	shl.b32 	%r1054, %r1562, 6;
	cvt.u64.u32 	%rd326, %r1054;
	and.b64  	%rd327, %rd326, 64;
	mov.u64 	%rd328, __cudart_sin_cos_coeffs;
	add.s64 	%rd329, %rd328, %rd327;
	mul.rn.f64 	%fd3147, %fd4970, %fd4970;
	and.b32  	%r1055, %r1562, 1;
	setp.eq.b32 	%p352, %r1055, 1;
	selp.f64 	%fd3148, 0dBDA8FF8320FD8164, 0d3DE5DB65F9785EBA, %p352;
	ld.global.nc.v2.f64 	{%fd3149, %fd3150}, [%rd329];
	fma.rn.f64 	%fd3151, %fd3148, %fd3147, %fd3149;
	fma.rn.f64 	%fd3152, %fd3151, %fd3147, %fd3150;
	ld.global.nc.v2.f64 	{%fd3153, %fd3154}, [%rd329+16];
	fma.rn.f64 	%fd3155, %fd3152, %fd3147, %fd3153;
	fma.rn.f64 	%fd3156, %fd3155, %fd3147, %fd3154;
	ld.global.nc.v2.f64 	{%fd3157, %fd3158}, [%rd329+32];
	fma.rn.f64 	%fd3159, %fd3156, %fd3147, %fd3157;
	fma.rn.f64 	%fd3160, %fd3159, %fd3147, %fd3158;
	fma.rn.f64 	%fd3161, %fd3160, %fd4970, %fd4970;
	fma.rn.f64 	%fd3162, %fd3160, %fd3147, 0d3FF0000000000000;
	selp.f64 	%fd3163, %fd3162, %fd3161, %p352;
	and.b32  	%r1056, %r1562, 2;
	setp.eq.s32 	%p353, %r1056, 0;
	mov.f64 	%fd3164, 0d0000000000000000;
	sub.f64 	%fd3165, %fd3164, %fd3163;
	selp.f64 	%fd557, %fd3163, %fd3165, %p353;
	ld.global.f64 	%fd558, [%rd1];
	abs.f64 	%fd559, %fd558;
	setp.neu.f64 	%p354, %fd559, 0d7FF0000000000000;
	@%p354 bra 	$L__BB3_365;
	mov.f64 	%fd3171, 0d0000000000000000;
	mul.rn.f64 	%fd4972, %fd558, %fd3171;
	mov.b32 	%r1564, 1;
	bra.uni 	$L__BB3_368;
$L__BB3_365:
	mul.f64 	%fd3166, %fd558, 0d3FE45F306DC9C883;
	cvt.rni.s32.f64 	%r1563, %fd3166;
	cvt.rn.f64.s32 	%fd3167, %r1563;
	fma.rn.f64 	%fd3168, %fd3167, 0dBFF921FB54442D18, %fd558;
	fma.rn.f64 	%fd3169, %fd3167, 0dBC91A62633145C00, %fd3168;
	fma.rn.f64 	%fd4972, %fd3167, 0dB97B839A252049C0, %fd3169;
	setp.ltu.f64 	%p355, %fd559, 0d41E0000000000000;
	@%p355 bra 	$L__BB3_367;
	{ // callseq 157, 0
	.param .b64 param0;
	st.param.f64 	[param0], %fd558;
	.param .align 16 .b8 retval0[16];
	call.uni (retval0), 
	__internal_trig_reduction_slowpathd, 
	(
	param0
	);
	ld.param.f64 	%fd4972, [retval0];
	ld.param.b32 	%r1563, [retval0+8];
	} // callseq 157
$L__BB3_367:
	add.s32 	%r1564, %r1563, 1;
$L__BB3_368:
	shl.b32 	%r1059, %r1564, 6;
	cvt.u64.u32 	%rd330, %r1059;
	and.b64  	%rd331, %rd330, 64;
	mov.u64 	%rd332, __cudart_sin_cos_coeffs;
	add.s64 	%rd333, %rd332, %rd331;
	mul.rn.f64 	%fd3172, %fd4972, %fd4972;
	and.b32  	%r1060, %r1564, 1;
	setp.eq.b32 	%p356, %r1060, 1;
	selp.f64 	%fd3173, 0dBDA8FF8320FD8164, 0d3DE5DB65F9785EBA, %p356;
	ld.global.nc.v2.f64 	{%fd3174, %fd3175}, [%rd333];
	fma.rn.f64 	%fd3176, %fd3173, %fd3172, %fd3174;
	fma.rn.f64 	%fd3177, %fd3176, %fd3172, %fd3175;
	ld.global.nc.v2.f64 	{%fd3178, %fd3179}, [%rd333+16];
	fma.rn.f64 	%fd3180, %fd3177, %fd3172, %fd3178;
	fma.rn.f64 	%fd3181, %fd3180, %fd3172, %fd3179;
	ld.global.nc.v2.f64 	{%fd3182, %fd3183}, [%rd333+32];
	fma.rn.f64 	%fd3184, %fd3181, %fd3172, %fd3182;
	fma.rn.f64 	%fd3185, %fd3184, %fd3172, %fd3183;
	fma.rn.f64 	%fd3186, %fd3185, %fd4972, %fd4972;
	fma.rn.f64 	%fd3187, %fd3185, %fd3172, 0d3FF0000000000000;
	selp.f64 	%fd3188, %fd3187, %fd3186, %p356;
	and.b32  	%r1061, %r1564, 2;
	setp.eq.s32 	%p357, %r1061, 0;
	mov.f64 	%fd3189, 0d0000000000000000;
	sub.f64 	%fd3190, %fd3189, %fd3188;
	selp.f64 	%fd565, %fd3188, %fd3190, %p357;
	ld.global.f64 	%fd566, [%rd1+8];
	abs.f64 	%fd567, %fd566;
	setp.neu.f64 	%p358, %fd567, 0d7FF0000000000000;
	@%p358 bra 	$L__BB3_370;
	mov.f64 	%fd3196, 0d0000000000000000;
	mul.rn.f64 	%fd4974, %fd566, %fd3196;
	mov.b32 	%r1566, 1;
	bra.uni 	$L__BB3_373;
$L__BB3_370:
	mul.f64 	%fd3191, %fd566, 0d3FE45F306DC9C883;
	cvt.rni.s32.f64 	%r1565, %fd3191;
	cvt.rn.f64.s32 	%fd3192, %r1565;
	fma.rn.f64 	%fd3193, %fd3192, 0dBFF921FB54442D18, %fd566;
	fma.rn.f64 	%fd3194, %fd3192, 0dBC91A62633145C00, %fd3193;
	fma.rn.f64 	%fd4974, %fd3192, 0dB97B839A252049C0, %fd3194;
	setp.ltu.f64 	%p359, %fd567, 0d41E0000000000000;
	@%p359 bra 	$L__BB3_372;
	{ // callseq 158, 0
	.param .b64 param0;
	st.param.f64 	[param0], %fd566;
	.param .align 16 .b8 retval0[16];
	call.uni (retval0), 
	__internal_trig_reduction_slowpathd, 
	(
	param0
	);
	ld.param.f64 	%fd4974, [retval0];
	ld.param.b32 	%r1565, [retval0+8];
	} // callseq 158
$L__BB3_372:
	add.s32 	%r1566, %r1565, 1;
$L__BB3_373:
	mov.f64 	%fd3197, 0d0000000000000000;
	mul.rn.f64 	%fd4976, %fd6, %fd3197;
	setp.eq.f64 	%p360, %fd7, 0d7FF0000000000000;
	shl.b32 	%r1065, %r1566, 6;
	cvt.u64.u32 	%rd334, %r1065;
	and.b64  	%rd335, %rd334, 64;
	mov.u64 	%rd336, __cudart_sin_cos_coeffs;
	add.s64 	%rd337, %rd336, %rd335;
	mul.rn.f64 	%fd3198, %fd4974, %fd4974;
	and.b32  	%r1066, %r1566, 1;
	setp.eq.b32 	%p361, %r1066, 1;
	selp.f64 	%fd3199, 0dBDA8FF8320FD8164, 0d3DE5DB65F9785EBA, %p361;
	ld.global.nc.v2.f64 	{%fd3200, %fd3201}, [%rd337];
	fma.rn.f64 	%fd3202, %fd3199, %fd3198, %fd3200;
	fma.rn.f64 	%fd3203, %fd3202, %fd3198, %fd3201;
	ld.global.nc.v2.f64 	{%fd3204, %fd3205}, [%rd337+16];
	fma.rn.f64 	%fd3206, %fd3203, %fd3198, %fd3204;
	fma.rn.f64 	%fd3207, %fd3206, %fd3198, %fd3205;
	ld.global.nc.v2.f64 	{%fd3208, %fd3209}, [%rd337+32];
	fma.rn.f64 	%fd3210, %fd3207, %fd3198, %fd3208;
	fma.rn.f64 	%fd3211, %fd3210, %fd3198, %fd3209;
	fma.rn.f64 	%fd3212, %fd3211, %fd4974, %fd4974;
	fma.rn.f64 	%fd3213, %fd3211, %fd3198, 0d3FF0000000000000;
	selp.f64 	%fd3214, %fd3213, %fd3212, %p361;
	and.b32  	%r1067, %r1566, 2;
	setp.eq.s32 	%p362, %r1067, 0;
	sub.f64 	%fd3215, %fd3197, %fd3214;
	selp.f64 	%fd3216, %fd3214, %fd3215, %p362;
	mul.f64 	%fd574, %fd565, %fd3216;
	mov.b32 	%r1568, 1;
	@%p360 bra 	$L__BB3_377;
	setp.ltu.f64 	%p363, %fd7, 0d41E0000000000000;
	mov.f64 	%fd4976, %fd8;
	mov.u32 	%r1567, %r5;
	@%p363 bra 	$L__BB3_376;
	{ // callseq 159, 0
	.param .b64 param0;
	st.param.f64 	[param0], %fd6;
	.param .align 16 .b8 retval0[16];
	call.uni (retval0), 
	__internal_trig_reduction_slowpathd, 
	(
	param0
	);
	ld.param.f64 	%fd4976, [retval0];
	ld.param.b32 	%r1567, [retval0+8];
	} // callseq 159
$L__BB3_376:
	add.s32 	%r1568, %r1567, 1;
$L__BB3_377:
	shl.b32 	%r1069, %r1568, 6;
	cvt.u64.u32 	%rd338, %r1069;
	and.b64  	%rd339, %rd338, 64;
	mov.u64 	%rd340, __cudart_sin_cos_coeffs;
	add.s64 	%rd341, %rd340, %rd339;
	mul.rn.f64 	%fd3218, %fd4976, %fd4976;
	and.b32  	%r1070, %r1568, 1;
	setp.eq.b32 	%p365, %r1070, 1;
	selp.f64 	%fd3219, 0dBDA8FF8320FD8164, 0d3DE5DB65F9785EBA, %p365;
	ld.global.nc.v2.f64 	{%fd3220, %fd3221}, [%rd341];
	fma.rn.f64 	%fd3222, %fd3219, %fd3218, %fd3220;
	fma.rn.f64 	%fd3223, %fd3222, %fd3218, %fd3221;
	ld.global.nc.v2.f64 	{%fd3224, %fd3225}, [%rd341+16];
	fma.rn.f64 	%fd3226, %fd3223, %fd3218, %fd3224;
	fma.rn.f64 	%fd3227, %fd3226, %fd3218, %fd3225;
	ld.global.nc.v2.f64 	{%fd3228, %fd3229}, [%rd341+32];
	fma.rn.f64 	%fd3230, %fd3227, %fd3218, %fd3228;
	fma.rn.f64 	%fd3231, %fd3230, %fd3218, %fd3229;
	fma.rn.f64 	%fd3232, %fd3231, %fd4976, %fd4976;
	fma.rn.f64 	%fd3233, %fd3231, %fd3218, 0d3FF0000000000000;
	selp.f64 	%fd3234, %fd3233, %fd3232, %p365;
	and.b32  	%r1071, %r1568, 2;
	setp.eq.s32 	%p366, %r1071, 0;
	mov.f64 	%fd3235, 0d0000000000000000;
	sub.f64 	%fd3236, %fd3235, %fd3234;
	selp.f64 	%fd3237, %fd3234, %fd3236, %p366;
	mul.f64 	%fd578, %fd574, %fd3237;
	@%p358 bra 	$L__BB3_379;
	mov.f64 	%fd3243, 0d0000000000000000;
	mul.rn.f64 	%fd4977, %fd566, %fd3243;
	mov.b32 	%r1569, 0;
	bra.uni 	$L__BB3_381;
$L__BB3_379:
	mul.f64 	%fd3238, %fd566, 0d3FE45F306DC9C883;
	cvt.rni.s32.f64 	%r1569, %fd3238;
	cvt.rn.f64.s32 	%fd3239, %r1569;
	fma.rn.f64 	%fd3240, %fd3239, 0dBFF921FB54442D18, %fd566;
	fma.rn.f64 	%fd3241, %fd3239, 0dBC91A62633145C00, %fd3240;
	fma.rn.f64 	%fd4977, %fd3239, 0dB97B839A252049C0, %fd3241;
	setp.ltu.f64 	%p367, %fd567, 0d41E0000000000000;
	@%p367 bra 	$L__BB3_381;
	{ // callseq 160, 0
	.param .b64 param0;
	st.param.f64 	[param0], %fd566;
	.param .align 16 .b8 retval0[16];
	call.uni (retval0), 
	__internal_trig_reduction_slowpathd, 
	(
	param0
	);
	ld.param.f64 	%fd4977, [retval0];
	ld.param.b32 	%r1569, [retval0+8];
	} // callseq 160
$L__BB3_381:
	selp.b32 	%r1570, 0, %r5, %p360;
	mov.f64 	%fd3244, 0d0000000000000000;
	mul.rn.f64 	%fd3245, %fd6, %fd3244;
	selp.f64 	%fd4978, %fd3245, %fd8, %p360;
	shl.b32 	%r1074, %r1569, 6;
	cvt.u64.u32 	%rd342, %r1074;
	and.b64  	%rd343, %rd342, 64;
	mov.u64 	%rd344, __cudart_sin_cos_coeffs;
	add.s64 	%rd345, %rd344, %rd343;
	mul.rn.f64 	%fd3246, %fd4977, %fd4977;
	and.b32  	%r1075, %r1569, 1;
	setp.eq.b32 	%p369, %r1075, 1;
	selp.f64 	%fd3247, 0dBDA8FF8320FD8164, 0d3DE5DB65F9785EBA, %p369;
	ld.global.nc.v2.f64 	{%fd3248, %fd3249}, [%rd345];
	fma.rn.f64 	%fd3250, %fd3247, %fd3246, %fd3248;
	fma.rn.f64 	%fd3251, %fd3250, %fd3246, %fd3249;
	ld.global.nc.v2.f64 	{%fd3252, %fd3253}, [%rd345+16];
	fma.rn.f64 	%fd3254, %fd3251, %fd3246, %fd3252;
	fma.rn.f64 	%fd3255, %fd3254, %fd3246, %fd3253;
	ld.global.nc.v2.f64 	{%fd3256, %fd3257}, [%rd345+32];
	fma.rn.f64 	%fd3258, %fd3255, %fd3246, %fd3256;
	fma.rn.f64 	%fd3259, %fd3258, %fd3246, %fd3257;
	fma.rn.f64 	%fd3260, %fd3259, %fd4977, %fd4977;
	fma.rn.f64 	%fd3261, %fd3259, %fd3246, 0d3FF0000000000000;
	selp.f64 	%fd3262, %fd3261, %fd3260, %p369;
	and.b32  	%r1076, %r1569, 2;
	setp.eq.s32 	%p370, %r1076, 0;
	sub.f64 	%fd3263, %fd3244, %fd3262;
	selp.f64 	%fd584, %fd3262, %fd3263, %p370;
	setp.ltu.f64 	%p371, %fd7, 0d41E0000000000000;
	or.pred  	%p3, %p360, %p371;
	@%p3 bra 	$L__BB3_383;
	{ // callseq 161, 0
	.param .b64 param0;
	st.param.f64 	[param0], %fd6;
	.param .align 16 .b8 retval0[16];
	call.uni (retval0), 
	__internal_trig_reduction_slowpathd, 
	(
	param0
	);
	ld.param.f64 	%fd4978, [retval0];
	ld.param.b32 	%r1570, [retval0+8];
	} // callseq 161
$L__BB3_383:
	mul.f64 	%fd3265, %fd5, %fd543;
	shl.b32 	%r1078, %r1570, 6;
	cvt.u64.u32 	%rd346, %r1078;
	and.b64  	%rd347, %rd346, 64;
	mov.u64 	%rd348, __cudart_sin_cos_coeffs;
	add.s64 	%rd349, %rd348, %rd347;
	mul.rn.f64 	%fd3266, %fd4978, %fd4978;
	and.b32  	%r1079, %r1570, 1;
	setp.eq.b32 	%p372, %r1079, 1;
	selp.f64 	%fd3267, 0dBDA8FF8320FD8164, 0d3DE5DB65F9785EBA, %p372;
	ld.global.nc.v2.f64 	{%fd3268, %fd3269}, [%rd349];
	fma.rn.f64 	%fd3270, %fd3267, %fd3266, %fd3268;
	fma.rn.f64 	%fd3271, %fd3270, %fd3266, %fd3269;
	ld.global.nc.v2.f64 	{%fd3272, %fd3273}, [%rd349+16];
	fma.rn.f64 	%fd3274, %fd3271, %fd3266, %fd3272;
	fma.rn.f64 	%fd3275, %fd3274, %fd3266, %fd3273;
	ld.global.nc.v2.f64 	{%fd3276, %fd3277}, [%rd349+32];
	fma.rn.f64 	%fd3278, %fd3275, %fd3266, %fd3276;
	fma.rn.f64 	%fd3279, %fd3278, %fd3266, %fd3277;
	fma.rn.f64 	%fd3280, %fd3279, %fd4978, %fd4978;
	fma.rn.f64 	%fd3281, %fd3279, %fd3266, 0d3FF0000000000000;
	selp.f64 	%fd3282, %fd3281, %fd3280, %p372;
	and.b32  	%r1080, %r1570, 2;
	setp.eq.s32 	%p373, %r1080, 0;
	mov.f64 	%fd3283, 0d0000000000000000;
	sub.f64 	%fd3284, %fd3283, %fd3282;
	selp.f64 	%fd3285, %fd3282, %fd3284, %p373;
	mul.f64 	%fd3286, %fd584, %fd3285;
	sub.f64 	%fd3287, %fd578, %fd3286;
	add.f64 	%fd3288, %fd550, %fd557;
	mul.f64 	%fd3289, %fd3265, %fd3288;
	mul.f64 	%fd3290, %fd3289, %fd3287;
	div.rn.f64 	%fd3291, %fd3290, %fd9;
	mov.u32 	%r1081, %tid.x;
	shl.b32 	%r1082, %r1081, 3;
	mov.u32 	%r1083, _ZZ9paths_rk2PdS_S_E4k2vx;
	add.s32 	%r1084, %r1083, %r1082;
	ld.shared.f64 	%fd3292, [%r1084];
	add.f64 	%fd3293, %fd3292, %fd3291;
	st.shared.f64 	[%r1084], %fd3293;
	bar.sync 	0;
	sub.f64 	%fd3294, %fd550, %fd557;
	mul.f64 	%fd587, %fd3294, %fd3265;
	ld.global.f64 	%fd588, [%rd1];
	abs.f64 	%fd589, %fd588;
	setp.neu.f64 	%p374, %fd589, 0d7FF0000000000000;
	@%p374 bra 	$L__BB3_385;
	mov.f64 	%fd3300, 0d0000000000000000;
	mul.rn.f64 	%fd4979, %fd588, %fd3300;
	mov.b32 	%r1571, 0;
	bra.uni 	$L__BB3_387;
$L__BB3_385:
	mul.f64 	%fd3295, %fd588, 0d3FE45F306DC9C883;
	cvt.rni.s32.f64 	%r1571, %fd3295;
	cvt.rn.f64.s32 	%fd3296, %r1571;
	fma.rn.f64 	%fd3297, %fd3296, 0dBFF921FB54442D18, %fd588;
	fma.rn.f64 	%fd3298, %fd3296, 0dBC91A62633145C00, %fd3297;
	fma.rn.f64 	%fd4979, %fd3296, 0dB97B839A252049C0, %fd3298;
	setp.ltu.f64 	%p375, %fd589, 0d41E0000000000000;
	@%p375 bra 	$L__BB3_387;
	{ // callseq 162, 0
	.param .b64 param0;
	st.param.f64 	[param0], %fd588;
	.param .align 16 .b8 retval0[16];
	call.uni (retval0), 
	__internal_trig_reduction_slowpathd, 
	(
	param0
	);
	ld.param.f64 	%fd4979, [retval0];
	ld.param.b32 	%r1571, [retval0+8];
	} // callseq 162
$L__BB3_387:
	setp.eq.f64 	%p376, %fd7, 0d7FF0000000000000;
	selp.b32 	%r1572, 0, %r5, %p376;
	mov.f64 	%fd3301, 0d0000000000000000;
	mul.rn.f64 	%fd3302, %fd6, %fd3301;
	selp.f64 	%fd4980, %fd3302, %fd8, %p376;
	shl.b32 	%r1087, %r1571, 6;
	cvt.u64.u32 	%rd350, %r1087;
	and.b64  	%rd351, %rd350, 64;
	mov.u64 	%rd352, __cudart_sin_cos_coeffs;
	add.s64 	%rd353, %rd352, %rd351;
	mul.rn.f64 	%fd3303, %fd4979, %fd4979;
	and.b32  	%r1088, %r1571, 1;
	setp.eq.b32 	%p377, %r1088, 1;
	selp.f64 	%fd3304, 0dBDA8FF8320FD8164, 0d3DE5DB65F9785EBA, %p377;
	ld.global.nc.v2.f64 	{%fd3305, %fd3306}, [%rd353];
	fma.rn.f64 	%fd3307, %fd3304, %fd3303, %fd3305;
	fma.rn.f64 	%fd3308, %fd3307, %fd3303, %fd3306;
	ld.global.nc.v2.f64 	{%fd3309, %fd3310}, [%rd353+16];
	fma.rn.f64 	%fd3311, %fd3308, %fd3303, %fd3309;
	fma.rn.f64 	%fd3312, %fd3311, %fd3303, %fd3310;
	ld.global.nc.v2.f64 	{%fd3313, %fd3314}, [%rd353+32];
	fma.rn.f64 	%fd3315, %fd3312, %fd3303, %fd3313;
	fma.rn.f64 	%fd3316, %fd3315, %fd3303, %fd3314;
	fma.rn.f64 	%fd3317, %fd3316, %fd4979, %fd4979;
	fma.rn.f64 	%fd3318, %fd3316, %fd3303, 0d3FF0000000000000;
	selp.f64 	%fd3319, %fd3318, %fd3317, %p377;
	and.b32  	%r1089, %r1571, 2;
	setp.eq.s32 	%p378, %r1089, 0;
	sub.f64 	%fd3320, %fd3301, %fd3319;
	selp.f64 	%fd595, %fd3319, %fd3320, %p378;
	@%p3 bra 	$L__BB3_389;
	{ // callseq 163, 0
	.param .b64 param0;
	st.param.f64 	[param0], %fd6;
	.param .align 16 .b8 retval0[16];
	call.uni (retval0), 
	__internal_trig_reduction_slowpathd, 
	(
	param0
	);
	ld.param.f64 	%fd4980, [retval0];
	ld.param.b32 	%r1572, [retval0+8];
	} // callseq 163
$L__BB3_389:
	shl.b32 	%r1091, %r1572, 6;
	cvt.u64.u32 	%rd354, %r1091;
	and.b64  	%rd355, %rd354, 64;
	mov.u64 	%rd356, __cudart_sin_cos_coeffs;
	add.s64 	%rd357, %rd356, %rd355;
	mul.rn.f64 	%fd3322, %fd4980, %fd4980;
	and.b32  	%r1092, %r1572, 1;
	setp.eq.b32 	%p380, %r1092, 1;
	selp.f64 	%fd3323, 0dBDA8FF8320FD8164, 0d3DE5DB65F9785EBA, %p380;
	ld.global.nc.v2.f64 	{%fd3324, %fd3325}, [%rd357];
	fma.rn.f64 	%fd3326, %fd3323, %fd3322, %fd3324;
	fma.rn.f64 	%fd3327, %fd3326, %fd3322, %fd3325;
	ld.global.nc.v2.f64 	{%fd3328, %fd3329}, [%rd357+16];
	fma.rn.f64 	%fd3330, %fd3327, %fd3322, %fd3328;
	fma.rn.f64 	%fd3331, %fd3330, %fd3322, %fd3329;
	ld.global.nc.v2.f64 	{%fd3332, %fd3333}, [%rd357+32];
	fma.rn.f64 	%fd3334, %fd3331, %fd3322, %fd3332;
	fma.rn.f64 	%fd3335, %fd3334, %fd3322, %fd3333;
	fma.rn.f64 	%fd3336, %fd3335, %fd4980, %fd4980;
	fma.rn.f64 	%fd3337, %fd3335, %fd3322, 0d3FF0000000000000;
	selp.f64 	%fd3338, %fd3337, %fd3336, %p380;
	and.b32  	%r1093, %r1572, 2;
	setp.eq.s32 	%p381, %r1093, 0;
	mov.f64 	%fd3339, 0d0000000000000000;
	sub.f64 	%fd3340, %fd3339, %fd3338;
	selp.f64 	%fd3341, %fd3338, %fd3340, %p381;
	mul.f64 	%fd3342, %fd595, %fd3341;
	mul.f64 	%fd598, %fd485, %fd3342;
	@%p374 bra 	$L__BB3_391;
	mov.f64 	%fd3348, 0d0000000000000000;
	mul.rn.f64 	%fd4982, %fd588, %fd3348;
	mov.b32 	%r1574, 1;
	bra.uni 	$L__BB3_394;
$L__BB3_391:
	mul.f64 	%fd3343, %fd588, 0d3FE45F306DC9C883;
	cvt.rni.s32.f64 	%r1573, %fd3343;
	cvt.rn.f64.s32 	%fd3344, %r1573;
	fma.rn.f64 	%fd3345, %fd3344, 0dBFF921FB54442D18, %fd588;
	fma.rn.f64 	%fd3346, %fd3344, 0dBC91A62633145C00, %fd3345;
	fma.rn.f64 	%fd4982, %fd3344, 0dB97B839A252049C0, %fd3346;
	setp.ltu.f64 	%p382, %fd589, 0d41E0000000000000;
	@%p382 bra 	$L__BB3_393;
	{ // callseq 164, 0
	.param .b64 param0;
	st.param.f64 	[param0], %fd588;
	.param .align 16 .b8 retval0[16];
	call.uni (retval0), 
	__internal_trig_reduction_slowpathd, 
	(
	param0
	);
	ld.param.f64 	%fd4982, [retval0];
	ld.param.b32 	%r1573, [retval0+8];
	} // callseq 164
$L__BB3_393:
	add.s32 	%r1574, %r1573, 1;
$L__BB3_394:
	shl.b32 	%r1096, %r1574, 6;
	cvt.u64.u32 	%rd358, %r1096;
	and.b64  	%rd359, %rd358, 64;
	mov.u64 	%rd360, __cudart_sin_cos_coeffs;
	add.s64 	%rd361, %rd360, %rd359;
	mul.rn.f64 	%fd3349, %fd4982, %fd4982;
	and.b32  	%r1097, %r1574, 1;
	setp.eq.b32 	%p383, %r1097, 1;
	selp.f64 	%fd3350, 0dBDA8FF8320FD8164, 0d3DE5DB65F9785EBA, %p383;
	ld.global.nc.v2.f64 	{%fd3351, %fd3352}, [%rd361];
	fma.rn.f64 	%fd3353, %fd3350, %fd3349, %fd3351;
	fma.rn.f64 	%fd3354, %fd3353, %fd3349, %fd3352;
	ld.global.nc.v2.f64 	{%fd3355, %fd3356}, [%rd361+16];
	fma.rn.f64 	%fd3357, %fd3354, %fd3349, %fd3355;
	fma.rn.f64 	%fd3358, %fd3357, %fd3349, %fd3356;
	ld.global.nc.v2.f64 	{%fd3359, %fd3360}, [%rd361+32];
	fma.rn.f64 	%fd3361, %fd3358, %fd3349, %fd3359;
	fma.rn.f64 	%fd3362, %fd3361, %fd3349, %fd3360;
	fma.rn.f64 	%fd3363, %fd3362, %fd4982, %fd4982;
	fma.rn.f64 	%fd3364, %fd3362, %fd3349, 0d3FF0000000000000;
	selp.f64 	%fd3365, %fd3364, %fd3363, %p383;
	and.b32  	%r1098, %r1574, 2;
	setp.eq.s32 	%p384, %r1098, 0;
	mov.f64 	%fd3366, 0d0000000000000000;
	sub.f64 	%fd3367, %fd3366, %fd3365;
	selp.f64 	%fd604, %fd3365, %fd3367, %p384;
	ld.global.f64 	%fd605, [%rd1+8];
	abs.f64 	%fd606, %fd605;
	setp.neu.f64 	%p385, %fd606, 0d7FF0000000000000;
	@%p385 bra 	$L__BB3_396;
	mov.f64 	%fd3373, 0d0000000000000000;
	mul.rn.f64 	%fd4983, %fd605, %fd3373;
	mov.b32 	%r1575, 0;
	bra.uni 	$L__BB3_398;
$L__BB3_396:
	mul.f64 	%fd3368, %fd605, 0d3FE45F306DC9C883;
	cvt.rni.s32.f64 	%r1575, %fd3368;
	cvt.rn.f64.s32 	%fd3369, %r1575;
	fma.rn.f64 	%fd3370, %fd3369, 0dBFF921FB54442D18, %fd605;
	fma.rn.f64 	%fd3371, %fd3369, 0dBC91A62633145C00, %fd3370;
	fma.rn.f64 	%fd4983, %fd3369, 0dB97B839A252049C0, %fd3371;
	setp.ltu.f64 	%p386, %fd606, 0d41E0000000000000;
	@%p386 bra 	$L__BB3_398;
	{ // callseq 165, 0
	.param .b64 param0;
	st.param.f64 	[param0], %fd605;
	.param .align 16 .b8 retval0[16];
	call.uni (retval0), 
	__internal_trig_reduction_slowpathd, 
	(
	param0
	);
	ld.param.f64 	%fd4983, [retval0];
	ld.param.b32 	%r1575, [retval0+8];
	} // callseq 165
$L__BB3_398:
	selp.b32 	%r1576, 0, %r5, %p376;
	mov.f64 	%fd3374, 0d0000000000000000;
	mul.rn.f64 	%fd3375, %fd6, %fd3374;
	selp.f64 	%fd4984, %fd3375, %fd8, %p376;
	shl.b32 	%r1101, %r1575, 6;
	cvt.u64.u32 	%rd362, %r1101;
	and.b64  	%rd363, %rd362, 64;
	mov.u64 	%rd364, __cudart_sin_cos_coeffs;
	add.s64 	%rd365, %rd364, %rd363;
	mul.rn.f64 	%fd3376, %fd4983, %fd4983;
	and.b32  	%r1102, %r1575, 1;
	setp.eq.b32 	%p388, %r1102, 1;
	selp.f64 	%fd3377, 0dBDA8FF8320FD8164, 0d3DE5DB65F9785EBA, %p388;
	ld.global.nc.v2.f64 	{%fd3378, %fd3379}, [%rd365];
	fma.rn.f64 	%fd3380, %fd3377, %fd3376, %fd3378;
	fma.rn.f64 	%fd3381, %fd3380, %fd3376, %fd3379;
	ld.global.nc.v2.f64 	{%fd3382, %fd3383}, [%rd365+16];
	fma.rn.f64 	%fd3384, %fd3381, %fd3376, %fd3382;
	fma.rn.f64 	%fd3385, %fd3384, %fd3376, %fd3383;
	ld.global.nc.v2.f64 	{%fd3386, %fd3387}, [%rd365+32];
	fma.rn.f64 	%fd3388, %fd3385, %fd3376, %fd3386;
	fma.rn.f64 	%fd3389, %fd3388, %fd3376, %fd3387;
	fma.rn.f64 	%fd3390, %fd3389, %fd4983, %fd4983;
	fma.rn.f64 	%fd3391, %fd3389, %fd3376, 0d3FF0000000000000;
	selp.f64 	%fd3392, %fd3391, %fd3390, %p388;
	and.b32  	%r1103, %r1575, 2;
	setp.eq.s32 	%p389, %r1103, 0;
	sub.f64 	%fd3393, %fd3374, %fd3392;
	selp.f64 	%fd3394, %fd3392, %fd3393, %p389;
	mul.f64 	%fd612, %fd604, %fd3394;
	@%p3 bra 	$L__BB3_400;
	{ // callseq 166, 0
	.param .b64 param0;
	st.param.f64 	[param0], %fd6;
	.param .align 16 .b8 retval0[16];
	call.uni (retval0), 
	__internal_trig_reduction_slowpathd, 
	(
	param0
	);
	ld.param.f64 	%fd4984, [retval0];
	ld.param.b32 	%r1576, [retval0+8];
	} // callseq 166
$L__BB3_400:
	shl.b32 	%r1105, %r1576, 6;
	cvt.u64.u32 	%rd366, %r1105;
	and.b64  	%rd367, %rd366, 64;
	mov.u64 	%rd368, __cudart_sin_cos_coeffs;
	add.s64 	%rd369, %rd368, %rd367;
	mul.rn.f64 	%fd3396, %fd4984, %fd4984;
	and.b32  	%r1106, %r1576, 1;
	setp.eq.b32 	%p391, %r1106, 1;
	selp.f64 	%fd3397, 0dBDA8FF8320FD8164, 0d3DE5DB65F9785EBA, %p391;
	ld.global.nc.v2.f64 	{%fd3398, %fd3399}, [%rd369];
	fma.rn.f64 	%fd3400, %fd3397, %fd3396, %fd3398;
	fma.rn.f64 	%fd3401, %fd3400, %fd3396, %fd3399;
	ld.global.nc.v2.f64 	{%fd3402, %fd3403}, [%rd369+16];
	fma.rn.f64 	%fd3404, %fd3401, %fd3396, %fd3402;
	fma.rn.f64 	%fd3405, %fd3404, %fd3396, %fd3403;
	ld.global.nc.v2.f64 	{%fd3406, %fd3407}, [%rd369+32];
	fma.rn.f64 	%fd3408, %fd3405, %fd3396, %fd3406;
	fma.rn.f64 	%fd3409, %fd3408, %fd3396, %fd3407;
	fma.rn.f64 	%fd3410, %fd3409, %fd4984, %fd4984;
	fma.rn.f64 	%fd3411, %fd3409, %fd3396, 0d3FF0000000000000;
	selp.f64 	%fd3412, %fd3411, %fd3410, %p391;
	and.b32  	%r1107, %r1576, 2;
	setp.eq.s32 	%p392, %r1107, 0;
	mov.f64 	%fd3413, 0d0000000000000000;
	sub.f64 	%fd3414, %fd3413, %fd3412;
	selp.f64 	%fd3415, %fd3412, %fd3414, %p392;
	mul.f64 	%fd615, %fd612, %fd3415;
	@%p385 bra 	$L__BB3_402;
	mov.f64 	%fd3421, 0d0000000000000000;
	mul.rn.f64 	%fd4986, %fd605, %fd3421;
	mov.b32 	%r1578, 1;
	bra.uni 	$L__BB3_405;
$L__BB3_402:
	mul.f64 	%fd3416, %fd605, 0d3FE45F306DC9C883;
	cvt.rni.s32.f64 	%r1577, %fd3416;
	cvt.rn.f64.s32 	%fd3417, %r1577;
	fma.rn.f64 	%fd3418, %fd3417, 0dBFF921FB54442D18, %fd605;
	fma.rn.f64 	%fd3419, %fd3417, 0dBC91A62633145C00, %fd3418;
	fma.rn.f64 	%fd4986, %fd3417, 0dB97B839A252049C0, %fd3419;
	setp.ltu.f64 	%p393, %fd606, 0d41E0000000000000;
	@%p393 bra 	$L__BB3_404;
	{ // callseq 167, 0
	.param .b64 param0;
	st.param.f64 	[param0], %fd605;
	.param .align 16 .b8 retval0[16];
	call.uni (retval0), 
	__internal_trig_reduction_slowpathd, 
	(
	param0
	);
	ld.param.f64 	%fd4986, [retval0];
	ld.param.b32 	%r1577, [retval0+8];
	} // callseq 167
$L__BB3_404:
	add.s32 	%r1578, %r1577, 1;
$L__BB3_405:
	mov.f64 	%fd3422, 0d0000000000000000;
	mul.rn.f64 	%fd4988, %fd6, %fd3422;
	shl.b32 	%r1111, %r1578, 6;
	cvt.u64.u32 	%rd370, %r1111;
	and.b64  	%rd371, %rd370, 64;
	mov.u64 	%rd372, __cudart_sin_cos_coeffs;
	add.s64 	%rd373, %rd372, %rd371;
	mul.rn.f64 	%fd3423, %fd4986, %fd4986;
	and.b32  	%r1112, %r1578, 1;
	setp.eq.b32 	%p395, %r1112, 1;
	selp.f64 	%fd3424, 0dBDA8FF8320FD8164, 0d3DE5DB65F9785EBA, %p395;
	ld.global.nc.v2.f64 	{%fd3425, %fd3426}, [%rd373];
	fma.rn.f64 	%fd3427, %fd3424, %fd3423, %fd3425;
	fma.rn.f64 	%fd3428, %fd3427, %fd3423, %fd3426;
	ld.global.nc.v2.f64 	{%fd3429, %fd3430}, [%rd373+16];
	fma.rn.f64 	%fd3431, %fd3428, %fd3423, %fd3429;
	fma.rn.f64 	%fd3432, %fd3431, %fd3423, %fd3430;
	ld.global.nc.v2.f64 	{%fd3433, %fd3434}, [%rd373+32];
	fma.rn.f64 	%fd3435, %fd3432, %fd3423, %fd3433;
	fma.rn.f64 	%fd3436, %fd3435, %fd3423, %fd3434;
	fma.rn.f64 	%fd3437, %fd3436, %fd4986, %fd4986;
	fma.rn.f64 	%fd3438, %fd3436, %fd3423, 0d3FF0000000000000;
	selp.f64 	%fd3439, %fd3438, %fd3437, %p395;
	and.b32  	%r1113, %r1578, 2;
	setp.eq.s32 	%p396, %r1113, 0;
	sub.f64 	%fd3440, %fd3422, %fd3439;
	selp.f64 	%fd622, %fd3439, %fd3440, %p396;
	mov.b32 	%r1580, 1;
	@%p376 bra 	$L__BB3_409;
	mov.f64 	%fd4988, %fd8;
	mov.u32 	%r1579, %r5;
	@%p371 bra 	$L__BB3_408;
	{ // callseq 168, 0
	.param .b64 param0;
	st.param.f64 	[param0], %fd6;
	.param .align 16 .b8 retval0[16];
	call.uni (retval0), 
	__internal_trig_reduction_slowpathd, 
	(
	param0
	);
	ld.param.f64 	%fd4988, [retval0];
	ld.param.b32 	%r1579, [retval0+8];
	} // callseq 168
$L__BB3_408:
	add.s32 	%r1580, %r1579, 1;
$L__BB3_409:
	shl.b32 	%r1115, %r1580, 6;
	cvt.u64.u32 	%rd374, %r1115;
	and.b64  	%rd375, %rd374, 64;
	mov.u64 	%rd376, __cudart_sin_cos_coeffs;
	add.s64 	%rd377, %rd376, %rd375;
	mul.rn.f64 	%fd3442, %fd4988, %fd4988;
	and.b32  	%r1116, %r1580, 1;
	setp.eq.b32 	%p398, %r1116, 1;
	selp.f64 	%fd3443, 0dBDA8FF8320FD8164, 0d3DE5DB65F9785EBA, %p398;
	ld.global.nc.v2.f64 	{%fd3444, %fd3445}, [%rd377];
	fma.rn.f64 	%fd3446, %fd3443, %fd3442, %fd3444;
	fma.rn.f64 	%fd3447, %fd3446, %fd3442, %fd3445;
	ld.global.nc.v2.f64 	{%fd3448, %fd3449}, [%rd377+16];
	fma.rn.f64 	%fd3450, %fd3447, %fd3442, %fd3448;
	fma.rn.f64 	%fd3451, %fd3450, %fd3442, %fd3449;
	ld.global.nc.v2.f64 	{%fd3452, %fd3453}, [%rd377+32];
	fma.rn.f64 	%fd3454, %fd3451, %fd3442, %fd3452;
	fma.rn.f64 	%fd3455, %fd3454, %fd3442, %fd3453;
	fma.rn.f64 	%fd3456, %fd3455, %fd4988, %fd4988;
	fma.rn.f64 	%fd3457, %fd3455, %fd3442, 0d3FF0000000000000;
	selp.f64 	%fd3458, %fd3457, %fd3456, %p398;
	and.b32  	%r1117, %r1580, 2;
	setp.eq.s32 	%p399, %r1117, 0;
	mov.f64 	%fd3459, 0d0000000000000000;
	sub.f64 	%fd3460, %fd3459, %fd3458;
	selp.f64 	%fd3461, %fd3458, %fd3460, %p399;
	mul.f64 	%fd3462, %fd622, %fd3461;
	sub.f64 	%fd3463, %fd615, %fd3462;
	fma.rn.f64 	%fd3464, %fd486, %fd3463, %fd598;
	mul.f64 	%fd3465, %fd587, %fd3464;
	mul.f64 	%fd3467, %fd9, %fd980;
	div.rn.f64 	%fd3468, %fd3465, %fd3467;
	mov.u32 	%r1118, %tid.x;
	shl.b32 	%r1119, %r1118, 3;
	mov.u32 	%r1120, _ZZ9paths_rk2PdS_S_E4k2vx;
	add.s32 	%r1121, %r1120, %r1119;
	ld.shared.f64 	%fd3469, [%r1121];
	add.f64 	%fd3470, %fd3469, %fd3468;
	st.shared.f64 	[%r1121], %fd3470;
	bar.sync 	0;
	mov.u32 	%r1122, _ZZ9paths_rk2PdS_S_E4k1vx;
	add.s32 	%r1123, %r1122, %r1119;
	ld.shared.f64 	%fd3471, [%r1123];
	fma.rn.f64 	%fd626, %fd2891, %fd3471, %fd4837;
	ld.shared.f64 	%fd3473, [%r4];
	fma.rn.f64 	%fd627, %fd2891, %fd3473, %fd4839;
	bar.sync 	0;
	ld.global.f64 	%fd3474, [%rd2];
	div.rn.f64 	%fd628, %fd3474, %fd980;
	bar.sync 	0;
	mul.f64 	%fd629, %fd4833, %fd628;
	ld.global.f64 	%fd630, [%rd2];
	ld.global.f64 	%fd631, [%rd1];
	abs.f64 	%fd632, %fd631;
	setp.neu.f64 	%p400, %fd632, 0d7FF0000000000000;
	@%p400 bra 	$L__BB3_411;
	mov.f64 	%fd3480, 0d0000000000000000;
	mul.rn.f64 	%fd4989, %fd631, %fd3480;
	mov.b32 	%r1581, 0;
	bra.uni 	$L__BB3_413;
$L__BB3_411:
	mul.f64 	%fd3475, %fd631, 0d3FE45F306DC9C883;
	cvt.rni.s32.f64 	%r1581, %fd3475;
	cvt.rn.f64.s32 	%fd3476, %r1581;
	fma.rn.f64 	%fd3477, %fd3476, 0dBFF921FB54442D18, %fd631;
	fma.rn.f64 	%fd3478, %fd3476, 0dBC91A62633145C00, %fd3477;
	fma.rn.f64 	%fd4989, %fd3476, 0dB97B839A252049C0, %fd3478;
	setp.ltu.f64 	%p401, %fd632, 0d41E0000000000000;
	@%p401 bra 	$L__BB3_413;
	{ // callseq 169, 0
	.param .b64 param0;
	st.param.f64 	[param0], %fd631;
	.param .align 16 .b8 retval0[16];
	call.uni (retval0), 
	__internal_trig_reduction_slowpathd, 
	(
	param0
	);
	ld.param.f64 	%fd4989, [retval0];
	ld.param.b32 	%r1581, [retval0+8];
	} // callseq 169
$L__BB3_413:
	shl.b32 	%r1126, %r1581, 6;
	cvt.u64.u32 	%rd378, %r1126;
	and.b64  	%rd379, %rd378, 64;
	mov.u64 	%rd380, __cudart_sin_cos_coeffs;
	add.s64 	%rd381, %rd380, %rd379;
	mul.rn.f64 	%fd3481, %fd4989, %fd4989;
	and.b32  	%r1127, %r1581, 1;
	setp.eq.b32 	%p402, %r1127, 1;
	selp.f64 	%fd3482, 0dBDA8FF8320FD8164, 0d3DE5DB65F9785EBA, %p402;
	ld.global.nc.v2.f64 	{%fd3483, %fd3484}, [%rd381];
	fma.rn.f64 	%fd3485, %fd3482, %fd3481, %fd3483;
	fma.rn.f64 	%fd3486, %fd3485, %fd3481, %fd3484;
	ld.global.nc.v2.f64 	{%fd3487, %fd3488}, [%rd381+16];
	fma.rn.f64 	%fd3489, %fd3486, %fd3481, %fd3487;
	fma.rn.f64 	%fd3490, %fd3489, %fd3481, %fd3488;
	ld.global.nc.v2.f64 	{%fd3491, %fd3492}, [%rd381+32];
	fma.rn.f64 	%fd3493, %fd3490, %fd3481, %fd3491;
	fma.rn.f64 	%fd3494, %fd3493, %fd3481, %fd3492;
	fma.rn.f64 	%fd3495, %fd3494, %fd4989, %fd4989;
	fma.rn.f64 	%fd3496, %fd3494, %fd3481, 0d3FF0000000000000;
	selp.f64 	%fd3497, %fd3496, %fd3495, %p402;
	and.b32  	%r1128, %r1581, 2;
	setp.eq.s32 	%p403, %r1128, 0;
	mov.f64 	%fd3498, 0d0000000000000000;
	sub.f64 	%fd3499, %fd3498, %fd3497;
	selp.f64 	%fd637, %fd3497, %fd3499, %p403;
	ld.global.f64 	%fd638, [%rd1+8];
	abs.f64 	%fd639, %fd638;
	setp.neu.f64 	%p404, %fd639, 0d7FF0000000000000;
	@%p404 bra 	$L__BB3_415;
	mov.f64 	%fd3505, 0d0000000000000000;
	mul.rn.f64 	%fd4991, %fd638, %fd3505;
	mov.b32 	%r1583, 1;
	bra.uni 	$L__BB3_418;
$L__BB3_415:
	mul.f64 	%fd3500, %fd638, 0d3FE45F306DC9C883;
	cvt.rni.s32.f64 	%r1582, %fd3500;
	cvt.rn.f64.s32 	%fd3501, %r1582;
	fma.rn.f64 	%fd3502, %fd3501, 0dBFF921FB54442D18, %fd638;
	fma.rn.f64 	%fd3503, %fd3501, 0dBC91A62633145C00, %fd3502;
	fma.rn.f64 	%fd4991, %fd3501, 0dB97B839A252049C0, %fd3503;
	setp.ltu.f64 	%p405, %fd639, 0d41E0000000000000;
	@%p405 bra 	$L__BB3_417;
	{ // callseq 170, 0
	.param .b64 param0;
	st.param.f64 	[param0], %fd638;
	.param .align 16 .b8 retval0[16];
	call.uni (retval0), 
	__internal_trig_reduction_slowpathd, 
	(
	param0
	);
	ld.param.f64 	%fd4991, [retval0];
	ld.param.b32 	%r1582, [retval0+8];
	} // callseq 170
$L__BB3_417:
	add.s32 	%r1583, %r1582, 1;
$L__BB3_418:
	shl.b32 	%r1131, %r1583, 6;
	cvt.u64.u32 	%rd382, %r1131;
	and.b64  	%rd383, %rd382, 64;
	mov.u64 	%rd384, __cudart_sin_cos_coeffs;
	add.s64 	%rd385, %rd384, %rd383;
	mul.rn.f64 	%fd3506, %fd4991, %fd4991;
	and.b32  	%r1132, %r1583, 1;
	setp.eq.b32 	%p407, %r1132, 1;
	selp.f64 	%fd3507, 0dBDA8FF8320FD8164, 0d3DE5DB65F9785EBA, %p407;
	ld.global.nc.v2.f64 	{%fd3508, %fd3509}, [%rd385];
	fma.rn.f64 	%fd3510, %fd3507, %fd3506, %fd3508;
	fma.rn.f64 	%fd3511, %fd3510, %fd3506, %fd3509;
	ld.global.nc.v2.f64 	{%fd3512, %fd3513}, [%rd385+16];
	fma.rn.f64 	%fd3514, %fd3511, %fd3506, %fd3512;
	fma.rn.f64 	%fd3515, %fd3514, %fd3506, %fd3513;
	ld.global.nc.v2.f64 	{%fd3516, %fd3517}, [%rd385+32];
	fma.rn.f64 	%fd3518, %fd3515, %fd3506, %fd3516;
	fma.rn.f64 	%fd3519, %fd3518, %fd3506, %fd3517;
	fma.rn.f64 	%fd3520, %fd3519, %fd4991, %fd4991;
	fma.rn.f64 	%fd3521, %fd3519, %fd3506, 0d3FF0000000000000;
	selp.f64 	%fd3522, %fd3521, %fd3520, %p407;
	and.b32  	%r1133, %r1583, 2;
	setp.eq.s32 	%p408, %r1133, 0;
	mov.f64 	%fd3523, 0d0000000000000000;
	sub.f64 	%fd3524, %fd3523, %fd3522;
	selp.f64 	%fd3525, %fd3522, %fd3524, %p408;
	mul.f64 	%fd645, %fd637, %fd3525;
	@%p404 bra 	$L__BB3_420;
	mov.f64 	%fd3531, 0d0000000000000000;
	mul.rn.f64 	%fd4992, %fd638, %fd3531;
	mov.b32 	%r1584, 0;
	bra.uni 	$L__BB3_422;
$L__BB3_420:
	mul.f64 	%fd3526, %fd638, 0d3FE45F306DC9C883;
	cvt.rni.s32.f64 	%r1584, %fd3526;
	cvt.rn.f64.s32 	%fd3527, %r1584;
	fma.rn.f64 	%fd3528, %fd3527, 0dBFF921FB54442D18, %fd638;
	fma.rn.f64 	%fd3529, %fd3527, 0dBC91A62633145C00, %fd3528;
	fma.rn.f64 	%fd4992, %fd3527, 0dB97B839A252049C0, %fd3529;
	setp.ltu.f64 	%p409, %fd639, 0d41E0000000000000;
	@%p409 bra 	$L__BB3_422;
	{ // callseq 171, 0
	.param .b64 param0;
	st.param.f64 	[param0], %fd638;
	.param .align 16 .b8 retval0[16];
	call.uni (retval0), 
	__internal_trig_reduction_slowpathd, 
	(
	param0
	);
	ld.param.f64 	%fd4992, [retval0];
	ld.param.b32 	%r1584, [retval0+8];
	} // callseq 171
$L__BB3_422:
	shl.b32 	%r1136, %r1584, 6;
	cvt.u64.u32 	%rd386, %r1136;
	and.b64  	%rd387, %rd386, 64;
	mov.u64 	%rd388, __cudart_sin_cos_coeffs;
	add.s64 	%rd389, %rd388, %rd387;
	mul.rn.f64 	%fd3532, %fd4992, %fd4992;
	and.b32  	%r1137, %r1584, 1;
	setp.eq.b32 	%p411, %r1137, 1;
	selp.f64 	%fd3533, 0dBDA8FF8320FD8164, 0d3DE5DB65F9785EBA, %p411;
	ld.global.nc.v2.f64 	{%fd3534, %fd3535}, [%rd389];
	fma.rn.f64 	%fd3536, %fd3533, %fd3532, %fd3534;
	fma.rn.f64 	%fd3537, %fd3536, %fd3532, %fd3535;
	ld.global.nc.v2.f64 	{%fd3538, %fd3539}, [%rd389+16];
	fma.rn.f64 	%fd3540, %fd3537, %fd3532, %fd3538;
	fma.rn.f64 	%fd3541, %fd3540, %fd3532, %fd3539;
	ld.global.nc.v2.f64 	{%fd3542, %fd3543}, [%rd389+32];
	fma.rn.f64 	%fd3544, %fd3541, %fd3532, %fd3542;
	fma.rn.f64 	%fd3545, %fd3544, %fd3532, %fd3543;
	fma.rn.f64 	%fd3546, %fd3545, %fd4992, %fd4992;
	fma.rn.f64 	%fd3547, %fd3545, %fd3532, 0d3FF0000000000000;
	selp.f64 	%fd3548, %fd3547, %fd3546, %p411;
	and.b32  	%r1138, %r1584, 2;
	setp.eq.s32 	%p412, %r1138, 0;
	mov.f64 	%fd3549, 0d0000000000000000;
	sub.f64 	%fd3550, %fd3549, %fd3548;
	selp.f64 	%fd3551, %fd3548, %fd3550, %p412;
	mul.f64 	%fd3552, %fd637, %fd3551;
	mul.f64 	%fd3553, %fd483, %fd3552;
	fma.rn.f64 	%fd650, %fd482, %fd645, %fd3553;
	@%p400 bra 	$L__BB3_424;
	mov.f64 	%fd3559, 0d0000000000000000;
	mul.rn.f64 	%fd4994, %fd631, %fd3559;
	mov.b32 	%r1586, 1;
	bra.uni 	$L__BB3_427;
$L__BB3_424:
	mul.f64 	%fd3554, %fd631, 0d3FE45F306DC9C883;
	cvt.rni.s32.f64 	%r1585, %fd3554;
	cvt.rn.f64.s32 	%fd3555, %r1585;
	fma.rn.f64 	%fd3556, %fd3555, 0dBFF921FB54442D18, %fd631;
	fma.rn.f64 	%fd3557, %fd3555, 0dBC91A62633145C00, %fd3556;
	fma.rn.f64 	%fd4994, %fd3555, 0dB97B839A252049C0, %fd3557;
	setp.ltu.f64 	%p413, %fd632, 0d41E0000000000000;
	@%p413 bra 	$L__BB3_426;
	{ // callseq 172, 0
	.param .b64 param0;
	st.param.f64 	[param0], %fd631;
	.param .align 16 .b8 retval0[16];
	call.uni (retval0), 
	__internal_trig_reduction_slowpathd, 
	(
	param0
	);
	ld.param.f64 	%fd4994, [retval0];
	ld.param.b32 	%r1585, [retval0+8];
	} // callseq 172
$L__BB3_426:
	add.s32 	%r1586, %r1585, 1;
$L__BB3_427:
	shl.b32 	%r1141, %r1586, 6;
	cvt.u64.u32 	%rd390, %r1141;
	and.b64  	%rd391, %rd390, 64;
	mov.u64 	%rd392, __cudart_sin_cos_coeffs;
	add.s64 	%rd393, %rd392, %rd391;
	mul.rn.f64 	%fd3560, %fd4994, %fd4994;
	and.b32  	%r1142, %r1586, 1;
	setp.eq.b32 	%p414, %r1142, 1;
	selp.f64 	%fd3561, 0dBDA8FF8320FD8164, 0d3DE5DB65F9785EBA, %p414;
	ld.global.nc.v2.f64 	{%fd3562, %fd3563}, [%rd393];
	fma.rn.f64 	%fd3564, %fd3561, %fd3560, %fd3562;
	fma.rn.f64 	%fd3565, %fd3564, %fd3560, %fd3563;
	ld.global.nc.v2.f64 	{%fd3566, %fd3567}, [%rd393+16];
	fma.rn.f64 	%fd3568, %fd3565, %fd3560, %fd3566;
	fma.rn.f64 	%fd3569, %fd3568, %fd3560, %fd3567;
	ld.global.nc.v2.f64 	{%fd3570, %fd3571}, [%rd393+32];
	fma.rn.f64 	%fd3572, %fd3569, %fd3560, %fd3570;
	fma.rn.f64 	%fd3573, %fd3572, %fd3560, %fd3571;
	fma.rn.f64 	%fd3574, %fd3573, %fd4994, %fd4994;
	fma.rn.f64 	%fd3575, %fd3573, %fd3560, 0d3FF0000000000000;
	selp.f64 	%fd3576, %fd3575, %fd3574, %p414;
	and.b32  	%r1143, %r1586, 2;
	setp.eq.s32 	%p415, %r1143, 0;
	mov.f64 	%fd3577, 0d0000000000000000;
	sub.f64 	%fd3578, %fd3577, %fd3576;
	selp.f64 	%fd3579, %fd3576, %fd3578, %p415;
	fma.rn.f64 	%fd3580, %fd484, %fd3579, %fd650;
	mul.f64 	%fd3581, %fd630, %fd3580;
	sub.f64 	%fd3582, %fd629, %fd3581;
	ld.global.f64 	%fd3583, [%rd1+16];
	add.f64 	%fd656, %fd3583, %fd3582;
	bar.sync 	0;
	ld.global.f64 	%fd657, [%rd2];
	ld.global.f64 	%fd658, [%rd1];
	abs.f64 	%fd659, %fd658;
	setp.neu.f64 	%p416, %fd659, 0d7FF0000000000000;
	@%p416 bra 	$L__BB3_429;
	mov.f64 	%fd3589, 0d0000000000000000;
	mul.rn.f64 	%fd4995, %fd658, %fd3589;
	mov.b32 	%r1587, 0;
	bra.uni 	$L__BB3_431;
$L__BB3_429:
	mul.f64 	%fd3584, %fd658, 0d3FE45F306DC9C883;
	cvt.rni.s32.f64 	%r1587, %fd3584;
	cvt.rn.f64.s32 	%fd3585, %r1587;
	fma.rn.f64 	%fd3586, %fd3585, 0dBFF921FB54442D18, %fd658;
	fma.rn.f64 	%fd3587, %fd3585, 0dBC91A62633145C00, %fd3586;
	fma.rn.f64 	%fd4995, %fd3585, 0dB97B839A252049C0, %fd3587;
	setp.ltu.f64 	%p417, %fd659, 0d41E0000000000000;
	@%p417 bra 	$L__BB3_431;
	{ // callseq 173, 0
	.param .b64 param0;
	st.param.f64 	[param0], %fd658;
	.param .align 16 .b8 retval0[16];
	call.uni (retval0), 
	__internal_trig_reduction_slowpathd, 
	(
	param0
	);
	ld.param.f64 	%fd4995, [retval0];
	ld.param.b32 	%r1587, [retval0+8];
	} // callseq 173
$L__BB3_431:
	shl.b32 	%r1146, %r1587, 6;
	cvt.u64.u32 	%rd394, %r1146;
	and.b64  	%rd395, %rd394, 64;
	mov.u64 	%rd396, __cudart_sin_cos_coeffs;
	add.s64 	%rd397, %rd396, %rd395;
	mul.rn.f64 	%fd3590, %fd4995, %fd4995;
	and.b32  	%r1147, %r1587, 1;
	setp.eq.b32 	%p418, %r1147, 1;
	selp.f64 	%fd3591, 0dBDA8FF8320FD8164, 0d3DE5DB65F9785EBA, %p418;
	ld.global.nc.v2.f64 	{%fd3592, %fd3593}, [%rd397];
	fma.rn.f64 	%fd3594, %fd3591, %fd3590, %fd3592;
	fma.rn.f64 	%fd3595, %fd3594, %fd3590, %fd3593;
	ld.global.nc.v2.f64 	{%fd3596, %fd3597}, [%rd397+16];
	fma.rn.f64 	%fd3598, %fd3595, %fd3590, %fd3596;
	fma.rn.f64 	%fd3599, %fd3598, %fd3590, %fd3597;
	ld.global.nc.v2.f64 	{%fd3600, %fd3601}, [%rd397+32];
	fma.rn.f64 	%fd3602, %fd3599, %fd3590, %fd3600;
	fma.rn.f64 	%fd3603, %fd3602, %fd3590, %fd3601;
	fma.rn.f64 	%fd3604, %fd3603, %fd4995, %fd4995;
	fma.rn.f64 	%fd3605, %fd3603, %fd3590, 0d3FF0000000000000;
	selp.f64 	%fd3606, %fd3605, %fd3604, %p418;
	and.b32  	%r1148, %r1587, 2;
	setp.eq.s32 	%p419, %r1148, 0;
	mov.f64 	%fd3607, 0d0000000000000000;
	sub.f64 	%fd3608, %fd3607, %fd3606;
	selp.f64 	%fd664, %fd3606, %fd3608, %p419;
	ld.global.f64 	%fd665, [%rd1+8];
	abs.f64 	%fd666, %fd665;
	setp.neu.f64 	%p420, %fd666, 0d7FF0000000000000;
	@%p420 bra 	$L__BB3_433;
	mov.f64 	%fd3614, 0d0000000000000000;
	mul.rn.f64 	%fd4997, %fd665, %fd3614;
	mov.b32 	%r1589, 1;
	bra.uni 	$L__BB3_436;
$L__BB3_433:
	mul.f64 	%fd3609, %fd665, 0d3FE45F306DC9C883;
	cvt.rni.s32.f64 	%r1588, %fd3609;
	cvt.rn.f64.s32 	%fd3610, %r1588;
	fma.rn.f64 	%fd3611, %fd3610, 0dBFF921FB54442D18, %fd665;
	fma.rn.f64 	%fd3612, %fd3610, 0dBC91A62633145C00, %fd3611;
	fma.rn.f64 	%fd4997, %fd3610, 0dB97B839A252049C0, %fd3612;
	setp.ltu.f64 	%p421, %fd666, 0d41E0000000000000;
	@%p421 bra 	$L__BB3_435;
	{ // callseq 174, 0
	.param .b64 param0;
	st.param.f64 	[param0], %fd665;
	.param .align 16 .b8 retval0[16];
	call.uni (retval0), 
	__internal_trig_reduction_slowpathd, 
	(
	param0
	);
	ld.param.f64 	%fd4997, [retval0];
	ld.param.b32 	%r1588, [retval0+8];
	} // callseq 174
$L__BB3_435:
	add.s32 	%r1589, %r1588, 1;
$L__BB3_436:
	shl.b32 	%r1151, %r1589, 6;
	cvt.u64.u32 	%rd398, %r1151;
	and.b64  	%rd399, %rd398, 64;
	mov.u64 	%rd400, __cudart_sin_cos_coeffs;
	add.s64 	%rd401, %rd400, %rd399;
	mul.rn.f64 	%fd3615, %fd4997, %fd4997;
	and.b32  	%r1152, %r1589, 1;
	setp.eq.b32 	%p423, %r1152, 1;
	selp.f64 	%fd3616, 0dBDA8FF8320FD8164, 0d3DE5DB65F9785EBA, %p423;
	ld.global.nc.v2.f64 	{%fd3617, %fd3618}, [%rd401];
	fma.rn.f64 	%fd3619, %fd3616, %fd3615, %fd3617;
	fma.rn.f64 	%fd3620, %fd3619, %fd3615, %fd3618;
	ld.global.nc.v2.f64 	{%fd3621, %fd3622}, [%rd401+16];
	fma.rn.f64 	%fd3623, %fd3620, %fd3615, %fd3621;
	fma.rn.f64 	%fd3624, %fd3623, %fd3615, %fd3622;
	ld.global.nc.v2.f64 	{%fd3625, %fd3626}, [%rd401+32];
	fma.rn.f64 	%fd3627, %fd3624, %fd3615, %fd3625;
	fma.rn.f64 	%fd3628, %fd3627, %fd3615, %fd3626;
	fma.rn.f64 	%fd3629, %fd3628, %fd4997, %fd4997;
	fma.rn.f64 	%fd3630, %fd3628, %fd3615, 0d3FF0000000000000;
	selp.f64 	%fd3631, %fd3630, %fd3629, %p423;
	and.b32  	%r1153, %r1589, 2;
	setp.eq.s32 	%p424, %r1153, 0;
	mov.f64 	%fd3632, 0d0000000000000000;
	sub.f64 	%fd3633, %fd3632, %fd3631;
	selp.f64 	%fd3634, %fd3631, %fd3633, %p424;
	mul.f64 	%fd672, %fd664, %fd3634;
	@%p420 bra 	$L__BB3_438;
	mov.f64 	%fd3640, 0d0000000000000000;
	mul.rn.f64 	%fd4998, %fd665, %fd3640;
	mov.b32 	%r1590, 0;
	bra.uni 	$L__BB3_440;
$L__BB3_438:
	mul.f64 	%fd3635, %fd665, 0d3FE45F306DC9C883;
	cvt.rni.s32.f64 	%r1590, %fd3635;
	cvt.rn.f64.s32 	%fd3636, %r1590;
	fma.rn.f64 	%fd3637, %fd3636, 0dBFF921FB54442D18, %fd665;
	fma.rn.f64 	%fd3638, %fd3636, 0dBC91A62633145C00, %fd3637;
	fma.rn.f64 	%fd4998, %fd3636, 0dB97B839A252049C0, %fd3638;
	setp.ltu.f64 	%p425, %fd666, 0d41E0000000000000;
	@%p425 bra 	$L__BB3_440;
	{ // callseq 175, 0
	.param .b64 param0;
	st.param.f64 	[param0], %fd665;
	.param .align 16 .b8 retval0[16];
	call.uni (retval0), 
	__internal_trig_reduction_slowpathd, 
	(
	param0
	);
	ld.param.f64 	%fd4998, [retval0];
	ld.param.b32 	%r1590, [retval0+8];
	} // callseq 175
$L__BB3_440:
	shl.b32 	%r1156, %r1590, 6;
	cvt.u64.u32 	%rd402, %r1156;
	and.b64  	%rd403, %rd402, 64;
	mov.u64 	%rd404, __cudart_sin_cos_coeffs;
	add.s64 	%rd405, %rd404, %rd403;
	mul.rn.f64 	%fd3641, %fd4998, %fd4998;
	and.b32  	%r1157, %r1590, 1;
	setp.eq.b32 	%p427, %r1157, 1;
	selp.f64 	%fd3642, 0dBDA8FF8320FD8164, 0d3DE5DB65F9785EBA, %p427;
	ld.global.nc.v2.f64 	{%fd3643, %fd3644}, [%rd405];
	fma.rn.f64 	%fd3645, %fd3642, %fd3641, %fd3643;
	fma.rn.f64 	%fd3646, %fd3645, %fd3641, %fd3644;
	ld.global.nc.v2.f64 	{%fd3647, %fd3648}, [%rd405+16];
	fma.rn.f64 	%fd3649, %fd3646, %fd3641, %fd3647;
	fma.rn.f64 	%fd3650, %fd3649, %fd3641, %fd3648;
	ld.global.nc.v2.f64 	{%fd3651, %fd3652}, [%rd405+32];
	fma.rn.f64 	%fd3653, %fd3650, %fd3641, %fd3651;
	fma.rn.f64 	%fd3654, %fd3653, %fd3641, %fd3652;
	fma.rn.f64 	%fd3655, %fd3654, %fd4998, %fd4998;
	fma.rn.f64 	%fd3656, %fd3654, %fd3641, 0d3FF0000000000000;
	selp.f64 	%fd3657, %fd3656, %fd3655, %p427;
	and.b32  	%r1158, %r1590, 2;
	setp.eq.s32 	%p428, %r1158, 0;
	mov.f64 	%fd3658, 0d0000000000000000;
	sub.f64 	%fd3659, %fd3658, %fd3657;
	selp.f64 	%fd3660, %fd3657, %fd3659, %p428;
	mul.f64 	%fd3661, %fd664, %fd3660;
	mul.f64 	%fd3662, %fd483, %fd3661;
	fma.rn.f64 	%fd677, %fd482, %fd672, %fd3662;
	@%p416 bra 	$L__BB3_442;
	mov.f64 	%fd3668, 0d0000000000000000;
	mul.rn.f64 	%fd5000, %fd658, %fd3668;
	mov.b32 	%r1592, 1;
	bra.uni 	$L__BB3_445;
$L__BB3_442:
	mul.f64 	%fd3663, %fd658, 0d3FE45F306DC9C883;
	cvt.rni.s32.f64 	%r1591, %fd3663;
	cvt.rn.f64.s32 	%fd3664, %r1591;
	fma.rn.f64 	%fd3665, %fd3664, 0dBFF921FB54442D18, %fd658;
	fma.rn.f64 	%fd3666, %fd3664, 0dBC91A62633145C00, %fd3665;
	fma.rn.f64 	%fd5000, %fd3664, 0dB97B839A252049C0, %fd3666;
	setp.ltu.f64 	%p429, %fd659, 0d41E0000000000000;
	@%p429 bra 	$L__BB3_444;
	{ // callseq 176, 0
	.param .b64 param0;
	st.param.f64 	[param0], %fd658;
	.param .align 16 .b8 retval0[16];
	call.uni (retval0), 
	__internal_trig_reduction_slowpathd, 
	(
	param0
	);
	ld.param.f64 	%fd5000, [retval0];
	ld.param.b32 	%r1591, [retval0+8];
	} // callseq 176
$L__BB3_444:
	add.s32 	%r1592, %r1591, 1;
$L__BB3_445:
	shl.b32 	%r1161, %r1592, 6;
	cvt.u64.u32 	%rd406, %r1161;
	and.b64  	%rd407, %rd406, 64;
	mov.u64 	%rd408, __cudart_sin_cos_coeffs;
	add.s64 	%rd409, %rd408, %rd407;
	mul.rn.f64 	%fd3669, %fd5000, %fd5000;
	and.b32  	%r1162, %r1592, 1;
	setp.eq.b32 	%p430, %r1162, 1;
	selp.f64 	%fd3670, 0dBDA8FF8320FD8164, 0d3DE5DB65F9785EBA, %p430;
	ld.global.nc.v2.f64 	{%fd3671, %fd3672}, [%rd409];
	fma.rn.f64 	%fd3673, %fd3670, %fd3669, %fd3671;
	fma.rn.f64 	%fd3674, %fd3673, %fd3669, %fd3672;
	ld.global.nc.v2.f64 	{%fd3675, %fd3676}, [%rd409+16];
	fma.rn.f64 	%fd3677, %fd3674, %fd3669, %fd3675;
	fma.rn.f64 	%fd3678, %fd3677, %fd3669, %fd3676;
	ld.global.nc.v2.f64 	{%fd3679, %fd3680}, [%rd409+32];
	fma.rn.f64 	%fd3681, %fd3678, %fd3669, %fd3679;
	fma.rn.f64 	%fd3682, %fd3681, %fd3669, %fd3680;
	fma.rn.f64 	%fd3683, %fd3682, %fd5000, %fd5000;
	fma.rn.f64 	%fd3684, %fd3682, %fd3669, 0d3FF0000000000000;
	selp.f64 	%fd3685, %fd3684, %fd3683, %p430;
	and.b32  	%r1163, %r1592, 2;
	setp.eq.s32 	%p431, %r1163, 0;
	mov.f64 	%fd3686, 0d0000000000000000;
	sub.f64 	%fd3687, %fd3686, %fd3685;
	selp.f64 	%fd3688, %fd3685, %fd3687, %p431;
	fma.rn.f64 	%fd3689, %fd484, %fd3688, %fd677;
	fma.rn.f64 	%fd3690, %fd657, %fd3689, %fd629;
	ld.global.f64 	%fd3691, [%rd1+24];
	add.f64 	%fd683, %fd3691, %fd3690;
	bar.sync 	0;
	mul.f64 	%fd3693, %fd628, %fd1198;
	div.rn.f64 	%fd3694, %fd3693, %fd4;
	sqrt.rn.f64 	%fd684, %fd3694;
	bar.sync 	0;
	abs.f64 	%fd685, %fd656;
	setp.neu.f64 	%p432, %fd685, 0d7FF0000000000000;
	@%p432 bra 	$L__BB3_447;
	mov.f64 	%fd3700, 0d0000000000000000;
	mul.rn.f64 	%fd5002, %fd656, %fd3700;
	mov.b32 	%r1594, 1;
	bra.uni 	$L__BB3_450;
$L__BB3_447:
	mul.f64 	%fd3695, %fd656, 0d3FE45F306DC9C883;
	cvt.rni.s32.f64 	%r1593, %fd3695;
	cvt.rn.f64.s32 	%fd3696, %r1593;
	fma.rn.f64 	%fd3697, %fd3696, 0dBFF921FB54442D18, %fd656;
	fma.rn.f64 	%fd3698, %fd3696, 0dBC91A62633145C00, %fd3697;
	fma.rn.f64 	%fd5002, %fd3696, 0dB97B839A252049C0, %fd3698;
	setp.ltu.f64 	%p433, %fd685, 0d41E0000000000000;
	@%p433 bra 	$L__BB3_449;
	{ // callseq 177, 0
	.param .b64 param0;
	st.param.f64 	[param0], %fd656;
	.param .align 16 .b8 retval0[16];
	call.uni (retval0), 
	__internal_trig_reduction_slowpathd, 
	(
	param0
	);
	ld.param.f64 	%fd5002, [retval0];
	ld.param.b32 	%r1593, [retval0+8];
	} // callseq 177
$L__BB3_449:
	add.s32 	%r1594, %r1593, 1;
$L__BB3_450:
	shl.b32 	%r1166, %r1594, 6;
	cvt.u64.u32 	%rd410, %r1166;
	and.b64  	%rd411, %rd410, 64;
	mov.u64 	%rd412, __cudart_sin_cos_coeffs;
	add.s64 	%rd413, %rd412, %rd411;
	mul.rn.f64 	%fd3701, %fd5002, %fd5002;
	and.b32  	%r1167, %r1594, 1;
	setp.eq.b32 	%p434, %r1167, 1;
	selp.f64 	%fd3702, 0dBDA8FF8320FD8164, 0d3DE5DB65F9785EBA, %p434;
	ld.global.nc.v2.f64 	{%fd3703, %fd3704}, [%rd413];
	fma.rn.f64 	%fd3705, %fd3702, %fd3701, %fd3703;
	fma.rn.f64 	%fd3706, %fd3705, %fd3701, %fd3704;
	ld.global.nc.v2.f64 	{%fd3707, %fd3708}, [%rd413+16];
	fma.rn.f64 	%fd3709, %fd3706, %fd3701, %fd3707;
	fma.rn.f64 	%fd3710, %fd3709, %fd3701, %fd3708;
	ld.global.nc.v2.f64 	{%fd3711, %fd3712}, [%rd413+32];
	fma.rn.f64 	%fd3713, %fd3710, %fd3701, %fd3711;
	fma.rn.f64 	%fd3714, %fd3713, %fd3701, %fd3712;
	fma.rn.f64 	%fd3715, %fd3714, %fd5002, %fd5002;
	fma.rn.f64 	%fd3716, %fd3714, %fd3701, 0d3FF0000000000000;
	selp.f64 	%fd3717, %fd3716, %fd3715, %p434;
	and.b32  	%r1168, %r1594, 2;
	setp.eq.s32 	%p435, %r1168, 0;
	mov.f64 	%fd3718, 0d0000000000000000;
	sub.f64 	%fd3719, %fd3718, %fd3717;
	selp.f64 	%fd691, %fd3717, %fd3719, %p435;
	abs.f64 	%fd692, %fd683;
	setp.neu.f64 	%p436, %fd692, 0d7FF0000000000000;
	@%p436 bra 	$L__BB3_452;
	mov.f64 	%fd3725, 0d0000000000000000;
	mul.rn.f64 	%fd5004, %fd683, %fd3725;
	mov.b32 	%r1596, 1;
	bra.uni 	$L__BB3_455;
$L__BB3_452:
	mul.f64 	%fd3720, %fd683, 0d3FE45F306DC9C883;
	cvt.rni.s32.f64 	%r1595, %fd3720;
	cvt.rn.f64.s32 	%fd3721, %r1595;
	fma.rn.f64 	%fd3722, %fd3721, 0dBFF921FB54442D18, %fd683;
	fma.rn.f64 	%fd3723, %fd3721, 0dBC91A62633145C00, %fd3722;
	fma.rn.f64 	%fd5004, %fd3721, 0dB97B839A252049C0, %fd3723;
	setp.ltu.f64 	%p437, %fd692, 0d41E0000000000000;
	@%p437 bra 	$L__BB3_454;
	{ // callseq 178, 0
	.param .b64 param0;
	st.param.f64 	[param0], %fd683;
	.param .align 16 .b8 retval0[16];
	call.uni (retval0), 
	__internal_trig_reduction_slowpathd, 
	(
	param0
	);
	ld.param.f64 	%fd5004, [retval0];
	ld.param.b32 	%r1595, [retval0+8];
	} // callseq 178
$L__BB3_454:
	add.s32 	%r1596, %r1595, 1;
$L__BB3_455:
	shl.b32 	%r1171, %r1596, 6;
	cvt.u64.u32 	%rd414, %r1171;
	and.b64  	%rd415, %rd414, 64;
	mov.u64 	%rd416, __cudart_sin_cos_coeffs;
	add.s64 	%rd417, %rd416, %rd415;
	mul.rn.f64 	%fd3726, %fd5004, %fd5004;
	and.b32  	%r1172, %r1596, 1;
	setp.eq.b32 	%p438, %r1172, 1;
	selp.f64 	%fd3727, 0dBDA8FF8320FD8164, 0d3DE5DB65F9785EBA, %p438;
	ld.global.nc.v2.f64 	{%fd3728, %fd3729}, [%rd417];
	fma.rn.f64 	%fd3730, %fd3727, %fd3726, %fd3728;
	fma.rn.f64 	%fd3731, %fd3730, %fd3726, %fd3729;
	ld.global.nc.v2.f64 	{%fd3732, %fd3733}, [%rd417+16];
	fma.rn.f64 	%fd3734, %fd3731, %fd3726, %fd3732;
	fma.rn.f64 	%fd3735, %fd3734, %fd3726, %fd3733;
	ld.global.nc.v2.f64 	{%fd3736, %fd3737}, [%rd417+32];
	fma.rn.f64 	%fd3738, %fd3735, %fd3726, %fd3736;
	fma.rn.f64 	%fd3739, %fd3738, %fd3726, %fd3737;
	fma.rn.f64 	%fd3740, %fd3739, %fd5004, %fd5004;
	fma.rn.f64 	%fd3741, %fd3739, %fd3726, 0d3FF0000000000000;
	selp.f64 	%fd3742, %fd3741, %fd3740, %p438;
	and.b32  	%r1173, %r1596, 2;
	setp.eq.s32 	%p439, %r1173, 0;
	mov.f64 	%fd3743, 0d0000000000000000;
	sub.f64 	%fd3744, %fd3743, %fd3742;
	selp.f64 	%fd698, %fd3742, %fd3744, %p439;
	ld.global.f64 	%fd699, [%rd1];
	abs.f64 	%fd700, %fd699;
	setp.neu.f64 	%p440, %fd700, 0d7FF0000000000000;
	@%p440 bra 	$L__BB3_457;
	mov.f64 	%fd3750, 0d0000000000000000;
	mul.rn.f64 	%fd5006, %fd699, %fd3750;
	mov.b32 	%r1598, 1;
	bra.uni 	$L__BB3_460;
$L__BB3_457:
	mul.f64 	%fd3745, %fd699, 0d3FE45F306DC9C883;
	cvt.rni.s32.f64 	%r1597, %fd3745;
	cvt.rn.f64.s32 	%fd3746, %r1597;
	fma.rn.f64 	%fd3747, %fd3746, 0dBFF921FB54442D18, %fd699;
	fma.rn.f64 	%fd3748, %fd3746, 0dBC91A62633145C00, %fd3747;
	fma.rn.f64 	%fd5006, %fd3746, 0dB97B839A252049C0, %fd3748;
	setp.ltu.f64 	%p441, %fd700, 0d41E0000000000000;
	@%p441 bra 	$L__BB3_459;
	{ // callseq 179, 0
	.param .b64 param0;
	st.param.f64 	[param0], %fd699;
	.param .align 16 .b8 retval0[16];
	call.uni (retval0), 
	__internal_trig_reduction_slowpathd, 
	(
	param0
	);
	ld.param.f64 	%fd5006, [retval0];
	ld.param.b32 	%r1597, [retval0+8];
	} // callseq 179
$L__BB3_459:
	add.s32 	%r1598, %r1597, 1;
$L__BB3_460:
	shl.b32 	%r1176, %r1598, 6;
	cvt.u64.u32 	%rd418, %r1176;
	and.b64  	%rd419, %rd418, 64;
	mov.u64 	%rd420, __cudart_sin_cos_coeffs;
	add.s64 	%rd421, %rd420, %rd419;
	mul.rn.f64 	%fd3751, %fd5006, %fd5006;
	and.b32  	%r1177, %r1598, 1;
	setp.eq.b32 	%p442, %r1177, 1;
	selp.f64 	%fd3752, 0dBDA8FF8320FD8164, 0d3DE5DB65F9785EBA, %p442;
	ld.global.nc.v2.f64 	{%fd3753, %fd3754}, [%rd421];
	fma.rn.f64 	%fd3755, %fd3752, %fd3751, %fd3753;
	fma.rn.f64 	%fd3756, %fd3755, %fd3751, %fd3754;
	ld.global.nc.v2.f64 	{%fd3757, %fd3758}, [%rd421+16];
	fma.rn.f64 	%fd3759, %fd3756, %fd3751, %fd3757;
	fma.rn.f64 	%fd3760, %fd3759, %fd3751, %fd3758;
	ld.global.nc.v2.f64 	{%fd3761, %fd3762}, [%rd421+32];
	fma.rn.f64 	%fd3763, %fd3760, %fd3751, %fd3761;
	fma.rn.f64 	%fd3764, %fd3763, %fd3751, %fd3762;
	fma.rn.f64 	%fd3765, %fd3764, %fd5006, %fd5006;
	fma.rn.f64 	%fd3766, %fd3764, %fd3751, 0d3FF0000000000000;
	selp.f64 	%fd3767, %fd3766, %fd3765, %p442;
	and.b32  	%r1178, %r1598, 2;
	setp.eq.s32 	%p443, %r1178, 0;
	mov.f64 	%fd3768, 0d0000000000000000;
	sub.f64 	%fd3769, %fd3768, %fd3767;
	selp.f64 	%fd706, %fd3767, %fd3769, %p443;
	ld.global.f64 	%fd707, [%rd1+8];
	abs.f64 	%fd708, %fd707;
	setp.neu.f64 	%p444, %fd708, 0d7FF0000000000000;
	@%p444 bra 	$L__BB3_462;
	mov.f64 	%fd3775, 0d0000000000000000;
	mul.rn.f64 	%fd5007, %fd707, %fd3775;
	mov.b32 	%r1599, 0;
	bra.uni 	$L__BB3_464;
$L__BB3_462:
	mul.f64 	%fd3770, %fd707, 0d3FE45F306DC9C883;
	cvt.rni.s32.f64 	%r1599, %fd3770;
	cvt.rn.f64.s32 	%fd3771, %r1599;
	fma.rn.f64 	%fd3772, %fd3771, 0dBFF921FB54442D18, %fd707;
	fma.rn.f64 	%fd3773, %fd3771, 0dBC91A62633145C00, %fd3772;
	fma.rn.f64 	%fd5007, %fd3771, 0dB97B839A252049C0, %fd3773;
	setp.ltu.f64 	%p445, %fd708, 0d41E0000000000000;
	@%p445 bra 	$L__BB3_464;
	{ // callseq 180, 0
	.param .b64 param0;
	st.param.f64 	[param0], %fd707;
	.param .align 16 .b8 retval0[16];
	call.uni (retval0), 
	__internal_trig_reduction_slowpathd, 
	(
	param0
	);
	ld.param.f64 	%fd5007, [retval0];
	ld.param.b32 	%r1599, [retval0+8];
	} // callseq 180
$L__BB3_464:
	mov.f64 	%fd3776, 0d0000000000000000;
	mul.rn.f64 	%fd5009, %fd6, %fd3776;
	setp.eq.f64 	%p446, %fd7, 0d7FF0000000000000;
	shl.b32 	%r1182, %r1599, 6;
	cvt.u64.u32 	%rd422, %r1182;
	and.b64  	%rd423, %rd422, 64;
	mov.u64 	%rd424, __cudart_sin_cos_coeffs;
	add.s64 	%rd425, %rd424, %rd423;
	mul.rn.f64 	%fd3777, %fd5007, %fd5007;
	and.b32  	%r1183, %r1599, 1;
	setp.eq.b32 	%p447, %r1183, 1;
	selp.f64 	%fd3778, 0dBDA8FF8320FD8164, 0d3DE5DB65F9785EBA, %p447;
	ld.global.nc.v2.f64 	{%fd3779, %fd3780}, [%rd425];
	fma.rn.f64 	%fd3781, %fd3778, %fd3777, %fd3779;
	fma.rn.f64 	%fd3782, %fd3781, %fd3777, %fd3780;
	ld.global.nc.v2.f64 	{%fd3783, %fd3784}, [%rd425+16];
	fma.rn.f64 	%fd3785, %fd3782, %fd3777, %fd3783;
	fma.rn.f64 	%fd3786, %fd3785, %fd3777, %fd3784;
	ld.global.nc.v2.f64 	{%fd3787, %fd3788}, [%rd425+32];
	fma.rn.f64 	%fd3789, %fd3786, %fd3777, %fd3787;
	fma.rn.f64 	%fd3790, %fd3789, %fd3777, %fd3788;
	fma.rn.f64 	%fd3791, %fd3790, %fd5007, %fd5007;
	fma.rn.f64 	%fd3792, %fd3790, %fd3777, 0d3FF0000000000000;
	selp.f64 	%fd3793, %fd3792, %fd3791, %p447;
	and.b32  	%r1184, %r1599, 2;
	setp.eq.s32 	%p448, %r1184, 0;
	sub.f64 	%fd3794, %fd3776, %fd3793;
	selp.f64 	%fd3795, %fd3793, %fd3794, %p448;
	mul.f64 	%fd714, %fd706, %fd3795;
	mov.b32 	%r1601, 1;
	@%p446 bra 	$L__BB3_468;
	setp.ltu.f64 	%p449, %fd7, 0d41E0000000000000;
	mov.f64 	%fd5009, %fd8;
	mov.u32 	%r1600, %r5;
	@%p449 bra 	$L__BB3_467;
	{ // callseq 181, 0
	.param .b64 param0;
	st.param.f64 	[param0], %fd6;
	.param .align 16 .b8 retval0[16];
	call.uni (retval0), 
	__internal_trig_reduction_slowpathd, 
	(
	param0
	);
	ld.param.f64 	%fd5009, [retval0];
	ld.param.b32 	%r1600, [retval0+8];
	} // callseq 181
$L__BB3_467:
	add.s32 	%r1601, %r1600, 1;
$L__BB3_468:
	shl.b32 	%r1186, %r1601, 6;
	cvt.u64.u32 	%rd426, %r1186;
	and.b64  	%rd427, %rd426, 64;
	mov.u64 	%rd428, __cudart_sin_cos_coeffs;
	add.s64 	%rd429, %rd428, %rd427;
	mul.rn.f64 	%fd3797, %fd5009, %fd5009;
	and.b32  	%r1187, %r1601, 1;
	setp.eq.b32 	%p451, %r1187, 1;
	selp.f64 	%fd3798, 0dBDA8FF8320FD8164, 0d3DE5DB65F9785EBA, %p451;
	ld.global.nc.v2.f64 	{%fd3799, %fd3800}, [%rd429];
	fma.rn.f64 	%fd3801, %fd3798, %fd3797, %fd3799;
	fma.rn.f64 	%fd3802, %fd3801, %fd3797, %fd3800;
	ld.global.nc.v2.f64 	{%fd3803, %fd3804}, [%rd429+16];
	fma.rn.f64 	%fd3805, %fd3802, %fd3797, %fd3803;
	fma.rn.f64 	%fd3806, %fd3805, %fd3797, %fd3804;
	ld.global.nc.v2.f64 	{%fd3807, %fd3808}, [%rd429+32];
	fma.rn.f64 	%fd3809, %fd3806, %fd3797, %fd3807;
	fma.rn.f64 	%fd3810, %fd3809, %fd3797, %fd3808;
	fma.rn.f64 	%fd3811, %fd3810, %fd5009, %fd5009;
	fma.rn.f64 	%fd3812, %fd3810, %fd3797, 0d3FF0000000000000;
	selp.f64 	%fd3813, %fd3812, %fd3811, %p451;
	and.b32  	%r1188, %r1601, 2;
	setp.eq.s32 	%p452, %r1188, 0;
	mov.f64 	%fd3814, 0d0000000000000000;
	sub.f64 	%fd3815, %fd3814, %fd3813;
	selp.f64 	%fd3816, %fd3813, %fd3815, %p452;
	mul.f64 	%fd718, %fd714, %fd3816;
	@%p444 bra 	$L__BB3_470;
	mov.f64 	%fd3822, 0d0000000000000000;
	mul.rn.f64 	%fd5011, %fd707, %fd3822;
	mov.b32 	%r1603, 1;
	bra.uni 	$L__BB3_473;
$L__BB3_470:
	mul.f64 	%fd3817, %fd707, 0d3FE45F306DC9C883;
	cvt.rni.s32.f64 	%r1602, %fd3817;
	cvt.rn.f64.s32 	%fd3818, %r1602;
	fma.rn.f64 	%fd3819, %fd3818, 0dBFF921FB54442D18, %fd707;
	fma.rn.f64 	%fd3820, %fd3818, 0dBC91A62633145C00, %fd3819;
	fma.rn.f64 	%fd5011, %fd3818, 0dB97B839A252049C0, %fd3820;
	setp.ltu.f64 	%p453, %fd708, 0d41E0000000000000;
	@%p453 bra 	$L__BB3_472;
	{ // callseq 182, 0
	.param .b64 param0;
	st.param.f64 	[param0], %fd707;
	.param .align 16 .b8 retval0[16];
	call.uni (retval0), 
	__internal_trig_reduction_slowpathd, 
	(
	param0
	);
	ld.param.f64 	%fd5011, [retval0];
	ld.param.b32 	%r1602, [retval0+8];
	} // callseq 182
$L__BB3_472:
	add.s32 	%r1603, %r1602, 1;
$L__BB3_473:
	selp.b32 	%r1604, 0, %r5, %p446;
	mov.f64 	%fd3823, 0d0000000000000000;
	mul.rn.f64 	%fd3824, %fd6, %fd3823;
	selp.f64 	%fd5012, %fd3824, %fd8, %p446;
	shl.b32 	%r1191, %r1603, 6;
	cvt.u64.u32 	%rd430, %r1191;
	and.b64  	%rd431, %rd430, 64;
	mov.u64 	%rd432, __cudart_sin_cos_coeffs;
	add.s64 	%rd433, %rd432, %rd431;
	mul.rn.f64 	%fd3825, %fd5011, %fd5011;
	and.b32  	%r1192, %r1603, 1;
	setp.eq.b32 	%p455, %r1192, 1;
	selp.f64 	%fd3826, 0dBDA8FF8320FD8164, 0d3DE5DB65F9785EBA, %p455;
	ld.global.nc.v2.f64 	{%fd3827, %fd3828}, [%rd433];
	fma.rn.f64 	%fd3829, %fd3826, %fd3825, %fd3827;
	fma.rn.f64 	%fd3830, %fd3829, %fd3825, %fd3828;
	ld.global.nc.v2.f64 	{%fd3831, %fd3832}, [%rd433+16];
	fma.rn.f64 	%fd3833, %fd3830, %fd3825, %fd3831;
	fma.rn.f64 	%fd3834, %fd3833, %fd3825, %fd3832;
	ld.global.nc.v2.f64 	{%fd3835, %fd3836}, [%rd433+32];
	fma.rn.f64 	%fd3837, %fd3834, %fd3825, %fd3835;
	fma.rn.f64 	%fd3838, %fd3837, %fd3825, %fd3836;
	fma.rn.f64 	%fd3839, %fd3838, %fd5011, %fd5011;
	fma.rn.f64 	%fd3840, %fd3838, %fd3825, 0d3FF0000000000000;
	selp.f64 	%fd3841, %fd3840, %fd3839, %p455;
	and.b32  	%r1193, %r1603, 2;
	setp.eq.s32 	%p456, %r1193, 0;
	sub.f64 	%fd3842, %fd3823, %fd3841;
	selp.f64 	%fd725, %fd3841, %fd3842, %p456;
	@%p3 bra 	$L__BB3_475;
	{ // callseq 183, 0
	.param .b64 param0;
	st.param.f64 	[param0], %fd6;
	.param .align 16 .b8 retval0[16];
	call.uni (retval0), 
	__internal_trig_reduction_slowpathd, 
	(
	param0
	);
	ld.param.f64 	%fd5012, [retval0];
	ld.param.b32 	%r1604, [retval0+8];
	} // callseq 183
$L__BB3_475:
	mul.f64 	%fd3844, %fd5, %fd684;
	shl.b32 	%r1195, %r1604, 6;
	cvt.u64.u32 	%rd434, %r1195;
	and.b64  	%rd435, %rd434, 64;
	mov.u64 	%rd436, __cudart_sin_cos_coeffs;
	add.s64 	%rd437, %rd436, %rd435;
	mul.rn.f64 	%fd3845, %fd5012, %fd5012;
	and.b32  	%r1196, %r1604, 1;
	setp.eq.b32 	%p457, %r1196, 1;
	selp.f64 	%fd3846, 0dBDA8FF8320FD8164, 0d3DE5DB65F9785EBA, %p457;
	ld.global.nc.v2.f64 	{%fd3847, %fd3848}, [%rd437];
	fma.rn.f64 	%fd3849, %fd3846, %fd3845, %fd3847;
	fma.rn.f64 	%fd3850, %fd3849, %fd3845, %fd3848;
	ld.global.nc.v2.f64 	{%fd3851, %fd3852}, [%rd437+16];
	fma.rn.f64 	%fd3853, %fd3850, %fd3845, %fd3851;
	fma.rn.f64 	%fd3854, %fd3853, %fd3845, %fd3852;
	ld.global.nc.v2.f64 	{%fd3855, %fd3856}, [%rd437+32];
	fma.rn.f64 	%fd3857, %fd3854, %fd3845, %fd3855;
	fma.rn.f64 	%fd3858, %fd3857, %fd3845, %fd3856;
	fma.rn.f64 	%fd3859, %fd3858, %fd5012, %fd5012;
	fma.rn.f64 	%fd3860, %fd3858, %fd3845, 0d3FF0000000000000;
	selp.f64 	%fd3861, %fd3860, %fd3859, %p457;
	and.b32  	%r1197, %r1604, 2;
	setp.eq.s32 	%p458, %r1197, 0;
	mov.f64 	%fd3862, 0d0000000000000000;
	sub.f64 	%fd3863, %fd3862, %fd3861;
	selp.f64 	%fd3864, %fd3861, %fd3863, %p458;
	fma.rn.f64 	%fd3865, %fd725, %fd3864, %fd718;
	add.f64 	%fd3866, %fd691, %fd698;
	mul.f64 	%fd3867, %fd3844, %fd3866;
	mul.f64 	%fd3868, %fd3867, %fd3865;
	div.rn.f64 	%fd3869, %fd3868, %fd9;
	mov.u32 	%r1198, %tid.x;
	shl.b32 	%r1199, %r1198, 3;
	mov.u32 	%r1200, _ZZ9paths_rk2PdS_S_E4k2vy;
	add.s32 	%r1201, %r1200, %r1199;
	ld.shared.f64 	%fd3870, [%r1201];
	add.f64 	%fd3871, %fd3870, %fd3869;
	st.shared.f64 	[%r1201], %fd3871;
	bar.sync 	0;
	sub.f64 	%fd3872, %fd691, %fd698;
	mul.f64 	%fd728, %fd3872, %fd3844;
	ld.global.f64 	%fd729, [%rd1];
	abs.f64 	%fd730, %fd729;
	setp.neu.f64 	%p459, %fd730, 0d7FF0000000000000;
	@%p459 bra 	$L__BB3_477;
	mov.f64 	%fd3878, 0d0000000000000000;
	mul.rn.f64 	%fd5013, %fd729, %fd3878;
	mov.b32 	%r1605, 0;
	bra.uni 	$L__BB3_479;
$L__BB3_477:
	mul.f64 	%fd3873, %fd729, 0d3FE45F306DC9C883;
	cvt.rni.s32.f64 	%r1605, %fd3873;
	cvt.rn.f64.s32 	%fd3874, %r1605;
	fma.rn.f64 	%fd3875, %fd3874, 0dBFF921FB54442D18, %fd729;
	fma.rn.f64 	%fd3876, %fd3874, 0dBC91A62633145C00, %fd3875;
	fma.rn.f64 	%fd5013, %fd3874, 0dB97B839A252049C0, %fd3876;
	setp.ltu.f64 	%p460, %fd730, 0d41E0000000000000;
	@%p460 bra 	$L__BB3_479;
	{ // callseq 184, 0
	.param .b64 param0;
	st.param.f64 	[param0], %fd729;
	.param .align 16 .b8 retval0[16];
	call.uni (retval0), 
	__internal_trig_reduction_slowpathd, 
	(
	param0
	);
	ld.param.f64 	%fd5013, [retval0];
	ld.param.b32 	%r1605, [retval0+8];
	} // callseq 184
$L__BB3_479:
	setp.eq.f64 	%p461, %fd7, 0d7FF0000000000000;
	selp.b32 	%r1606, 0, %r5, %p461;
	mov.f64 	%fd3879, 0d0000000000000000;
	mul.rn.f64 	%fd3880, %fd6, %fd3879;
	selp.f64 	%fd5014, %fd3880, %fd8, %p461;
	shl.b32 	%r1204, %r1605, 6;
	cvt.u64.u32 	%rd438, %r1204;
	and.b64  	%rd439, %rd438, 64;
	mov.u64 	%rd440, __cudart_sin_cos_coeffs;
	add.s64 	%rd441, %rd440, %rd439;
	mul.rn.f64 	%fd3881, %fd5013, %fd5013;
	and.b32  	%r1205, %r1605, 1;
	setp.eq.b32 	%p462, %r1205, 1;
	selp.f64 	%fd3882, 0dBDA8FF8320FD8164, 0d3DE5DB65F9785EBA, %p462;
	ld.global.nc.v2.f64 	{%fd3883, %fd3884}, [%rd441];
	fma.rn.f64 	%fd3885, %fd3882, %fd3881, %fd3883;
	fma.rn.f64 	%fd3886, %fd3885, %fd3881, %fd3884;
	ld.global.nc.v2.f64 	{%fd3887, %fd3888}, [%rd441+16];
	fma.rn.f64 	%fd3889, %fd3886, %fd3881, %fd3887;
	fma.rn.f64 	%fd3890, %fd3889, %fd3881, %fd3888;
	ld.global.nc.v2.f64 	{%fd3891, %fd3892}, [%rd441+32];
	fma.rn.f64 	%fd3893, %fd3890, %fd3881, %fd3891;
	fma.rn.f64 	%fd3894, %fd3893, %fd3881, %fd3892;
	fma.rn.f64 	%fd3895, %fd3894, %fd5013, %fd5013;
	fma.rn.f64 	%fd3896, %fd3894, %fd3881, 0d3FF0000000000000;
	selp.f64 	%fd3897, %fd3896, %fd3895, %p462;
	and.b32  	%r1206, %r1605, 2;
	setp.eq.s32 	%p463, %r1206, 0;
	sub.f64 	%fd3898, %fd3879, %fd3897;
	selp.f64 	%fd736, %fd3897, %fd3898, %p463;
	@%p3 bra 	$L__BB3_481;
	{ // callseq 185, 0
	.param .b64 param0;
	st.param.f64 	[param0], %fd6;
	.param .align 16 .b8 retval0[16];
	call.uni (retval0), 
	__internal_trig_reduction_slowpathd, 
	(
	param0
	);
	ld.param.f64 	%fd5014, [retval0];
	ld.param.b32 	%r1606, [retval0+8];
	} // callseq 185
$L__BB3_481:
	shl.b32 	%r1208, %r1606, 6;
	cvt.u64.u32 	%rd442, %r1208;
	and.b64  	%rd443, %rd442, 64;
	mov.u64 	%rd444, __cudart_sin_cos_coeffs;
	add.s64 	%rd445, %rd444, %rd443;
	mul.rn.f64 	%fd3900, %fd5014, %fd5014;
	and.b32  	%r1209, %r1606, 1;
	setp.eq.b32 	%p465, %r1209, 1;
	selp.f64 	%fd3901, 0dBDA8FF8320FD8164, 0d3DE5DB65F9785EBA, %p465;
	ld.global.nc.v2.f64 	{%fd3902, %fd3903}, [%rd445];
	fma.rn.f64 	%fd3904, %fd3901, %fd3900, %fd3902;
	fma.rn.f64 	%fd3905, %fd3904, %fd3900, %fd3903;
	ld.global.nc.v2.f64 	{%fd3906, %fd3907}, [%rd445+16];
	fma.rn.f64 	%fd3908, %fd3905, %fd3900, %fd3906;
	fma.rn.f64 	%fd3909, %fd3908, %fd3900, %fd3907;
	ld.global.nc.v2.f64 	{%fd3910, %fd3911}, [%rd445+32];
	fma.rn.f64 	%fd3912, %fd3909, %fd3900, %fd3910;
	fma.rn.f64 	%fd3913, %fd3912, %fd3900, %fd3911;
	fma.rn.f64 	%fd3914, %fd3913, %fd5014, %fd5014;
	fma.rn.f64 	%fd3915, %fd3913, %fd3900, 0d3FF0000000000000;
	selp.f64 	%fd3916, %fd3915, %fd3914, %p465;
	and.b32  	%r1210, %r1606, 2;
	setp.eq.s32 	%p466, %r1210, 0;
	mov.f64 	%fd3917, 0d0000000000000000;
	sub.f64 	%fd3918, %fd3917, %fd3916;
	selp.f64 	%fd3919, %fd3916, %fd3918, %p466;
	mul.f64 	%fd3920, %fd736, %fd3919;
	mul.f64 	%fd739, %fd626, %fd3920;
	@%p459 bra 	$L__BB3_483;
	mov.f64 	%fd3926, 0d0000000000000000;
	mul.rn.f64 	%fd5016, %fd729, %fd3926;
	mov.b32 	%r1608, 1;
	bra.uni 	$L__BB3_486;
$L__BB3_483:
	mul.f64 	%fd3921, %fd729, 0d3FE45F306DC9C883;
	cvt.rni.s32.f64 	%r1607, %fd3921;
	cvt.rn.f64.s32 	%fd3922, %r1607;
	fma.rn.f64 	%fd3923, %fd3922, 0dBFF921FB54442D18, %fd729;
	fma.rn.f64 	%fd3924, %fd3922, 0dBC91A62633145C00, %fd3923;
	fma.rn.f64 	%fd5016, %fd3922, 0dB97B839A252049C0, %fd3924;
	setp.ltu.f64 	%p467, %fd730, 0d41E0000000000000;
	@%p467 bra 	$L__BB3_485;
	{ // callseq 186, 0
	.param .b64 param0;
	st.param.f64 	[param0], %fd729;
	.param .align 16 .b8 retval0[16];
	call.uni (retval0), 
	__internal_trig_reduction_slowpathd, 
	(
	param0
	);
	ld.param.f64 	%fd5016, [retval0];
	ld.param.b32 	%r1607, [retval0+8];
	} // callseq 186
$L__BB3_485:
	add.s32 	%r1608, %r1607, 1;
$L__BB3_486:
	shl.b32 	%r1213, %r1608, 6;
	cvt.u64.u32 	%rd446, %r1213;
	and.b64  	%rd447, %rd446, 64;
	mov.u64 	%rd448, __cudart_sin_cos_coeffs;
	add.s64 	%rd449, %rd448, %rd447;
	mul.rn.f64 	%fd3927, %fd5016, %fd5016;
	and.b32  	%r1214, %r1608, 1;
	setp.eq.b32 	%p468, %r1214, 1;
	selp.f64 	%fd3928, 0dBDA8FF8320FD8164, 0d3DE5DB65F9785EBA, %p468;
	ld.global.nc.v2.f64 	{%fd3929, %fd3930}, [%rd449];
	fma.rn.f64 	%fd3931, %fd3928, %fd3927, %fd3929;
	fma.rn.f64 	%fd3932, %fd3931, %fd3927, %fd3930;
	ld.global.nc.v2.f64 	{%fd3933, %fd3934}, [%rd449+16];
	fma.rn.f64 	%fd3935, %fd3932, %fd3927, %fd3933;
	fma.rn.f64 	%fd3936, %fd3935, %fd3927, %fd3934;
	ld.global.nc.v2.f64 	{%fd3937, %fd3938}, [%rd449+32];
	fma.rn.f64 	%fd3939, %fd3936, %fd3927, %fd3937;
	fma.rn.f64 	%fd3940, %fd3939, %fd3927, %fd3938;
	fma.rn.f64 	%fd3941, %fd3940, %fd5016, %fd5016;
	fma.rn.f64 	%fd3942, %fd3940, %fd3927, 0d3FF0000000000000;
	selp.f64 	%fd3943, %fd3942, %fd3941, %p468;
	and.b32  	%r1215, %r1608, 2;
	setp.eq.s32 	%p469, %r1215, 0;
	mov.f64 	%fd3944, 0d0000000000000000;
	sub.f64 	%fd3945, %fd3944, %fd3943;
	selp.f64 	%fd745, %fd3943, %fd3945, %p469;
	ld.global.f64 	%fd746, [%rd1+8];
	abs.f64 	%fd747, %fd746;
	setp.neu.f64 	%p470, %fd747, 0d7FF0000000000000;
	@%p470 bra 	$L__BB3_488;
	mov.f64 	%fd3951, 0d0000000000000000;
	mul.rn.f64 	%fd5018, %fd746, %fd3951;
	mov.b32 	%r1610, 1;
	bra.uni 	$L__BB3_491;
$L__BB3_488:
	mul.f64 	%fd3946, %fd746, 0d3FE45F306DC9C883;
	cvt.rni.s32.f64 	%r1609, %fd3946;
	cvt.rn.f64.s32 	%fd3947, %r1609;
	fma.rn.f64 	%fd3948, %fd3947, 0dBFF921FB54442D18, %fd746;
	fma.rn.f64 	%fd3949, %fd3947, 0dBC91A62633145C00, %fd3948;
	fma.rn.f64 	%fd5018, %fd3947, 0dB97B839A252049C0, %fd3949;
	setp.ltu.f64 	%p471, %fd747, 0d41E0000000000000;
	@%p471 bra 	$L__BB3_490;
	{ // callseq 187, 0
	.param .b64 param0;
	st.param.f64 	[param0], %fd746;
	.param .align 16 .b8 retval0[16];
	call.uni (retval0), 
	__internal_trig_reduction_slowpathd, 
	(
	param0
	);
	ld.param.f64 	%fd5018, [retval0];
	ld.param.b32 	%r1609, [retval0+8];
	} // callseq 187
$L__BB3_490:
	add.s32 	%r1610, %r1609, 1;
$L__BB3_491:
	selp.b32 	%r1611, 0, %r5, %p461;
	mov.f64 	%fd3952, 0d0000000000000000;
	mul.rn.f64 	%fd3953, %fd6, %fd3952;
	selp.f64 	%fd5019, %fd3953, %fd8, %p461;
	shl.b32 	%r1218, %r1610, 6;
	cvt.u64.u32 	%rd450, %r1218;
	and.b64  	%rd451, %rd450, 64;
	mov.u64 	%rd452, __cudart_sin_cos_coeffs;
	add.s64 	%rd453, %rd452, %rd451;
	mul.rn.f64 	%fd3954, %fd5018, %fd5018;
	and.b32  	%r1219, %r1610, 1;
	setp.eq.b32 	%p473, %r1219, 1;
	selp.f64 	%fd3955, 0dBDA8FF8320FD8164, 0d3DE5DB65F9785EBA, %p473;
	ld.global.nc.v2.f64 	{%fd3956, %fd3957}, [%rd453];
	fma.rn.f64 	%fd3958, %fd3955, %fd3954, %fd3956;
	fma.rn.f64 	%fd3959, %fd3958, %fd3954, %fd3957;
	ld.global.nc.v2.f64 	{%fd3960, %fd3961}, [%rd453+16];
	fma.rn.f64 	%fd3962, %fd3959, %fd3954, %fd3960;
	fma.rn.f64 	%fd3963, %fd3962, %fd3954, %fd3961;
	ld.global.nc.v2.f64 	{%fd3964, %fd3965}, [%rd453+32];
	fma.rn.f64 	%fd3966, %fd3963, %fd3954, %fd3964;
	fma.rn.f64 	%fd3967, %fd3966, %fd3954, %fd3965;
	fma.rn.f64 	%fd3968, %fd3967, %fd5018, %fd5018;
	fma.rn.f64 	%fd3969, %fd3967, %fd3954, 0d3FF0000000000000;
	selp.f64 	%fd3970, %fd3969, %fd3968, %p473;
	and.b32  	%r1220, %r1610, 2;
	setp.eq.s32 	%p474, %r1220, 0;
	sub.f64 	%fd3971, %fd3952, %fd3970;
	selp.f64 	%fd3972, %fd3970, %fd3971, %p474;
	mul.f64 	%fd754, %fd745, %fd3972;
	@%p3 bra 	$L__BB3_493;
	{ // callseq 188, 0
	.param .b64 param0;
	st.param.f64 	[param0], %fd6;
	.param .align 16 .b8 retval0[16];
	call.uni (retval0), 
	__internal_trig_reduction_slowpathd, 
	(
	param0
	);
	ld.param.f64 	%fd5019, [retval0];
	ld.param.b32 	%r1611, [retval0+8];
	} // callseq 188
$L__BB3_493:
	shl.b32 	%r1222, %r1611, 6;
	cvt.u64.u32 	%rd454, %r1222;
	and.b64  	%rd455, %rd454, 64;
	mov.u64 	%rd456, __cudart_sin_cos_coeffs;
	add.s64 	%rd457, %rd456, %rd455;
	mul.rn.f64 	%fd3974, %fd5019, %fd5019;
	and.b32  	%r1223, %r1611, 1;
	setp.eq.b32 	%p476, %r1223, 1;
	selp.f64 	%fd3975, 0dBDA8FF8320FD8164, 0d3DE5DB65F9785EBA, %p476;
	ld.global.nc.v2.f64 	{%fd3976, %fd3977}, [%rd457];
	fma.rn.f64 	%fd3978, %fd3975, %fd3974, %fd3976;
	fma.rn.f64 	%fd3979, %fd3978, %fd3974, %fd3977;
	ld.global.nc.v2.f64 	{%fd3980, %fd3981}, [%rd457+16];
	fma.rn.f64 	%fd3982, %fd3979, %fd3974, %fd3980;
	fma.rn.f64 	%fd3983, %fd3982, %fd3974, %fd3981;
	ld.global.nc.v2.f64 	{%fd3984, %fd3985}, [%rd457+32];
	fma.rn.f64 	%fd3986, %fd3983, %fd3974, %fd3984;
	fma.rn.f64 	%fd3987, %fd3986, %fd3974, %fd3985;
	fma.rn.f64 	%fd3988, %fd3987, %fd5019, %fd5019;
	fma.rn.f64 	%fd3989, %fd3987, %fd3974, 0d3FF0000000000000;
	selp.f64 	%fd3990, %fd3989, %fd3988, %p476;
	and.b32  	%r1224, %r1611, 2;
	setp.eq.s32 	%p477, %r1224, 0;
	mov.f64 	%fd3991, 0d0000000000000000;
	sub.f64 	%fd3992, %fd3991, %fd3990;
	selp.f64 	%fd3993, %fd3990, %fd3992, %p477;
	mul.f64 	%fd757, %fd754, %fd3993;
	@%p470 bra 	$L__BB3_495;
	mov.f64 	%fd3999, 0d0000000000000000;
	mul.rn.f64 	%fd5020, %fd746, %fd3999;
	mov.b32 	%r1612, 0;
	bra.uni 	$L__BB3_497;
$L__BB3_495:
	mul.f64 	%fd3994, %fd746, 0d3FE45F306DC9C883;
	cvt.rni.s32.f64 	%r1612, %fd3994;
	cvt.rn.f64.s32 	%fd3995, %r1612;
	fma.rn.f64 	%fd3996, %fd3995, 0dBFF921FB54442D18, %fd746;
	fma.rn.f64 	%fd3997, %fd3995, 0dBC91A62633145C00, %fd3996;
	fma.rn.f64 	%fd5020, %fd3995, 0dB97B839A252049C0, %fd3997;
	setp.ltu.f64 	%p478, %fd747, 0d41E0000000000000;
	@%p478 bra 	$L__BB3_497;
	{ // callseq 189, 0
	.param .b64 param0;
	st.param.f64 	[param0], %fd746;
	.param .align 16 .b8 retval0[16];
	call.uni (retval0), 
	__internal_trig_reduction_slowpathd, 
	(
	param0
	);
	ld.param.f64 	%fd5020, [retval0];
	ld.param.b32 	%r1612, [retval0+8];
	} // callseq 189
$L__BB3_497:
	mov.f64 	%fd4000, 0d0000000000000000;
	mul.rn.f64 	%fd5022, %fd6, %fd4000;
	shl.b32 	%r1228, %r1612, 6;
	cvt.u64.u32 	%rd458, %r1228;
	and.b64  	%rd459, %rd458, 64;
	mov.u64 	%rd460, __cudart_sin_cos_coeffs;
	add.s64 	%rd461, %rd460, %rd459;
	mul.rn.f64 	%fd4001, %fd5020, %fd5020;
	and.b32  	%r1229, %r1612, 1;
	setp.eq.b32 	%p480, %r1229, 1;
	selp.f64 	%fd4002, 0dBDA8FF8320FD8164, 0d3DE5DB65F9785EBA, %p480;
	ld.global.nc.v2.f64 	{%fd4003, %fd4004}, [%rd461];
	fma.rn.f64 	%fd4005, %fd4002, %fd4001, %fd4003;
	fma.rn.f64 	%fd4006, %fd4005, %fd4001, %fd4004;
	ld.global.nc.v2.f64 	{%fd4007, %fd4008}, [%rd461+16];
	fma.rn.f64 	%fd4009, %fd4006, %fd4001, %fd4007;
	fma.rn.f64 	%fd4010, %fd4009, %fd4001, %fd4008;
	ld.global.nc.v2.f64 	{%fd4011, %fd4012}, [%rd461+32];
	fma.rn.f64 	%fd4013, %fd4010, %fd4001, %fd4011;
	fma.rn.f64 	%fd4014, %fd4013, %fd4001, %fd4012;
	fma.rn.f64 	%fd4015, %fd4014, %fd5020, %fd5020;
	fma.rn.f64 	%fd4016, %fd4014, %fd4001, 0d3FF0000000000000;
	selp.f64 	%fd4017, %fd4016, %fd4015, %p480;
	and.b32  	%r1230, %r1612, 2;
	setp.eq.s32 	%p481, %r1230, 0;
	sub.f64 	%fd4018, %fd4000, %fd4017;
	selp.f64 	%fd763, %fd4017, %fd4018, %p481;
	mov.b32 	%r1614, 1;
	@%p461 bra 	$L__BB3_501;
	setp.ltu.f64 	%p482, %fd7, 0d41E0000000000000;
	mov.f64 	%fd5022, %fd8;
	mov.u32 	%r1613, %r5;
	@%p482 bra 	$L__BB3_500;
	{ // callseq 190, 0
	.param .b64 param0;
	st.param.f64 	[param0], %fd6;
	.param .align 16 .b8 retval0[16];
	call.uni (retval0), 
	__internal_trig_reduction_slowpathd, 
	(
	param0
	);
	ld.param.f64 	%fd5022, [retval0];
	ld.param.b32 	%r1613, [retval0+8];
	} // callseq 190
$L__BB3_500:
	add.s32 	%r1614, %r1613, 1;
$L__BB3_501:
	shl.b32 	%r1232, %r1614, 6;
	cvt.u64.u32 	%rd462, %r1232;
	and.b64  	%rd463, %rd462, 64;
	mov.u64 	%rd464, __cudart_sin_cos_coeffs;
	add.s64 	%rd465, %rd464, %rd463;
	mul.rn.f64 	%fd4020, %fd5022, %fd5022;
	and.b32  	%r1233, %r1614, 1;
	setp.eq.b32 	%p483, %r1233, 1;
	selp.f64 	%fd4021, 0dBDA8FF8320FD8164, 0d3DE5DB65F9785EBA, %p483;
	ld.global.nc.v2.f64 	{%fd4022, %fd4023}, [%rd465];
	fma.rn.f64 	%fd4024, %fd4021, %fd4020, %fd4022;
	fma.rn.f64 	%fd4025, %fd4024, %fd4020, %fd4023;
	ld.global.nc.v2.f64 	{%fd4026, %fd4027}, [%rd465+16];
	fma.rn.f64 	%fd4028, %fd4025, %fd4020, %fd4026;
	fma.rn.f64 	%fd4029, %fd4028, %fd4020, %fd4027;
	ld.global.nc.v2.f64 	{%fd4030, %fd4031}, [%rd465+32];
	fma.rn.f64 	%fd4032, %fd4029, %fd4020, %fd4030;
	fma.rn.f64 	%fd4033, %fd4032, %fd4020, %fd4031;
	fma.rn.f64 	%fd4034, %fd4033, %fd5022, %fd5022;
	fma.rn.f64 	%fd4035, %fd4033, %fd4020, 0d3FF0000000000000;
	selp.f64 	%fd4036, %fd4035, %fd4034, %p483;
	and.b32  	%r1234, %r1614, 2;
	setp.eq.s32 	%p484, %r1234, 0;
	mov.f64 	%fd4037, 0d0000000000000000;
	sub.f64 	%fd4038, %fd4037, %fd4036;
	selp.f64 	%fd4039, %fd4036, %fd4038, %p484;
	fma.rn.f64 	%fd4040, %fd763, %fd4039, %fd757;
	fma.rn.f64 	%fd4041, %fd627, %fd4040, %fd739;
	mul.f64 	%fd4042, %fd728, %fd4041;
	mul.f64 	%fd4044, %fd9, %fd980;
	div.rn.f64 	%fd4045, %fd4042, %fd4044;
	mov.u32 	%r1235, %tid.x;
	shl.b32 	%r1236, %r1235, 3;
	mov.u32 	%r1237, _ZZ9paths_rk2PdS_S_E4k2vy;
	add.s32 	%r1238, %r1237, %r1236;
	ld.shared.f64 	%fd4046, [%r1238];
	sub.f64 	%fd4047, %fd4046, %fd4045;
	st.shared.f64 	[%r1238], %fd4047;
	bar.sync 	0;
	mov.u32 	%r1239, _ZZ9paths_rk2PdS_S_E4k1vx;
	add.s32 	%r1240, %r1239, %r1236;
	ld.shared.f64 	%fd4048, [%r1240];
	fma.rn.f64 	%fd767, %fd2891, %fd4048, %fd4837;
	ld.shared.f64 	%fd4050, [%r3];
	fma.rn.f64 	%fd768, %fd2891, %fd4050, %fd4838;
	bar.sync 	0;
	ld.global.f64 	%fd4051, [%rd2];
	div.rn.f64 	%fd769, %fd4051, %fd980;
	bar.sync 	0;
	mul.f64 	%fd770, %fd4833, %fd769;
	ld.global.f64 	%fd771, [%rd2];
	ld.global.f64 	%fd772, [%rd1];
	abs.f64 	%fd773, %fd772;
	setp.neu.f64 	%p485, %fd773, 0d7FF0000000000000;
	@%p485 bra 	$L__BB3_503;
	mov.f64 	%fd4057, 0d0000000000000000;
	mul.rn.f64 	%fd5023, %fd772, %fd4057;
	mov.b32 	%r1615, 0;
	bra.uni 	$L__BB3_505;
$L__BB3_503:
	mul.f64 	%fd4052, %fd772, 0d3FE45F306DC9C883;
	cvt.rni.s32.f64 	%r1615, %fd4052;
	cvt.rn.f64.s32 	%fd4053, %r1615;
	fma.rn.f64 	%fd4054, %fd4053, 0dBFF921FB54442D18, %fd772;
	fma.rn.f64 	%fd4055, %fd4053, 0dBC91A62633145C00, %fd4054;
	fma.rn.f64 	%fd5023, %fd4053, 0dB97B839A252049C0, %fd4055;
	setp.ltu.f64 	%p486, %fd773, 0d41E0000000000000;
	@%p486 bra 	$L__BB3_505;
	{ // callseq 191, 0
	.param .b64 param0;
	st.param.f64 	[param0], %fd772;
	.param .align 16 .b8 retval0[16];
	call.uni (retval0), 
	__internal_trig_reduction_slowpathd, 
	(
	param0
	);
	ld.param.f64 	%fd5023, [retval0];
	ld.param.b32 	%r1615, [retval0+8];
	} // callseq 191
$L__BB3_505:
	shl.b32 	%r1243, %r1615, 6;
	cvt.u64.u32 	%rd466, %r1243;
	and.b64  	%rd467, %rd466, 64;
	mov.u64 	%rd468, __cudart_sin_cos_coeffs;
	add.s64 	%rd469, %rd468, %rd467;
	mul.rn.f64 	%fd4058, %fd5023, %fd5023;
	and.b32  	%r1244, %r1615, 1;
	setp.eq.b32 	%p487, %r1244, 1;
	selp.f64 	%fd4059, 0dBDA8FF8320FD8164, 0d3DE5DB65F9785EBA, %p487;
	ld.global.nc.v2.f64 	{%fd4060, %fd4061}, [%rd469];
	fma.rn.f64 	%fd4062, %fd4059, %fd4058, %fd4060;
	fma.rn.f64 	%fd4063, %fd4062, %fd4058, %fd4061;
	ld.global.nc.v2.f64 	{%fd4064, %fd4065}, [%rd469+16];
	fma.rn.f64 	%fd4066, %fd4063, %fd4058, %fd4064;
	fma.rn.f64 	%fd4067, %fd4066, %fd4058, %fd4065;
	ld.global.nc.v2.f64 	{%fd4068, %fd4069}, [%rd469+32];
	fma.rn.f64 	%fd4070, %fd4067, %fd4058, %fd4068;
	fma.rn.f64 	%fd4071, %fd4070, %fd4058, %fd4069;
	fma.rn.f64 	%fd4072, %fd4071, %fd5023, %fd5023;
	fma.rn.f64 	%fd4073, %fd4071, %fd4058, 0d3FF0000000000000;
	selp.f64 	%fd4074, %fd4073, %fd4072, %p487;
	and.b32  	%r1245, %r1615, 2;
	setp.eq.s32 	%p488, %r1245, 0;
	mov.f64 	%fd4075, 0d0000000000000000;
	sub.f64 	%fd4076, %fd4075, %fd4074;
	selp.f64 	%fd778, %fd4074, %fd4076, %p488;
	ld.global.f64 	%fd779, [%rd1+8];
	abs.f64 	%fd780, %fd779;
	setp.neu.f64 	%p489, %fd780, 0d7FF0000000000000;
	@%p489 bra 	$L__BB3_507;
	mov.f64 	%fd4082, 0d0000000000000000;
	mul.rn.f64 	%fd5025, %fd779, %fd4082;
	mov.b32 	%r1617, 1;
	bra.uni 	$L__BB3_510;
$L__BB3_507:
	mul.f64 	%fd4077, %fd779, 0d3FE45F306DC9C883;
	cvt.rni.s32.f64 	%r1616, %fd4077;
	cvt.rn.f64.s32 	%fd4078, %r1616;
	fma.rn.f64 	%fd4079, %fd4078, 0dBFF921FB54442D18, %fd779;
	fma.rn.f64 	%fd4080, %fd4078, 0dBC91A62633145C00, %fd4079;
	fma.rn.f64 	%fd5025, %fd4078, 0dB97B839A252049C0, %fd4080;
	setp.ltu.f64 	%p490, %fd780, 0d41E0000000000000;
	@%p490 bra 	$L__BB3_509;
	{ // callseq 192, 0
	.param .b64 param0;
	st.param.f64 	[param0], %fd779;
	.param .align 16 .b8 retval0[16];
	call.uni (retval0), 
	__internal_trig_reduction_slowpathd, 
	(
	param0
	);
	ld.param.f64 	%fd5025, [retval0];
	ld.param.b32 	%r1616, [retval0+8];
	} // callseq 192
$L__BB3_509:
	add.s32 	%r1617, %r1616, 1;
$L__BB3_510:
	shl.b32 	%r1248, %r1617, 6;
	cvt.u64.u32 	%rd470, %r1248;
	and.b64  	%rd471, %rd470, 64;
	mov.u64 	%rd472, __cudart_sin_cos_coeffs;
	add.s64 	%rd473, %rd472, %rd471;
	mul.rn.f64 	%fd4083, %fd5025, %fd5025;
	and.b32  	%r1249, %r1617, 1;
	setp.eq.b32 	%p492, %r1249, 1;
	selp.f64 	%fd4084, 0dBDA8FF8320FD8164, 0d3DE5DB65F9785EBA, %p492;
	ld.global.nc.v2.f64 	{%fd4085, %fd4086}, [%rd473];
	fma.rn.f64 	%fd4087, %fd4084, %fd4083, %fd4085;
	fma.rn.f64 	%fd4088, %fd4087, %fd4083, %fd4086;
	ld.global.nc.v2.f64 	{%fd4089, %fd4090}, [%rd473+16];
	fma.rn.f64 	%fd4091, %fd4088, %fd4083, %fd4089;
	fma.rn.f64 	%fd4092, %fd4091, %fd4083, %fd4090;
	ld.global.nc.v2.f64 	{%fd4093, %fd4094}, [%rd473+32];
	fma.rn.f64 	%fd4095, %fd4092, %fd4083, %fd4093;
	fma.rn.f64 	%fd4096, %fd4095, %fd4083, %fd4094;
	fma.rn.f64 	%fd4097, %fd4096, %fd5025, %fd5025;
	fma.rn.f64 	%fd4098, %fd4096, %fd4083, 0d3FF0000000000000;
	selp.f64 	%fd4099, %fd4098, %fd4097, %p492;
	and.b32  	%r1250, %r1617, 2;
	setp.eq.s32 	%p493, %r1250, 0;
	mov.f64 	%fd4100, 0d0000000000000000;
	sub.f64 	%fd4101, %fd4100, %fd4099;
	selp.f64 	%fd4102, %fd4099, %fd4101, %p493;
	mul.f64 	%fd786, %fd778, %fd4102;
	@%p489 bra 	$L__BB3_512;
	mov.f64 	%fd4108, 0d0000000000000000;
	mul.rn.f64 	%fd5026, %fd779, %fd4108;
	mov.b32 	%r1618, 0;
	bra.uni 	$L__BB3_514;
$L__BB3_512:
	mul.f64 	%fd4103, %fd779, 0d3FE45F306DC9C883;
	cvt.rni.s32.f64 	%r1618, %fd4103;
	cvt.rn.f64.s32 	%fd4104, %r1618;
	fma.rn.f64 	%fd4105, %fd4104, 0dBFF921FB54442D18, %fd779;
	fma.rn.f64 	%fd4106, %fd4104, 0dBC91A62633145C00, %fd4105;
	fma.rn.f64 	%fd5026, %fd4104, 0dB97B839A252049C0, %fd4106;
	setp.ltu.f64 	%p494, %fd780, 0d41E0000000000000;
	@%p494 bra 	$L__BB3_514;
	{ // callseq 193, 0
	.param .b64 param0;
	st.param.f64 	[param0], %fd779;
	.param .align 16 .b8 retval0[16];
	call.uni (retval0), 
	__internal_trig_reduction_slowpathd, 
	(
	param0
	);
	ld.param.f64 	%fd5026, [retval0];
	ld.param.b32 	%r1618, [retval0+8];
	} // callseq 193
$L__BB3_514:
	shl.b32 	%r1253, %r1618, 6;
	cvt.u64.u32 	%rd474, %r1253;
	and.b64  	%rd475, %rd474, 64;
	mov.u64 	%rd476, __cudart_sin_cos_coeffs;
	add.s64 	%rd477, %rd476, %rd475;
	mul.rn.f64 	%fd4109, %fd5026, %fd5026;
	and.b32  	%r1254, %r1618, 1;
	setp.eq.b32 	%p496, %r1254, 1;
	selp.f64 	%fd4110, 0dBDA8FF8320FD8164, 0d3DE5DB65F9785EBA, %p496;
	ld.global.nc.v2.f64 	{%fd4111, %fd4112}, [%rd477];
	fma.rn.f64 	%fd4113, %fd4110, %fd4109, %fd4111;
	fma.rn.f64 	%fd4114, %fd4113, %fd4109, %fd4112;
	ld.global.nc.v2.f64 	{%fd4115, %fd4116}, [%rd477+16];
	fma.rn.f64 	%fd4117, %fd4114, %fd4109, %fd4115;
	fma.rn.f64 	%fd4118, %fd4117, %fd4109, %fd4116;
	ld.global.nc.v2.f64 	{%fd4119, %fd4120}, [%rd477+32];
	fma.rn.f64 	%fd4121, %fd4118, %fd4109, %fd4119;
	fma.rn.f64 	%fd4122, %fd4121, %fd4109, %fd4120;
	fma.rn.f64 	%fd4123, %fd4122, %fd5026, %fd5026;
	fma.rn.f64 	%fd4124, %fd4122, %fd4109, 0d3FF0000000000000;
	selp.f64 	%fd4125, %fd4124, %fd4123, %p496;
	and.b32  	%r1255, %r1618, 2;
	setp.eq.s32 	%p497, %r1255, 0;
	mov.f64 	%fd4126, 0d0000000000000000;
	sub.f64 	%fd4127, %fd4126, %fd4125;
	selp.f64 	%fd4128, %fd4125, %fd4127, %p497;
	mul.f64 	%fd4129, %fd778, %fd4128;
	mul.f64 	%fd4130, %fd483, %fd4129;
	fma.rn.f64 	%fd791, %fd482, %fd786, %fd4130;
	@%p485 bra 	$L__BB3_516;
	mov.f64 	%fd4136, 0d0000000000000000;
	mul.rn.f64 	%fd5028, %fd772, %fd4136;
	mov.b32 	%r1620, 1;
	bra.uni 	$L__BB3_519;
$L__BB3_516:
	mul.f64 	%fd4131, %fd772, 0d3FE45F306DC9C883;
	cvt.rni.s32.f64 	%r1619, %fd4131;
	cvt.rn.f64.s32 	%fd4132, %r1619;
	fma.rn.f64 	%fd4133, %fd4132, 0dBFF921FB54442D18, %fd772;
	fma.rn.f64 	%fd4134, %fd4132, 0dBC91A62633145C00, %fd4133;
	fma.rn.f64 	%fd5028, %fd4132, 0dB97B839A252049C0, %fd4134;
	setp.ltu.f64 	%p498, %fd773, 0d41E0000000000000;
	@%p498 bra 	$L__BB3_518;
	{ // callseq 194, 0
	.param .b64 param0;
	st.param.f64 	[param0], %fd772;
	.param .align 16 .b8 retval0[16];
	call.uni (retval0), 
	__internal_trig_reduction_slowpathd, 
	(
	param0
	);
	ld.param.f64 	%fd5028, [retval0];
	ld.param.b32 	%r1619, [retval0+8];
	} // callseq 194
$L__BB3_518:
	add.s32 	%r1620, %r1619, 1;
$L__BB3_519:
	shl.b32 	%r1258, %r1620, 6;
	cvt.u64.u32 	%rd478, %r1258;
	and.b64  	%rd479, %rd478, 64;
	mov.u64 	%rd480, __cudart_sin_cos_coeffs;
	add.s64 	%rd481, %rd480, %rd479;
	mul.rn.f64 	%fd4137, %fd5028, %fd5028;
	and.b32  	%r1259, %r1620, 1;
	setp.eq.b32 	%p499, %r1259, 1;
	selp.f64 	%fd4138, 0dBDA8FF8320FD8164, 0d3DE5DB65F9785EBA, %p499;
	ld.global.nc.v2.f64 	{%fd4139, %fd4140}, [%rd481];
	fma.rn.f64 	%fd4141, %fd4138, %fd4137, %fd4139;
	fma.rn.f64 	%fd4142, %fd4141, %fd4137, %fd4140;
	ld.global.nc.v2.f64 	{%fd4143, %fd4144}, [%rd481+16];
	fma.rn.f64 	%fd4145, %fd4142, %fd4137, %fd4143;
	fma.rn.f64 	%fd4146, %fd4145, %fd4137, %fd4144;
	ld.global.nc.v2.f64 	{%fd4147, %fd4148}, [%rd481+32];
	fma.rn.f64 	%fd4149, %fd4146, %fd4137, %fd4147;
	fma.rn.f64 	%fd4150, %fd4149, %fd4137, %fd4148;
	fma.rn.f64 	%fd4151, %fd4150, %fd5028, %fd5028;
	fma.rn.f64 	%fd4152, %fd4150, %fd4137, 0d3FF0000000000000;
	selp.f64 	%fd4153, %fd4152, %fd4151, %p499;
	and.b32  	%r1260, %r1620, 2;
	setp.eq.s32 	%p500, %r1260, 0;
	mov.f64 	%fd4154, 0d0000000000000000;
	sub.f64 	%fd4155, %fd4154, %fd4153;
	selp.f64 	%fd4156, %fd4153, %fd4155, %p500;
	fma.rn.f64 	%fd4157, %fd484, %fd4156, %fd791;
	mul.f64 	%fd4158, %fd771, %fd4157;
	sub.f64 	%fd4159, %fd770, %fd4158;
	ld.global.f64 	%fd4160, [%rd1+16];
	add.f64 	%fd797, %fd4160, %fd4159;
	bar.sync 	0;
	ld.global.f64 	%fd798, [%rd2];
	ld.global.f64 	%fd799, [%rd1];
	abs.f64 	%fd800, %fd799;
	setp.neu.f64 	%p501, %fd800, 0d7FF0000000000000;
	@%p501 bra 	$L__BB3_521;
	mov.f64 	%fd4166, 0d0000000000000000;
	mul.rn.f64 	%fd5029, %fd799, %fd4166;
	mov.b32 	%r1621, 0;
	bra.uni 	$L__BB3_523;
$L__BB3_521:
	mul.f64 	%fd4161, %fd799, 0d3FE45F306DC9C883;
	cvt.rni.s32.f64 	%r1621, %fd4161;
	cvt.rn.f64.s32 	%fd4162, %r1621;
	fma.rn.f64 	%fd4163, %fd4162, 0dBFF921FB54442D18, %fd799;
	fma.rn.f64 	%fd4164, %fd4162, 0dBC91A62633145C00, %fd4163;
	fma.rn.f64 	%fd5029, %fd4162, 0dB97B839A252049C0, %fd4164;
	setp.ltu.f64 	%p502, %fd800, 0d41E0000000000000;
	@%p502 bra 	$L__BB3_523;
	{ // callseq 195, 0
	.param .b64 param0;
	st.param.f64 	[param0], %fd799;
	.param .align 16 .b8 retval0[16];
	call.uni (retval0), 
	__internal_trig_reduction_slowpathd, 
	(
	param0
	);
	ld.param.f64 	%fd5029, [retval0];
	ld.param.b32 	%r1621, [retval0+8];
	} // callseq 195
$L__BB3_523:
	shl.b32 	%r1263, %r1621, 6;
	cvt.u64.u32 	%rd482, %r1263;
	and.b64  	%rd483, %rd482, 64;
	mov.u64 	%rd484, __cudart_sin_cos_coeffs;
	add.s64 	%rd485, %rd484, %rd483;
	mul.rn.f64 	%fd4167, %fd5029, %fd5029;
	and.b32  	%r1264, %r1621, 1;
	setp.eq.b32 	%p503, %r1264, 1;
	selp.f64 	%fd4168, 0dBDA8FF8320FD8164, 0d3DE5DB65F9785EBA, %p503;
	ld.global.nc.v2.f64 	{%fd4169, %fd4170}, [%rd485];
	fma.rn.f64 	%fd4171, %fd4168, %fd4167, %fd4169;
	fma.rn.f64 	%fd4172, %fd4171, %fd4167, %fd4170;
	ld.global.nc.v2.f64 	{%fd4173, %fd4174}, [%rd485+16];
	fma.rn.f64 	%fd4175, %fd4172, %fd4167, %fd4173;
	fma.rn.f64 	%fd4176, %fd4175, %fd4167, %fd4174;
	ld.global.nc.v2.f64 	{%fd4177, %fd4178}, [%rd485+32];
	fma.rn.f64 	%fd4179, %fd4176, %fd4167, %fd4177;
	fma.rn.f64 	%fd4180, %fd4179, %fd4167, %fd4178;
	fma.rn.f64 	%fd4181, %fd4180, %fd5029, %fd5029;
	fma.rn.f64 	%fd4182, %fd4180, %fd4167, 0d3FF0000000000000;
	selp.f64 	%fd4183, %fd4182, %fd4181, %p503;
	and.b32  	%r1265, %r1621, 2;
	setp.eq.s32 	%p504, %r1265, 0;
	mov.f64 	%fd4184, 0d0000000000000000;
	sub.f64 	%fd4185, %fd4184, %fd4183;
	selp.f64 	%fd805, %fd4183, %fd4185, %p504;
	ld.global.f64 	%fd806, [%rd1+8];
	abs.f64 	%fd807, %fd806;
	setp.neu.f64 	%p505, %fd807, 0d7FF0000000000000;
	@%p505 bra 	$L__BB3_525;
	mov.f64 	%fd4191, 0d0000000000000000;
	mul.rn.f64 	%fd5031, %fd806, %fd4191;
	mov.b32 	%r1623, 1;
	bra.uni 	$L__BB3_528;
$L__BB3_525:
	mul.f64 	%fd4186, %fd806, 0d3FE45F306DC9C883;
	cvt.rni.s32.f64 	%r1622, %fd4186;
	cvt.rn.f64.s32 	%fd4187, %r1622;
	fma.rn.f64 	%fd4188, %fd4187, 0dBFF921FB54442D18, %fd806;
	fma.rn.f64 	%fd4189, %fd4187, 0dBC91A62633145C00, %fd4188;
	fma.rn.f64 	%fd5031, %fd4187, 0dB97B839A252049C0, %fd4189;
	setp.ltu.f64 	%p506, %fd807, 0d41E0000000000000;
	@%p506 bra 	$L__BB3_527;
	{ // callseq 196, 0
	.param .b64 param0;
	st.param.f64 	[param0], %fd806;
	.param .align 16 .b8 retval0[16];
	call.uni (retval0), 
	__internal_trig_reduction_slowpathd, 
	(
	param0
	);
	ld.param.f64 	%fd5031, [retval0];
	ld.param.b32 	%r1622, [retval0+8];
	} // callseq 196
$L__BB3_527:
	add.s32 	%r1623, %r1622, 1;
$L__BB3_528:
	shl.b32 	%r1268, %r1623, 6;
	cvt.u64.u32 	%rd486, %r1268;
	and.b64  	%rd487, %rd486, 64;
	mov.u64 	%rd488, __cudart_sin_cos_coeffs;
	add.s64 	%rd489, %rd488, %rd487;
	mul.rn.f64 	%fd4192, %fd5031, %fd5031;
	and.b32  	%r1269, %r1623, 1;
	setp.eq.b32 	%p508, %r1269, 1;
	selp.f64 	%fd4193, 0dBDA8FF8320FD8164, 0d3DE5DB65F9785EBA, %p508;
	ld.global.nc.v2.f64 	{%fd4194, %fd4195}, [%rd489];
	fma.rn.f64 	%fd4196, %fd4193, %fd4192, %fd4194;
	fma.rn.f64 	%fd4197, %fd4196, %fd4192, %fd4195;
	ld.global.nc.v2.f64 	{%fd4198, %fd4199}, [%rd489+16];
	fma.rn.f64 	%fd4200, %fd4197, %fd4192, %fd4198;
	fma.rn.f64 	%fd4201, %fd4200, %fd4192, %fd4199;
	ld.global.nc.v2.f64 	{%fd4202, %fd4203}, [%rd489+32];
	fma.rn.f64 	%fd4204, %fd4201, %fd4192, %fd4202;
	fma.rn.f64 	%fd4205, %fd4204, %fd4192, %fd4203;
	fma.rn.f64 	%fd4206, %fd4205, %fd5031, %fd5031;
	fma.rn.f64 	%fd4207, %fd4205, %fd4192, 0d3FF0000000000000;
	selp.f64 	%fd4208, %fd4207, %fd4206, %p508;
	and.b32  	%r1270, %r1623, 2;
	setp.eq.s32 	%p509, %r1270, 0;
	mov.f64 	%fd4209, 0d0000000000000000;
	sub.f64 	%fd4210, %fd4209, %fd4208;
	selp.f64 	%fd4211, %fd4208, %fd4210, %p509;
	mul.f64 	%fd813, %fd805, %fd4211;
	@%p505 bra 	$L__BB3_530;
	mov.f64 	%fd4217, 0d0000000000000000;
	mul.rn.f64 	%fd5032, %fd806, %fd4217;
	mov.b32 	%r1624, 0;
	bra.uni 	$L__BB3_532;
$L__BB3_530:
	mul.f64 	%fd4212, %fd806, 0d3FE45F306DC9C883;
	cvt.rni.s32.f64 	%r1624, %fd4212;
	cvt.rn.f64.s32 	%fd4213, %r1624;
	fma.rn.f64 	%fd4214, %fd4213, 0dBFF921FB54442D18, %fd806;
	fma.rn.f64 	%fd4215, %fd4213, 0dBC91A62633145C00, %fd4214;
	fma.rn.f64 	%fd5032, %fd4213, 0dB97B839A252049C0, %fd4215;
	setp.ltu.f64 	%p510, %fd807, 0d41E0000000000000;
	@%p510 bra 	$L__BB3_532;
	{ // callseq 197, 0
	.param .b64 param0;
	st.param.f64 	[param0], %fd806;
	.param .align 16 .b8 retval0[16];
	call.uni (retval0), 
	__internal_trig_reduction_slowpathd, 
	(
	param0
	);
	ld.param.f64 	%fd5032, [retval0];
	ld.param.b32 	%r1624, [retval0+8];
	} // callseq 197
$L__BB3_532:
	shl.b32 	%r1273, %r1624, 6;
	cvt.u64.u32 	%rd490, %r1273;
	and.b64  	%rd491, %rd490, 64;
	mov.u64 	%rd492, __cudart_sin_cos_coeffs;
	add.s64 	%rd493, %rd492, %rd491;
	mul.rn.f64 	%fd4218, %fd5032, %fd5032;
	and.b32  	%r1274, %r1624, 1;
	setp.eq.b32 	%p512, %r1274, 1;
	selp.f64 	%fd4219, 0dBDA8FF8320FD8164, 0d3DE5DB65F9785EBA, %p512;
	ld.global.nc.v2.f64 	{%fd4220, %fd4221}, [%rd493];
	fma.rn.f64 	%fd4222, %fd4219, %fd4218, %fd4220;
	fma.rn.f64 	%fd4223, %fd4222, %fd4218, %fd4221;
	ld.global.nc.v2.f64 	{%fd4224, %fd4225}, [%rd493+16];
	fma.rn.f64 	%fd4226, %fd4223, %fd4218, %fd4224;
	fma.rn.f64 	%fd4227, %fd4226, %fd4218, %fd4225;
	ld.global.nc.v2.f64 	{%fd4228, %fd4229}, [%rd493+32];
	fma.rn.f64 	%fd4230, %fd4227, %fd4218, %fd4228;
	fma.rn.f64 	%fd4231, %fd4230, %fd4218, %fd4229;
	fma.rn.f64 	%fd4232, %fd4231, %fd5032, %fd5032;
	fma.rn.f64 	%fd4233, %fd4231, %fd4218, 0d3FF0000000000000;
	selp.f64 	%fd4234, %fd4233, %fd4232, %p512;
	and.b32  	%r1275, %r1624, 2;
	setp.eq.s32 	%p513, %r1275, 0;
	mov.f64 	%fd4235, 0d0000000000000000;
	sub.f64 	%fd4236, %fd4235, %fd4234;
	selp.f64 	%fd4237, %fd4234, %fd4236, %p513;
	mul.f64 	%fd4238, %fd805, %fd4237;
	mul.f64 	%fd4239, %fd483, %fd4238;
	fma.rn.f64 	%fd818, %fd482, %fd813, %fd4239;
	@%p501 bra 	$L__BB3_534;
	mov.f64 	%fd4245, 0d0000000000000000;
	mul.rn.f64 	%fd5034, %fd799, %fd4245;
	mov.b32 	%r1626, 1;
	bra.uni 	$L__BB3_537;
$L__BB3_534:
	mul.f64 	%fd4240, %fd799, 0d3FE45F306DC9C883;
	cvt.rni.s32.f64 	%r1625, %fd4240;
	cvt.rn.f64.s32 	%fd4241, %r1625;
	fma.rn.f64 	%fd4242, %fd4241, 0dBFF921FB54442D18, %fd799;
	fma.rn.f64 	%fd4243, %fd4241, 0dBC91A62633145C00, %fd4242;
	fma.rn.f64 	%fd5034, %fd4241, 0dB97B839A252049C0, %fd4243;
	setp.ltu.f64 	%p514, %fd800, 0d41E0000000000000;
	@%p514 bra 	$L__BB3_536;
	{ // callseq 198, 0
	.param .b64 param0;
	st.param.f64 	[param0], %fd799;
	.param .align 16 .b8 retval0[16];
	call.uni (retval0), 
	__internal_trig_reduction_slowpathd, 
	(
	param0
	);
	ld.param.f64 	%fd5034, [retval0];
	ld.param.b32 	%r1625, [retval0+8];
	} // callseq 198
$L__BB3_536:
	add.s32 	%r1626, %r1625, 1;
$L__BB3_537:
	shl.b32 	%r1278, %r1626, 6;
	cvt.u64.u32 	%rd494, %r1278;
	and.b64  	%rd495, %rd494, 64;
	mov.u64 	%rd496, __cudart_sin_cos_coeffs;
	add.s64 	%rd497, %rd496, %rd495;
	mul.rn.f64 	%fd4246, %fd5034, %fd5034;
	and.b32  	%r1279, %r1626, 1;
	setp.eq.b32 	%p515, %r1279, 1;
	selp.f64 	%fd4247, 0dBDA8FF8320FD8164, 0d3DE5DB65F9785EBA, %p515;
	ld.global.nc.v2.f64 	{%fd4248, %fd4249}, [%rd497];
	fma.rn.f64 	%fd4250, %fd4247, %fd4246, %fd4248;
	fma.rn.f64 	%fd4251, %fd4250, %fd4246, %fd4249;
	ld.global.nc.v2.f64 	{%fd4252, %fd4253}, [%rd497+16];
	fma.rn.f64 	%fd4254, %fd4251, %fd4246, %fd4252;
	fma.rn.f64 	%fd4255, %fd4254, %fd4246, %fd4253;
	ld.global.nc.v2.f64 	{%fd4256, %fd4257}, [%rd497+32];
	fma.rn.f64 	%fd4258, %fd4255, %fd4246, %fd4256;
	fma.rn.f64 	%fd4259, %fd4258, %fd4246, %fd4257;
	fma.rn.f64 	%fd4260, %fd4259, %fd5034, %fd5034;
	fma.rn.f64 	%fd4261, %fd4259, %fd4246, 0d3FF0000000000000;
	selp.f64 	%fd4262, %fd4261, %fd4260, %p515;
	and.b32  	%r1280, %r1626, 2;
	setp.eq.s32 	%p516, %r1280, 0;
	mov.f64 	%fd4263, 0d0000000000000000;
	sub.f64 	%fd4264, %fd4263, %fd4262;
	selp.f64 	%fd4265, %fd4262, %fd4264, %p516;
	fma.rn.f64 	%fd4266, %fd484, %fd4265, %fd818;
	fma.rn.f64 	%fd4267, %fd798, %fd4266, %fd770;
	ld.global.f64 	%fd4268, [%rd1+24];
	add.f64 	%fd824, %fd4268, %fd4267;
	bar.sync 	0;
	mul.f64 	%fd4270, %fd769, %fd1198;
	div.rn.f64 	%fd4271, %fd4270, %fd4;
	sqrt.rn.f64 	%fd825, %fd4271;
	bar.sync 	0;
	abs.f64 	%fd826, %fd797;
	setp.neu.f64 	%p517, %fd826, 0d7FF0000000000000;
	@%p517 bra 	$L__BB3_539;
	mov.f64 	%fd4277, 0d0000000000000000;
	mul.rn.f64 	%fd5036, %fd797, %fd4277;
	mov.b32 	%r1628, 1;
	bra.uni 	$L__BB3_542;
$L__BB3_539:
	mul.f64 	%fd4272, %fd797, 0d3FE45F306DC9C883;
	cvt.rni.s32.f64 	%r1627, %fd4272;
	cvt.rn.f64.s32 	%fd4273, %r1627;
	fma.rn.f64 	%fd4274, %fd4273, 0dBFF921FB54442D18, %fd797;
	fma.rn.f64 	%fd4275, %fd4273, 0dBC91A62633145C00, %fd4274;
	fma.rn.f64 	%fd5036, %fd4273, 0dB97B839A252049C0, %fd4275;
	setp.ltu.f64 	%p518, %fd826, 0d41E0000000000000;
	@%p518 bra 	$L__BB3_541;
	{ // callseq 199, 0
	.param .b64 param0;
	st.param.f64 	[param0], %fd797;
	.param .align 16 .b8 retval0[16];
	call.uni (retval0), 
	__internal_trig_reduction_slowpathd, 
	(
	param0
	);
	ld.param.f64 	%fd5036, [retval0];
	ld.param.b32 	%r1627, [retval0+8];
	} // callseq 199
$L__BB3_541:
	add.s32 	%r1628, %r1627, 1;
$L__BB3_542:
	shl.b32 	%r1283, %r1628, 6;
	cvt.u64.u32 	%rd498, %r1283;
	and.b64  	%rd499, %rd498, 64;
	mov.u64 	%rd500, __cudart_sin_cos_coeffs;
	add.s64 	%rd501, %rd500, %rd499;
	mul.rn.f64 	%fd4278, %fd5036, %fd5036;
	and.b32  	%r1284, %r1628, 1;
	setp.eq.b32 	%p519, %r1284, 1;
	selp.f64 	%fd4279, 0dBDA8FF8320FD8164, 0d3DE5DB65F9785EBA, %p519;
	ld.global.nc.v2.f64 	{%fd4280, %fd4281}, [%rd501];
	fma.rn.f64 	%fd4282, %fd4279, %fd4278, %fd4280;
	fma.rn.f64 	%fd4283, %fd4282, %fd4278, %fd4281;
	ld.global.nc.v2.f64 	{%fd4284, %fd4285}, [%rd501+16];
	fma.rn.f64 	%fd4286, %fd4283, %fd4278, %fd4284;
	fma.rn.f64 	%fd4287, %fd4286, %fd4278, %fd4285;
	ld.global.nc.v2.f64 	{%fd4288, %fd4289}, [%rd501+32];
	fma.rn.f64 	%fd4290, %fd4287, %fd4278, %fd4288;
	fma.rn.f64 	%fd4291, %fd4290, %fd4278, %fd4289;
	fma.rn.f64 	%fd4292, %fd4291, %fd5036, %fd5036;
	fma.rn.f64 	%fd4293, %fd4291, %fd4278, 0d3FF0000000000000;
	selp.f64 	%fd4294, %fd4293, %fd4292, %p519;
	and.b32  	%r1285, %r1628, 2;
	setp.eq.s32 	%p520, %r1285, 0;
	mov.f64 	%fd4295, 0d0000000000000000;
	sub.f64 	%fd4296, %fd4295, %fd4294;
	selp.f64 	%fd832, %fd4294, %fd4296, %p520;
	abs.f64 	%fd833, %fd824;
	setp.neu.f64 	%p521, %fd833, 0d7FF0000000000000;
	@%p521 bra 	$L__BB3_544;
	mov.f64 	%fd4302, 0d0000000000000000;
	mul.rn.f64 	%fd5038, %fd824, %fd4302;
	mov.b32 	%r1630, 1;
	bra.uni 	$L__BB3_547;
$L__BB3_544:
	mul.f64 	%fd4297, %fd824, 0d3FE45F306DC9C883;
	cvt.rni.s32.f64 	%r1629, %fd4297;
	cvt.rn.f64.s32 	%fd4298, %r1629;
	fma.rn.f64 	%fd4299, %fd4298, 0dBFF921FB54442D18, %fd824;
	fma.rn.f64 	%fd4300, %fd4298, 0dBC91A62633145C00, %fd4299;
	fma.rn.f64 	%fd5038, %fd4298, 0dB97B839A252049C0, %fd4300;
	setp.ltu.f64 	%p522, %fd833, 0d41E0000000000000;
	@%p522 bra 	$L__BB3_546;
	{ // callseq 200, 0
	.param .b64 param0;
	st.param.f64 	[param0], %fd824;
	.param .align 16 .b8 retval0[16];
	call.uni (retval0), 
	__internal_trig_reduction_slowpathd, 
	(
	param0
	);
	ld.param.f64 	%fd5038, [retval0];
	ld.param.b32 	%r1629, [retval0+8];
	} // callseq 200
$L__BB3_546:
	add.s32 	%r1630, %r1629, 1;
$L__BB3_547:
	shl.b32 	%r1288, %r1630, 6;
	cvt.u64.u32 	%rd502, %r1288;
	and.b64  	%rd503, %rd502, 64;
	mov.u64 	%rd504, __cudart_sin_cos_coeffs;
	add.s64 	%rd505, %rd504, %rd503;
	mul.rn.f64 	%fd4303, %fd5038, %fd5038;
	and.b32  	%r1289, %r1630, 1;
	setp.eq.b32 	%p523, %r1289, 1;
	selp.f64 	%fd4304, 0dBDA8FF8320FD8164, 0d3DE5DB65F9785EBA, %p523;
	ld.global.nc.v2.f64 	{%fd4305, %fd4306}, [%rd505];
	fma.rn.f64 	%fd4307, %fd4304, %fd4303, %fd4305;
	fma.rn.f64 	%fd4308, %fd4307, %fd4303, %fd4306;
	ld.global.nc.v2.f64 	{%fd4309, %fd4310}, [%rd505+16];
	fma.rn.f64 	%fd4311, %fd4308, %fd4303, %fd4309;
	fma.rn.f64 	%fd4312, %fd4311, %fd4303, %fd4310;
	ld.global.nc.v2.f64 	{%fd4313, %fd4314}, [%rd505+32];
	fma.rn.f64 	%fd4315, %fd4312, %fd4303, %fd4313;
	fma.rn.f64 	%fd4316, %fd4315, %fd4303, %fd4314;
	fma.rn.f64 	%fd4317, %fd4316, %fd5038, %fd5038;
	fma.rn.f64 	%fd4318, %fd4316, %fd4303, 0d3FF0000000000000;
	selp.f64 	%fd4319, %fd4318, %fd4317, %p523;
	and.b32  	%r1290, %r1630, 2;
	setp.eq.s32 	%p524, %r1290, 0;
	mov.f64 	%fd4320, 0d0000000000000000;
	sub.f64 	%fd4321, %fd4320, %fd4319;
	selp.f64 	%fd839, %fd4319, %fd4321, %p524;
	ld.global.f64 	%fd840, [%rd1];
	abs.f64 	%fd841, %fd840;
	setp.neu.f64 	%p525, %fd841, 0d7FF0000000000000;
	@%p525 bra 	$L__BB3_549;
	mov.f64 	%fd4327, 0d0000000000000000;
	mul.rn.f64 	%fd5039, %fd840, %fd4327;
	mov.b32 	%r1631, 0;
	bra.uni 	$L__BB3_551;
$L__BB3_549:
	mul.f64 	%fd4322, %fd840, 0d3FE45F306DC9C883;
	cvt.rni.s32.f64 	%r1631, %fd4322;
	cvt.rn.f64.s32 	%fd4323, %r1631;
	fma.rn.f64 	%fd4324, %fd4323, 0dBFF921FB54442D18, %fd840;
	fma.rn.f64 	%fd4325, %fd4323, 0dBC91A62633145C00, %fd4324;
	fma.rn.f64 	%fd5039, %fd4323, 0dB97B839A252049C0, %fd4325;
	setp.ltu.f64 	%p526, %fd841, 0d41E0000000000000;
	@%p526 bra 	$L__BB3_551;
	{ // callseq 201, 0
	.param .b64 param0;
	st.param.f64 	[param0], %fd840;
	.param .align 16 .b8 retval0[16];
	call.uni (retval0), 
	__internal_trig_reduction_slowpathd, 
	(
	param0
	);
	ld.param.f64 	%fd5039, [retval0];
	ld.param.b32 	%r1631, [retval0+8];
	} // callseq 201
$L__BB3_551:
	mov.f64 	%fd4328, 0d0000000000000000;
	mul.rn.f64 	%fd5041, %fd6, %fd4328;
	shl.b32 	%r1294, %r1631, 6;
	cvt.u64.u32 	%rd506, %r1294;
	and.b64  	%rd507, %rd506, 64;
	mov.u64 	%rd508, __cudart_sin_cos_coeffs;
	add.s64 	%rd509, %rd508, %rd507;
	mul.rn.f64 	%fd4329, %fd5039, %fd5039;
	and.b32  	%r1295, %r1631, 1;
	setp.eq.b32 	%p528, %r1295, 1;
	selp.f64 	%fd4330, 0dBDA8FF8320FD8164, 0d3DE5DB65F9785EBA, %p528;
	ld.global.nc.v2.f64 	{%fd4331, %fd4332}, [%rd509];
	fma.rn.f64 	%fd4333, %fd4330, %fd4329, %fd4331;
	fma.rn.f64 	%fd4334, %fd4333, %fd4329, %fd4332;
	ld.global.nc.v2.f64 	{%fd4335, %fd4336}, [%rd509+16];
	fma.rn.f64 	%fd4337, %fd4334, %fd4329, %fd4335;
	fma.rn.f64 	%fd4338, %fd4337, %fd4329, %fd4336;
	ld.global.nc.v2.f64 	{%fd4339, %fd4340}, [%rd509+32];
	fma.rn.f64 	%fd4341, %fd4338, %fd4329, %fd4339;
	fma.rn.f64 	%fd4342, %fd4341, %fd4329, %fd4340;
	fma.rn.f64 	%fd4343, %fd4342, %fd5039, %fd5039;
	fma.rn.f64 	%fd4344, %fd4342, %fd4329, 0d3FF0000000000000;
	selp.f64 	%fd4345, %fd4344, %fd4343, %p528;
	and.b32  	%r1296, %r1631, 2;
	setp.eq.s32 	%p529, %r1296, 0;
	sub.f64 	%fd4346, %fd4328, %fd4345;
	selp.f64 	%fd847, %fd4345, %fd4346, %p529;
	mov.b32 	%r1633, 1;
	@%p461 bra 	$L__BB3_555;
	setp.ltu.f64 	%p530, %fd7, 0d41E0000000000000;
	mov.f64 	%fd5041, %fd8;
	mov.u32 	%r1632, %r5;
	@%p530 bra 	$L__BB3_554;
	{ // callseq 202, 0
	.param .b64 param0;
	st.param.f64 	[param0], %fd6;
	.param .align 16 .b8 retval0[16];
	call.uni (retval0), 
	__internal_trig_reduction_slowpathd, 
	(
	param0
	);
	ld.param.f64 	%fd5041, [retval0];
	ld.param.b32 	%r1632, [retval0+8];
	} // callseq 202
$L__BB3_554:
	add.s32 	%r1633, %r1632, 1;
$L__BB3_555:
	mul.f64 	%fd4348, %fd5, %fd825;
	shl.b32 	%r1298, %r1633, 6;
	cvt.u64.u32 	%rd510, %r1298;
	and.b64  	%rd511, %rd510, 64;
	mov.u64 	%rd512, __cudart_sin_cos_coeffs;
	add.s64 	%rd513, %rd512, %rd511;
	mul.rn.f64 	%fd4349, %fd5041, %fd5041;
	and.b32  	%r1299, %r1633, 1;
	setp.eq.b32 	%p531, %r1299, 1;
	selp.f64 	%fd4350, 0dBDA8FF8320FD8164, 0d3DE5DB65F9785EBA, %p531;
	ld.global.nc.v2.f64 	{%fd4351, %fd4352}, [%rd513];
	fma.rn.f64 	%fd4353, %fd4350, %fd4349, %fd4351;
	fma.rn.f64 	%fd4354, %fd4353, %fd4349, %fd4352;
	ld.global.nc.v2.f64 	{%fd4355, %fd4356}, [%rd513+16];
	fma.rn.f64 	%fd4357, %fd4354, %fd4349, %fd4355;
	fma.rn.f64 	%fd4358, %fd4357, %fd4349, %fd4356;
	ld.global.nc.v2.f64 	{%fd4359, %fd4360}, [%rd513+32];
	fma.rn.f64 	%fd4361, %fd4358, %fd4349, %fd4359;
	fma.rn.f64 	%fd4362, %fd4361, %fd4349, %fd4360;
	fma.rn.f64 	%fd4363, %fd4362, %fd5041, %fd5041;
	fma.rn.f64 	%fd4364, %fd4362, %fd4349, 0d3FF0000000000000;
	selp.f64 	%fd4365, %fd4364, %fd4363, %p531;
	and.b32  	%r1300, %r1633, 2;
	setp.eq.s32 	%p532, %r1300, 0;
	mov.f64 	%fd4366, 0d0000000000000000;
	sub.f64 	%fd4367, %fd4366, %fd4365;
	selp.f64 	%fd4368, %fd4365, %fd4367, %p532;
	mul.f64 	%fd4369, %fd847, %fd4368;
	add.f64 	%fd4370, %fd832, %fd839;
	mul.f64 	%fd4371, %fd4348, %fd4370;
	mul.f64 	%fd4372, %fd4371, %fd4369;
	div.rn.f64 	%fd4373, %fd4372, %fd9;
	mov.u32 	%r1301, %tid.x;
	shl.b32 	%r1302, %r1301, 3;
	mov.u32 	%r1303, _ZZ9paths_rk2PdS_S_E4k2vz;
	add.s32 	%r1304, %r1303, %r1302;
	ld.shared.f64 	%fd4374, [%r1304];
	sub.f64 	%fd4375, %fd4374, %fd4373;
	st.shared.f64 	[%r1304], %fd4375;
	bar.sync 	0;
	sub.f64 	%fd4376, %fd832, %fd839;
	mul.f64 	%fd851, %fd4376, %fd4348;
	ld.global.f64 	%fd852, [%rd1+8];
	abs.f64 	%fd853, %fd852;
	setp.neu.f64 	%p533, %fd853, 0d7FF0000000000000;
	@%p533 bra 	$L__BB3_557;
	mov.f64 	%fd4382, 0d0000000000000000;
	mul.rn.f64 	%fd5043, %fd852, %fd4382;
	mov.b32 	%r1635, 1;
	bra.uni 	$L__BB3_560;
$L__BB3_557:
	mul.f64 	%fd4377, %fd852, 0d3FE45F306DC9C883;
	cvt.rni.s32.f64 	%r1634, %fd4377;
	cvt.rn.f64.s32 	%fd4378, %r1634;
	fma.rn.f64 	%fd4379, %fd4378, 0dBFF921FB54442D18, %fd852;
	fma.rn.f64 	%fd4380, %fd4378, 0dBC91A62633145C00, %fd4379;
	fma.rn.f64 	%fd5043, %fd4378, 0dB97B839A252049C0, %fd4380;
	setp.ltu.f64 	%p534, %fd853, 0d41E0000000000000;
	@%p534 bra 	$L__BB3_559;
	{ // callseq 203, 0
	.param .b64 param0;
	st.param.f64 	[param0], %fd852;
	.param .align 16 .b8 retval0[16];
	call.uni (retval0), 
	__internal_trig_reduction_slowpathd, 
	(
	param0
	);
	ld.param.f64 	%fd5043, [retval0];
	ld.param.b32 	%r1634, [retval0+8];
	} // callseq 203
$L__BB3_559:
	add.s32 	%r1635, %r1634, 1;
$L__BB3_560:
	mov.f64 	%fd4383, 0d0000000000000000;
	mul.rn.f64 	%fd5045, %fd6, %fd4383;
	setp.eq.f64 	%p535, %fd7, 0d7FF0000000000000;
	shl.b32 	%r1308, %r1635, 6;
	cvt.u64.u32 	%rd514, %r1308;
	and.b64  	%rd515, %rd514, 64;
	mov.u64 	%rd516, __cudart_sin_cos_coeffs;
	add.s64 	%rd517, %rd516, %rd515;
	mul.rn.f64 	%fd4384, %fd5043, %fd5043;
	and.b32  	%r1309, %r1635, 1;
	setp.eq.b32 	%p536, %r1309, 1;
	selp.f64 	%fd4385, 0dBDA8FF8320FD8164, 0d3DE5DB65F9785EBA, %p536;
	ld.global.nc.v2.f64 	{%fd4386, %fd4387}, [%rd517];
	fma.rn.f64 	%fd4388, %fd4385, %fd4384, %fd4386;
	fma.rn.f64 	%fd4389, %fd4388, %fd4384, %fd4387;
	ld.global.nc.v2.f64 	{%fd4390, %fd4391}, [%rd517+16];
	fma.rn.f64 	%fd4392, %fd4389, %fd4384, %fd4390;
	fma.rn.f64 	%fd4393, %fd4392, %fd4384, %fd4391;
	ld.global.nc.v2.f64 	{%fd4394, %fd4395}, [%rd517+32];
	fma.rn.f64 	%fd4396, %fd4393, %fd4384, %fd4394;
	fma.rn.f64 	%fd4397, %fd4396, %fd4384, %fd4395;
	fma.rn.f64 	%fd4398, %fd4397, %fd5043, %fd5043;
	fma.rn.f64 	%fd4399, %fd4397, %fd4384, 0d3FF0000000000000;
	selp.f64 	%fd4400, %fd4399, %fd4398, %p536;
	and.b32  	%r1310, %r1635, 2;
	setp.eq.s32 	%p537, %r1310, 0;
	sub.f64 	%fd4401, %fd4383, %fd4400;
	selp.f64 	%fd860, %fd4400, %fd4401, %p537;
	mov.b32 	%r1637, 1;
	@%p535 bra 	$L__BB3_564;
	setp.ltu.f64 	%p538, %fd7, 0d41E0000000000000;
	mov.f64 	%fd5045, %fd8;
	mov.u32 	%r1636, %r5;
	@%p538 bra 	$L__BB3_563;
	{ // callseq 204, 0
	.param .b64 param0;
	st.param.f64 	[param0], %fd6;
	.param .align 16 .b8 retval0[16];
	call.uni (retval0), 
	__internal_trig_reduction_slowpathd, 
	(
	param0
	);
	ld.param.f64 	%fd5045, [retval0];
	ld.param.b32 	%r1636, [retval0+8];
	} // callseq 204
$L__BB3_563:
	add.s32 	%r1637, %r1636, 1;
$L__BB3_564:
	shl.b32 	%r1312, %r1637, 6;
	cvt.u64.u32 	%rd518, %r1312;
	and.b64  	%rd519, %rd518, 64;
	mov.u64 	%rd520, __cudart_sin_cos_coeffs;
	add.s64 	%rd521, %rd520, %rd519;
	mul.rn.f64 	%fd4403, %fd5045, %fd5045;
	and.b32  	%r1313, %r1637, 1;
	setp.eq.b32 	%p539, %r1313, 1;
	selp.f64 	%fd4404, 0dBDA8FF8320FD8164, 0d3DE5DB65F9785EBA, %p539;
	ld.global.nc.v2.f64 	{%fd4405, %fd4406}, [%rd521];
	fma.rn.f64 	%fd4407, %fd4404, %fd4403, %fd4405;
	fma.rn.f64 	%fd4408, %fd4407, %fd4403, %fd4406;
	ld.global.nc.v2.f64 	{%fd4409, %fd4410}, [%rd521+16];
	fma.rn.f64 	%fd4411, %fd4408, %fd4403, %fd4409;
	fma.rn.f64 	%fd4412, %fd4411, %fd4403, %fd4410;
	ld.global.nc.v2.f64 	{%fd4413, %fd4414}, [%rd521+32];
	fma.rn.f64 	%fd4415, %fd4412, %fd4403, %fd4413;
	fma.rn.f64 	%fd4416, %fd4415, %fd4403, %fd4414;
	fma.rn.f64 	%fd4417, %fd4416, %fd5045, %fd5045;
	fma.rn.f64 	%fd4418, %fd4416, %fd4403, 0d3FF0000000000000;
	selp.f64 	%fd4419, %fd4418, %fd4417, %p539;
	and.b32  	%r1314, %r1637, 2;
	setp.eq.s32 	%p540, %r1314, 0;
	mov.f64 	%fd4420, 0d0000000000000000;
	sub.f64 	%fd4421, %fd4420, %fd4419;
	selp.f64 	%fd4422, %fd4419, %fd4421, %p540;
	mul.f64 	%fd864, %fd860, %fd4422;
	ld.global.f64 	%fd865, [%rd1];
	abs.f64 	%fd866, %fd865;
	setp.neu.f64 	%p541, %fd866, 0d7FF0000000000000;
	@%p541 bra 	$L__BB3_566;
	mov.f64 	%fd4428, 0d0000000000000000;
	mul.rn.f64 	%fd5047, %fd865, %fd4428;
	mov.b32 	%r1639, 1;
	bra.uni 	$L__BB3_569;
$L__BB3_566:
	mul.f64 	%fd4423, %fd865, 0d3FE45F306DC9C883;
	cvt.rni.s32.f64 	%r1638, %fd4423;
	cvt.rn.f64.s32 	%fd4424, %r1638;
	fma.rn.f64 	%fd4425, %fd4424, 0dBFF921FB54442D18, %fd865;
	fma.rn.f64 	%fd4426, %fd4424, 0dBC91A62633145C00, %fd4425;
	fma.rn.f64 	%fd5047, %fd4424, 0dB97B839A252049C0, %fd4426;
	setp.ltu.f64 	%p542, %fd866, 0d41E0000000000000;
	@%p542 bra 	$L__BB3_568;
	{ // callseq 205, 0
	.param .b64 param0;
	st.param.f64 	[param0], %fd865;
	.param .align 16 .b8 retval0[16];
	call.uni (retval0), 
	__internal_trig_reduction_slowpathd, 
	(
	param0
	);
	ld.param.f64 	%fd5047, [retval0];
	ld.param.b32 	%r1638, [retval0+8];
	} // callseq 205
$L__BB3_568:
	add.s32 	%r1639, %r1638, 1;
$L__BB3_569:
	shl.b32 	%r1317, %r1639, 6;
	cvt.u64.u32 	%rd522, %r1317;
	and.b64  	%rd523, %rd522, 64;
	mov.u64 	%rd524, __cudart_sin_cos_coeffs;
	add.s64 	%rd525, %rd524, %rd523;
	mul.rn.f64 	%fd4429, %fd5047, %fd5047;
	and.b32  	%r1318, %r1639, 1;
	setp.eq.b32 	%p544, %r1318, 1;
	selp.f64 	%fd4430, 0dBDA8FF8320FD8164, 0d3DE5DB65F9785EBA, %p544;
	ld.global.nc.v2.f64 	{%fd4431, %fd4432}, [%rd525];
	fma.rn.f64 	%fd4433, %fd4430, %fd4429, %fd4431;
	fma.rn.f64 	%fd4434, %fd4433, %fd4429, %fd4432;
	ld.global.nc.v2.f64 	{%fd4435, %fd4436}, [%rd525+16];
	fma.rn.f64 	%fd4437, %fd4434, %fd4429, %fd4435;
	fma.rn.f64 	%fd4438, %fd4437, %fd4429, %fd4436;
	ld.global.nc.v2.f64 	{%fd4439, %fd4440}, [%rd525+32];
	fma.rn.f64 	%fd4441, %fd4438, %fd4429, %fd4439;
	fma.rn.f64 	%fd4442, %fd4441, %fd4429, %fd4440;
	fma.rn.f64 	%fd4443, %fd4442, %fd5047, %fd5047;
	fma.rn.f64 	%fd4444, %fd4442, %fd4429, 0d3FF0000000000000;
	selp.f64 	%fd4445, %fd4444, %fd4443, %p544;
	and.b32  	%r1319, %r1639, 2;
	setp.eq.s32 	%p545, %r1319, 0;
	mov.f64 	%fd4446, 0d0000000000000000;
	sub.f64 	%fd4447, %fd4446, %fd4445;
	selp.f64 	%fd872, %fd4445, %fd4447, %p545;
	@%p533 bra 	$L__BB3_571;
	mov.f64 	%fd4453, 0d0000000000000000;
	mul.rn.f64 	%fd5048, %fd852, %fd4453;
	mov.b32 	%r1640, 0;
	bra.uni 	$L__BB3_573;
$L__BB3_571:
	mul.f64 	%fd4448, %fd852, 0d3FE45F306DC9C883;
	cvt.rni.s32.f64 	%r1640, %fd4448;
	cvt.rn.f64.s32 	%fd4449, %r1640;
	fma.rn.f64 	%fd4450, %fd4449, 0dBFF921FB54442D18, %fd852;
	fma.rn.f64 	%fd4451, %fd4449, 0dBC91A62633145C00, %fd4450;
	fma.rn.f64 	%fd5048, %fd4449, 0dB97B839A252049C0, %fd4451;
	setp.ltu.f64 	%p546, %fd853, 0d41E0000000000000;
	@%p546 bra 	$L__BB3_573;
	{ // callseq 206, 0
	.param .b64 param0;
	st.param.f64 	[param0], %fd852;
	.param .align 16 .b8 retval0[16];
	call.uni (retval0), 
	__internal_trig_reduction_slowpathd, 
	(
	param0
	);
	ld.param.f64 	%fd5048, [retval0];
	ld.param.b32 	%r1640, [retval0+8];
	} // callseq 206
$L__BB3_573:
	selp.b32 	%r1641, 0, %r5, %p535;
	mov.f64 	%fd4454, 0d0000000000000000;
	mul.rn.f64 	%fd4455, %fd6, %fd4454;
	selp.f64 	%fd5049, %fd4455, %fd8, %p535;
	shl.b32 	%r1322, %r1640, 6;
	cvt.u64.u32 	%rd526, %r1322;
	and.b64  	%rd527, %rd526, 64;
	mov.u64 	%rd528, __cudart_sin_cos_coeffs;
	add.s64 	%rd529, %rd528, %rd527;
	mul.rn.f64 	%fd4456, %fd5048, %fd5048;
	and.b32  	%r1323, %r1640, 1;
	setp.eq.b32 	%p548, %r1323, 1;
	selp.f64 	%fd4457, 0dBDA8FF8320FD8164, 0d3DE5DB65F9785EBA, %p548;
	ld.global.nc.v2.f64 	{%fd4458, %fd4459}, [%rd529];
	fma.rn.f64 	%fd4460, %fd4457, %fd4456, %fd4458;
	fma.rn.f64 	%fd4461, %fd4460, %fd4456, %fd4459;
	ld.global.nc.v2.f64 	{%fd4462, %fd4463}, [%rd529+16];
	fma.rn.f64 	%fd4464, %fd4461, %fd4456, %fd4462;
	fma.rn.f64 	%fd4465, %fd4464, %fd4456, %fd4463;
	ld.global.nc.v2.f64 	{%fd4466, %fd4467}, [%rd529+32];
	fma.rn.f64 	%fd4468, %fd4465, %fd4456, %fd4466;
	fma.rn.f64 	%fd4469, %fd4468, %fd4456, %fd4467;
	fma.rn.f64 	%fd4470, %fd4469, %fd5048, %fd5048;
	fma.rn.f64 	%fd4471, %fd4469, %fd4456, 0d3FF0000000000000;
	selp.f64 	%fd4472, %fd4471, %fd4470, %p548;
	and.b32  	%r1324, %r1640, 2;
	setp.eq.s32 	%p549, %r1324, 0;
	sub.f64 	%fd4473, %fd4454, %fd4472;
	selp.f64 	%fd4474, %fd4472, %fd4473, %p549;
	mul.f64 	%fd878, %fd872, %fd4474;
	@%p3 bra 	$L__BB3_575;
	{ // callseq 207, 0
	.param .b64 param0;
	st.param.f64 	[param0], %fd6;
	.param .align 16 .b8 retval0[16];
	call.uni (retval0), 
	__internal_trig_reduction_slowpathd, 
	(
	param0
	);
	ld.param.f64 	%fd5049, [retval0];
	ld.param.b32 	%r1641, [retval0+8];
	} // callseq 207
$L__BB3_575:
	shl.b32 	%r1326, %r1641, 6;
	cvt.u64.u32 	%rd530, %r1326;
	and.b64  	%rd531, %rd530, 64;
	mov.u64 	%rd532, __cudart_sin_cos_coeffs;
	add.s64 	%rd533, %rd532, %rd531;
	mul.rn.f64 	%fd4476, %fd5049, %fd5049;
	and.b32  	%r1327, %r1641, 1;
	setp.eq.b32 	%p551, %r1327, 1;
	selp.f64 	%fd4477, 0dBDA8FF8320FD8164, 0d3DE5DB65F9785EBA, %p551;
	ld.global.nc.v2.f64 	{%fd4478, %fd4479}, [%rd533];
	fma.rn.f64 	%fd4480, %fd4477, %fd4476, %fd4478;
	fma.rn.f64 	%fd4481, %fd4480, %fd4476, %fd4479;
	ld.global.nc.v2.f64 	{%fd4482, %fd4483}, [%rd533+16];
	fma.rn.f64 	%fd4484, %fd4481, %fd4476, %fd4482;
	fma.rn.f64 	%fd4485, %fd4484, %fd4476, %fd4483;
	ld.global.nc.v2.f64 	{%fd4486, %fd4487}, [%rd533+32];
	fma.rn.f64 	%fd4488, %fd4485, %fd4476, %fd4486;
	fma.rn.f64 	%fd4489, %fd4488, %fd4476, %fd4487;
	fma.rn.f64 	%fd4490, %fd4489, %fd5049, %fd5049;
	fma.rn.f64 	%fd4491, %fd4489, %fd4476, 0d3FF0000000000000;
	selp.f64 	%fd4492, %fd4491, %fd4490, %p551;
	and.b32  	%r1328, %r1641, 2;
	setp.eq.s32 	%p552, %r1328, 0;
	mov.f64 	%fd4493, 0d0000000000000000;
	sub.f64 	%fd4494, %fd4493, %fd4492;
	selp.f64 	%fd4495, %fd4492, %fd4494, %p552;
	mul.f64 	%fd4496, %fd878, %fd4495;
	sub.f64 	%fd4497, %fd864, %fd4496;
	mul.f64 	%fd881, %fd767, %fd4497;
	@%p533 bra 	$L__BB3_577;
	mov.f64 	%fd4503, 0d0000000000000000;
	mul.rn.f64 	%fd5050, %fd852, %fd4503;
	mov.b32 	%r1642, 0;
	bra.uni 	$L__BB3_579;
$L__BB3_577:
	mul.f64 	%fd4498, %fd852, 0d3FE45F306DC9C883;
	cvt.rni.s32.f64 	%r1642, %fd4498;
	cvt.rn.f64.s32 	%fd4499, %r1642;
	fma.rn.f64 	%fd4500, %fd4499, 0dBFF921FB54442D18, %fd852;
	fma.rn.f64 	%fd4501, %fd4499, 0dBC91A62633145C00, %fd4500;
	fma.rn.f64 	%fd5050, %fd4499, 0dB97B839A252049C0, %fd4501;
	setp.ltu.f64 	%p553, %fd853, 0d41E0000000000000;
	@%p553 bra 	$L__BB3_579;
	{ // callseq 208, 0
	.param .b64 param0;
	st.param.f64 	[param0], %fd852;
	.param .align 16 .b8 retval0[16];
	call.uni (retval0), 
	__internal_trig_reduction_slowpathd, 
	(
	param0
	);
	ld.param.f64 	%fd5050, [retval0];
	ld.param.b32 	%r1642, [retval0+8];
	} // callseq 208
$L__BB3_579:
	mov.f64 	%fd4504, 0d0000000000000000;
	mul.rn.f64 	%fd5052, %fd6, %fd4504;
	shl.b32 	%r1332, %r1642, 6;
	cvt.u64.u32 	%rd534, %r1332;
	and.b64  	%rd535, %rd534, 64;
	mov.u64 	%rd536, __cudart_sin_cos_coeffs;
	add.s64 	%rd537, %rd536, %rd535;
	mul.rn.f64 	%fd4505, %fd5050, %fd5050;
	and.b32  	%r1333, %r1642, 1;
	setp.eq.b32 	%p555, %r1333, 1;
	selp.f64 	%fd4506, 0dBDA8FF8320FD8164, 0d3DE5DB65F9785EBA, %p555;
	ld.global.nc.v2.f64 	{%fd4507, %fd4508}, [%rd537];
	fma.rn.f64 	%fd4509, %fd4506, %fd4505, %fd4507;
	fma.rn.f64 	%fd4510, %fd4509, %fd4505, %fd4508;
	ld.global.nc.v2.f64 	{%fd4511, %fd4512}, [%rd537+16];
	fma.rn.f64 	%fd4513, %fd4510, %fd4505, %fd4511;
	fma.rn.f64 	%fd4514, %fd4513, %fd4505, %fd4512;
	ld.global.nc.v2.f64 	{%fd4515, %fd4516}, [%rd537+32];
	fma.rn.f64 	%fd4517, %fd4514, %fd4505, %fd4515;
	fma.rn.f64 	%fd4518, %fd4517, %fd4505, %fd4516;
	fma.rn.f64 	%fd4519, %fd4518, %fd5050, %fd5050;
	fma.rn.f64 	%fd4520, %fd4518, %fd4505, 0d3FF0000000000000;
	selp.f64 	%fd4521, %fd4520, %fd4519, %p555;
	and.b32  	%r1334, %r1642, 2;
	setp.eq.s32 	%p556, %r1334, 0;
	sub.f64 	%fd4522, %fd4504, %fd4521;
	selp.f64 	%fd887, %fd4521, %fd4522, %p556;
	mov.b32 	%r1644, 1;
	@%p535 bra 	$L__BB3_583;
	setp.ltu.f64 	%p557, %fd7, 0d41E0000000000000;
	mov.f64 	%fd5052, %fd8;
	mov.u32 	%r1643, %r5;
	@%p557 bra 	$L__BB3_582;
	{ // callseq 209, 0
	.param .b64 param0;
	st.param.f64 	[param0], %fd6;
	.param .align 16 .b8 retval0[16];
	call.uni (retval0), 
	__internal_trig_reduction_slowpathd, 
	(
	param0
	);
	ld.param.f64 	%fd5052, [retval0];
	ld.param.b32 	%r1643, [retval0+8];
	} // callseq 209
$L__BB3_582:
	add.s32 	%r1644, %r1643, 1;
$L__BB3_583:
	shl.b32 	%r1336, %r1644, 6;
	cvt.u64.u32 	%rd538, %r1336;
	and.b64  	%rd539, %rd538, 64;
	mov.u64 	%rd540, __cudart_sin_cos_coeffs;
	add.s64 	%rd541, %rd540, %rd539;
	mul.rn.f64 	%fd4524, %fd5052, %fd5052;
	and.b32  	%r1337, %r1644, 1;
	setp.eq.b32 	%p559, %r1337, 1;
	selp.f64 	%fd4525, 0dBDA8FF8320FD8164, 0d3DE5DB65F9785EBA, %p559;
	ld.global.nc.v2.f64 	{%fd4526, %fd4527}, [%rd541];
	fma.rn.f64 	%fd4528, %fd4525, %fd4524, %fd4526;
	fma.rn.f64 	%fd4529, %fd4528, %fd4524, %fd4527;
	ld.global.nc.v2.f64 	{%fd4530, %fd4531}, [%rd541+16];
	fma.rn.f64 	%fd4532, %fd4529, %fd4524, %fd4530;
	fma.rn.f64 	%fd4533, %fd4532, %fd4524, %fd4531;
	ld.global.nc.v2.f64 	{%fd4534, %fd4535}, [%rd541+32];
	fma.rn.f64 	%fd4536, %fd4533, %fd4524, %fd4534;
	fma.rn.f64 	%fd4537, %fd4536, %fd4524, %fd4535;
	fma.rn.f64 	%fd4538, %fd4537, %fd5052, %fd5052;
	fma.rn.f64 	%fd4539, %fd4537, %fd4524, 0d3FF0000000000000;
	selp.f64 	%fd4540, %fd4539, %fd4538, %p559;
	and.b32  	%r1338, %r1644, 2;
	setp.eq.s32 	%p560, %r1338, 0;
	mov.f64 	%fd4541, 0d0000000000000000;
	sub.f64 	%fd4542, %fd4541, %fd4540;
	selp.f64 	%fd4543, %fd4540, %fd4542, %p560;
	mul.f64 	%fd891, %fd887, %fd4543;
	@%p541 bra 	$L__BB3_585;
	mov.f64 	%fd4549, 0d0000000000000000;
	mul.rn.f64 	%fd5054, %fd865, %fd4549;
	mov.b32 	%r1646, 1;
	bra.uni 	$L__BB3_588;
$L__BB3_585:
	mul.f64 	%fd4544, %fd865, 0d3FE45F306DC9C883;
	cvt.rni.s32.f64 	%r1645, %fd4544;
	cvt.rn.f64.s32 	%fd4545, %r1645;
	fma.rn.f64 	%fd4546, %fd4545, 0dBFF921FB54442D18, %fd865;
	fma.rn.f64 	%fd4547, %fd4545, 0dBC91A62633145C00, %fd4546;
	fma.rn.f64 	%fd5054, %fd4545, 0dB97B839A252049C0, %fd4547;
	setp.ltu.f64 	%p561, %fd866, 0d41E0000000000000;
	@%p561 bra 	$L__BB3_587;
	{ // callseq 210, 0
	.param .b64 param0;
	st.param.f64 	[param0], %fd865;
	.param .align 16 .b8 retval0[16];
	call.uni (retval0), 
	__internal_trig_reduction_slowpathd, 
	(
	param0
	);
	ld.param.f64 	%fd5054, [retval0];
	ld.param.b32 	%r1645, [retval0+8];
	} // callseq 210
$L__BB3_587:
	add.s32 	%r1646, %r1645, 1;
$L__BB3_588:
	setp.neu.f64 	%p562, %fd853, 0d7FF0000000000000;
	shl.b32 	%r1341, %r1646, 6;
	cvt.u64.u32 	%rd542, %r1341;
	and.b64  	%rd543, %rd542, 64;
	mov.u64 	%rd544, __cudart_sin_cos_coeffs;
	add.s64 	%rd545, %rd544, %rd543;
	mul.rn.f64 	%fd4550, %fd5054, %fd5054;
	and.b32  	%r1342, %r1646, 1;
	setp.eq.b32 	%p563, %r1342, 1;
	selp.f64 	%fd4551, 0dBDA8FF8320FD8164, 0d3DE5DB65F9785EBA, %p563;
	ld.global.nc.v2.f64 	{%fd4552, %fd4553}, [%rd545];
	fma.rn.f64 	%fd4554, %fd4551, %fd4550, %fd4552;
	fma.rn.f64 	%fd4555, %fd4554, %fd4550, %fd4553;
	ld.global.nc.v2.f64 	{%fd4556, %fd4557}, [%rd545+16];
	fma.rn.f64 	%fd4558, %fd4555, %fd4550, %fd4556;
	fma.rn.f64 	%fd4559, %fd4558, %fd4550, %fd4557;
	ld.global.nc.v2.f64 	{%fd4560, %fd4561}, [%rd545+32];
	fma.rn.f64 	%fd4562, %fd4559, %fd4550, %fd4560;
	fma.rn.f64 	%fd4563, %fd4562, %fd4550, %fd4561;
	fma.rn.f64 	%fd4564, %fd4563, %fd5054, %fd5054;
	fma.rn.f64 	%fd4565, %fd4563, %fd4550, 0d3FF0000000000000;
	selp.f64 	%fd4566, %fd4565, %fd4564, %p563;
	and.b32  	%r1343, %r1646, 2;
	setp.eq.s32 	%p564, %r1343, 0;
	mov.f64 	%fd4567, 0d0000000000000000;
	sub.f64 	%fd4568, %fd4567, %fd4566;
	selp.f64 	%fd897, %fd4566, %fd4568, %p564;
	@%p562 bra 	$L__BB3_590;
	mov.f64 	%fd4574, 0d0000000000000000;
	mul.rn.f64 	%fd5056, %fd852, %fd4574;
	mov.b32 	%r1648, 1;
	bra.uni 	$L__BB3_593;
$L__BB3_590:
	mul.f64 	%fd4569, %fd852, 0d3FE45F306DC9C883;
	cvt.rni.s32.f64 	%r1647, %fd4569;
	cvt.rn.f64.s32 	%fd4570, %r1647;
	fma.rn.f64 	%fd4571, %fd4570, 0dBFF921FB54442D18, %fd852;
	fma.rn.f64 	%fd4572, %fd4570, 0dBC91A62633145C00, %fd4571;
	fma.rn.f64 	%fd5056, %fd4570, 0dB97B839A252049C0, %fd4572;
	setp.ltu.f64 	%p565, %fd853, 0d41E0000000000000;
	@%p565 bra 	$L__BB3_592;
	{ // callseq 211, 0
	.param .b64 param0;
	st.param.f64 	[param0], %fd852;
	.param .align 16 .b8 retval0[16];
	call.uni (retval0), 
	__internal_trig_reduction_slowpathd, 
	(
	param0
	);
	ld.param.f64 	%fd5056, [retval0];
	ld.param.b32 	%r1647, [retval0+8];
	} // callseq 211
$L__BB3_592:
	add.s32 	%r1648, %r1647, 1;
$L__BB3_593:
	setp.eq.f64 	%p566, %fd7, 0d7FF0000000000000;
	selp.b32 	%r1649, 0, %r5, %p566;
	mov.f64 	%fd4575, 0d0000000000000000;
	mul.rn.f64 	%fd4576, %fd6, %fd4575;
	selp.f64 	%fd5057, %fd4576, %fd8, %p566;
	shl.b32 	%r1346, %r1648, 6;
	cvt.u64.u32 	%rd546, %r1346;
	and.b64  	%rd547, %rd546, 64;
	mov.u64 	%rd548, __cudart_sin_cos_coeffs;
	add.s64 	%rd549, %rd548, %rd547;
	mul.rn.f64 	%fd4577, %fd5056, %fd5056;
	and.b32  	%r1347, %r1648, 1;
	setp.eq.b32 	%p567, %r1347, 1;
	selp.f64 	%fd4578, 0dBDA8FF8320FD8164, 0d3DE5DB65F9785EBA, %p567;
	ld.global.nc.v2.f64 	{%fd4579, %fd4580}, [%rd549];
	fma.rn.f64 	%fd4581, %fd4578, %fd4577, %fd4579;
	fma.rn.f64 	%fd4582, %fd4581, %fd4577, %fd4580;
	ld.global.nc.v2.f64 	{%fd4583, %fd4584}, [%rd549+16];
	fma.rn.f64 	%fd4585, %fd4582, %fd4577, %fd4583;
	fma.rn.f64 	%fd4586, %fd4585, %fd4577, %fd4584;
	ld.global.nc.v2.f64 	{%fd4587, %fd4588}, [%rd549+32];
	fma.rn.f64 	%fd4589, %fd4586, %fd4577, %fd4587;
	fma.rn.f64 	%fd4590, %fd4589, %fd4577, %fd4588;
	fma.rn.f64 	%fd4591, %fd4590, %fd5056, %fd5056;
	fma.rn.f64 	%fd4592, %fd4590, %fd4577, 0d3FF0000000000000;
	selp.f64 	%fd4593, %fd4592, %fd4591, %p567;
	and.b32  	%r1348, %r1648, 2;
	setp.eq.s32 	%p568, %r1348, 0;
	sub.f64 	%fd4594, %fd4575, %fd4593;
	selp.f64 	%fd4595, %fd4593, %fd4594, %p568;
	mul.f64 	%fd904, %fd897, %fd4595;
	@%p3 bra 	$L__BB3_595;
	{ // callseq 212, 0
	.param .b64 param0;
	st.param.f64 	[param0], %fd6;
	.param .align 16 .b8 retval0[16];
	call.uni (retval0), 
	__internal_trig_reduction_slowpathd, 
	(
	param0
	);
	ld.param.f64 	%fd5057, [retval0];
	ld.param.b32 	%r1649, [retval0+8];
	} // callseq 212
$L__BB3_595:
	and.b32  	%r1350, %r6, 2146435072;
	setp.eq.s32 	%p569, %r1350, 1062207488;
	and.b32  	%r1351, %r6, 2147483647;
	setp.ne.s32 	%p570, %r1351, 1071644672;
	and.pred  	%p4, %p569, %p570;
	setp.lt.s32 	%p571, %r6, 0;
	shl.b32 	%r1352, %r1649, 6;
	cvt.u64.u32 	%rd550, %r1352;
	and.b64  	%rd551, %rd550, 64;
	mov.u64 	%rd552, __cudart_sin_cos_coeffs;
	add.s64 	%rd553, %rd552, %rd551;
	mul.rn.f64 	%fd4597, %fd5057, %fd5057;
	and.b32  	%r1353, %r1649, 1;
	setp.eq.b32 	%p572, %r1353, 1;
	selp.f64 	%fd4598, 0dBDA8FF8320FD8164, 0d3DE5DB65F9785EBA, %p572;
	ld.global.nc.v2.f64 	{%fd4599, %fd4600}, [%rd553];
	fma.rn.f64 	%fd4601, %fd4598, %fd4597, %fd4599;
	fma.rn.f64 	%fd4602, %fd4601, %fd4597, %fd4600;
	ld.global.nc.v2.f64 	{%fd4603, %fd4604}, [%rd553+16];
	fma.rn.f64 	%fd4605, %fd4602, %fd4597, %fd4603;
	fma.rn.f64 	%fd4606, %fd4605, %fd4597, %fd4604;
	ld.global.nc.v2.f64 	{%fd4607, %fd4608}, [%rd553+32];
	fma.rn.f64 	%fd4609, %fd4606, %fd4597, %fd4607;
	fma.rn.f64 	%fd4610, %fd4609, %fd4597, %fd4608;
	fma.rn.f64 	%fd4611, %fd4610, %fd5057, %fd5057;
	fma.rn.f64 	%fd4612, %fd4610, %fd4597, 0d3FF0000000000000;
	selp.f64 	%fd4613, %fd4612, %fd4611, %p572;
	and.b32  	%r1354, %r1649, 2;
	setp.eq.s32 	%p573, %r1354, 0;
	mov.f64 	%fd4614, 0d0000000000000000;
	sub.f64 	%fd4615, %fd4614, %fd4613;
	selp.f64 	%fd4616, %fd4613, %fd4615, %p573;
	fma.rn.f64 	%fd4617, %fd904, %fd4616, %fd891;
	fma.rn.f64 	%fd4618, %fd768, %fd4617, %fd881;
	mul.f64 	%fd4619, %fd851, %fd4618;
	mul.f64 	%fd4621, %fd9, %fd980;
	div.rn.f64 	%fd4622, %fd4619, %fd4621;
	mov.u32 	%r1355, %tid.x;
	shl.b32 	%r1356, %r1355, 3;
	mov.u32 	%r1357, _ZZ9paths_rk2PdS_S_E4k2vz;
	add.s32 	%r1358, %r1357, %r1356;
	ld.shared.f64 	%fd4623, [%r1358];
	add.f64 	%fd4624, %fd4623, %fd4622;
	st.shared.f64 	[%r1358], %fd4624;
	bar.sync 	0;
	ld.shared.f64 	%fd4625, [%r4];
	fma.rn.f64 	%fd907, %fd2891, %fd4625, %fd4839;
	bar.sync 	0;
	mul.f64 	%fd4628, %fd4833, %fd2700;
	mul.f64 	%fd4630, %fd483, %fd2702;
	sub.f64 	%fd908, %fd4628, %fd4630;
	bar.sync 	0;
	add.f64 	%fd909, %fd4628, %fd4630;
	bar.sync 	0;
	fma.rn.f64 	%fd910, %fd2704, 0dBFE0000000000000, %fd484;
	{
	.reg .b32 %temp; 
	mov.b64 	{%temp, %r563}, %fd910;
	}
	abs.f64 	%fd911, %fd910;
	{ // callseq 213, 0
	.param .b64 param0;
	st.param.f64 	[param0], %fd911;
	.param .b64 param1;
	st.param.f64 	[param1], 0d4000000000000000;
	.param .b64 retval0;
	call.uni (retval0), 
	__internal_accurate_pow, 
	(
	param0, 
	param1
	);
	ld.param.f64 	%fd4632, [retval0];
	} // callseq 213
	setp.lt.s32 	%p574, %r563, 0;
	neg.f64 	%fd4634, %fd4632;
	selp.f64 	%fd4635, %fd4634, %fd4632, %p569;
	selp.f64 	%fd4636, %fd4635, %fd4632, %p574;
	setp.eq.f64 	%p575, %fd910, 0d0000000000000000;
	selp.b32 	%r1359, %r563, 0, %p569;
	or.b32  	%r1360, %r1359, 2146435072;
	selp.b32 	%r1361, %r1360, %r1359, %p571;
	mov.b32 	%r1362, 0;
	mov.b64 	%fd4637, {%r1362, %r1361};
	selp.f64 	%fd5064, %fd4637, %fd4636, %p575;
	add.f64 	%fd4638, %fd910, 0d4000000000000000;
	{
	.reg .b32 %temp; 
	mov.b64 	{%temp, %r1363}, %fd4638;
	}
	and.b32  	%r564, %r1363, 2146435072;
	setp.ne.s32 	%p576, %r564, 2146435072;
	mov.f64 	%fd5058, %fd5064;
	@%p576 bra 	$L__BB3_600;
	setp.num.f64 	%p577, %fd910, %fd910;
	@%p577 bra 	$L__BB3_598;
	mov.f64 	%fd4639, 0d4000000000000000;
	add.rn.f64 	%fd5058, %fd910, %fd4639;
	bra.uni 	$L__BB3_600;
$L__BB3_598:
	setp.neu.f64 	%p578, %fd911, 0d7FF0000000000000;
	mov.f64 	%fd5058, %fd5064;
	@%p578 bra 	$L__BB3_600;
	selp.b32 	%r1364, 0, 2146435072, %p571;
	or.b32  	%r1365, %r1364, -2147483648;
	selp.b32 	%r1366, %r1365, %r1364, %p4;
	selp.b32 	%r1367, %r1366, %r1364, %p574;
	mov.b32 	%r1368, 0;
	mov.b64 	%fd5058, {%r1368, %r1367};
$L__BB3_600:
	setp.eq.f64 	%p581, %fd910, 0d3FF0000000000000;
	neg.f64 	%fd4640, %fd5058;
	selp.f64 	%fd4641, 0dBFF0000000000000, %fd4640, %p581;
	div.rn.f64 	%fd916, %fd4641, %fd440;
	fma.rn.f64 	%fd4642, %fd916, 0d3FF71547652B82FE, 0d4338000000000000;
	{
	.reg .b32 %temp; 
	mov.b64 	{%r565, %temp}, %fd4642;
	}
	mov.f64 	%fd4643, 0dC338000000000000;
	add.rn.f64 	%fd4644, %fd4642, %fd4643;
	fma.rn.f64 	%fd4645, %fd4644, 0dBFE62E42FEFA39EF, %fd916;
	fma.rn.f64 	%fd4646, %fd4644, 0dBC7ABC9E3B39803F, %fd4645;
	fma.rn.f64 	%fd4647, %fd4646, 0d3E5ADE1569CE2BDF, 0d3E928AF3FCA213EA;
	fma.rn.f64 	%fd4648, %fd4647, %fd4646, 0d3EC71DEE62401315;
	fma.rn.f64 	%fd4649, %fd4648, %fd4646, 0d3EFA01997C89EB71;
	fma.rn.f64 	%fd4650, %fd4649, %fd4646, 0d3F2A01A014761F65;
	fma.rn.f64 	%fd4651, %fd4650, %fd4646, 0d3F56C16C1852B7AF;
	fma.rn.f64 	%fd4652, %fd4651, %fd4646, 0d3F81111111122322;
	fma.rn.f64 	%fd4653, %fd4652, %fd4646, 0d3FA55555555502A1;
	fma.rn.f64 	%fd4654, %fd4653, %fd4646, 0d3FC5555555555511;
	fma.rn.f64 	%fd4655, %fd4654, %fd4646, 0d3FE000000000000B;
	fma.rn.f64 	%fd4656, %fd4655, %fd4646, 0d3FF0000000000000;
	fma.rn.f64 	%fd4657, %fd4656, %fd4646, 0d3FF0000000000000;
	{
	.reg .b32 %temp; 
	mov.b64 	{%r566, %temp}, %fd4657;
	}
	{
	.reg .b32 %temp; 
	mov.b64 	{%temp, %r567}, %fd4657;
	}
	shl.b32 	%r1369, %r565, 20;
	add.s32 	%r1370, %r1369, %r567;
	mov.b64 	%fd5059, {%r566, %r1370};
	{
	.reg .b32 %temp; 
	mov.b64 	{%temp, %r1371}, %fd916;
	}
	mov.b32 	%f7, %r1371;
	abs.f32 	%f3, %f7;
	setp.lt.f32 	%p582, %f3, 0f4086232B;
	@%p582 bra 	$L__BB3_603;
	setp.lt.f64 	%p583, %fd916, 0d0000000000000000;
	add.f64 	%fd4658, %fd916, 0d7FF0000000000000;
	selp.f64 	%fd5059, 0d0000000000000000, %fd4658, %p583;
	setp.geu.f32 	%p584, %f3, 0f40874800;
	@%p584 bra 	$L__BB3_603;
	shr.u32 	%r1372, %r565, 31;
	add.s32 	%r1373, %r565, %r1372;
	shr.s32 	%r1374, %r1373, 1;
	shl.b32 	%r1375, %r1374, 20;
	add.s32 	%r1376, %r567, %r1375;
	mov.b64 	%fd4659, {%r566, %r1376};
	sub.s32 	%r1377, %r565, %r1374;
	shl.b32 	%r1378, %r1377, 20;
	add.s32 	%r1379, %r1378, 1072693248;
	mov.b32 	%r1380, 0;
	mov.b64 	%fd4660, {%r1380, %r1379};
	mul.f64 	%fd5059, %fd4660, %fd4659;
$L__BB3_603:
	mul.f64 	%fd921, %fd2746, %fd5059;
	bar.sync 	0;
	abs.f64 	%fd922, %fd908;
	setp.neu.f64 	%p585, %fd922, 0d7FF0000000000000;
	@%p585 bra 	$L__BB3_605;
	mov.f64 	%fd4667, 0d0000000000000000;
	mul.rn.f64 	%fd5061, %fd908, %fd4667;
	mov.b32 	%r1651, 1;
	bra.uni 	$L__BB3_608;
$L__BB3_605:
	mul.f64 	%fd4662, %fd908, 0d3FE45F306DC9C883;
	cvt.rni.s32.f64 	%r1650, %fd4662;
	cvt.rn.f64.s32 	%fd4663, %r1650;
	fma.rn.f64 	%fd4664, %fd4663, 0dBFF921FB54442D18, %fd908;
	fma.rn.f64 	%fd4665, %fd4663, 0dBC91A62633145C00, %fd4664;
	fma.rn.f64 	%fd5061, %fd4663, 0dB97B839A252049C0, %fd4665;
	setp.ltu.f64 	%p586, %fd922, 0d41E0000000000000;
	@%p586 bra 	$L__BB3_607;
	{ // callseq 214, 0
	.param .b64 param0;
	st.param.f64 	[param0], %fd908;
	.param .align 16 .b8 retval0[16];
	call.uni (retval0), 
	__internal_trig_reduction_slowpathd, 
	(
	param0
	);
	ld.param.f64 	%fd5061, [retval0];
	ld.param.b32 	%r1650, [retval0+8];
	} // callseq 214
$L__BB3_607:
	add.s32 	%r1651, %r1650, 1;
$L__BB3_608:
	shl.b32 	%r1383, %r1651, 6;
	cvt.u64.u32 	%rd554, %r1383;
	and.b64  	%rd555, %rd554, 64;
	mov.u64 	%rd556, __cudart_sin_cos_coeffs;
	add.s64 	%rd557, %rd556, %rd555;
	mul.rn.f64 	%fd4668, %fd5061, %fd5061;
	and.b32  	%r1384, %r1651, 1;
	setp.eq.b32 	%p587, %r1384, 1;
	selp.f64 	%fd4669, 0dBDA8FF8320FD8164, 0d3DE5DB65F9785EBA, %p587;
	ld.global.nc.v2.f64 	{%fd4670, %fd4671}, [%rd557];
	fma.rn.f64 	%fd4672, %fd4669, %fd4668, %fd4670;
	fma.rn.f64 	%fd4673, %fd4672, %fd4668, %fd4671;
	ld.global.nc.v2.f64 	{%fd4674, %fd4675}, [%rd557+16];
	fma.rn.f64 	%fd4676, %fd4673, %fd4668, %fd4674;
	fma.rn.f64 	%fd4677, %fd4676, %fd4668, %fd4675;
	ld.global.nc.v2.f64 	{%fd4678, %fd4679}, [%rd557+32];
	fma.rn.f64 	%fd4680, %fd4677, %fd4668, %fd4678;
	fma.rn.f64 	%fd4681, %fd4680, %fd4668, %fd4679;
	fma.rn.f64 	%fd4682, %fd4681, %fd5061, %fd5061;
	fma.rn.f64 	%fd4683, %fd4681, %fd4668, 0d3FF0000000000000;
	selp.f64 	%fd4684, %fd4683, %fd4682, %p587;
	and.b32  	%r1385, %r1651, 2;
	setp.eq.s32 	%p588, %r1385, 0;
	mov.f64 	%fd4685, 0d0000000000000000;
	sub.f64 	%fd4686, %fd4685, %fd4684;
	selp.f64 	%fd928, %fd4684, %fd4686, %p588;
	abs.f64 	%fd929, %fd909;
	setp.neu.f64 	%p589, %fd929, 0d7FF0000000000000;
	@%p589 bra 	$L__BB3_610;
	mov.f64 	%fd4692, 0d0000000000000000;
	mul.rn.f64 	%fd5063, %fd909, %fd4692;
	mov.b32 	%r1653, 1;
	bra.uni 	$L__BB3_613;
$L__BB3_610:
	mul.f64 	%fd4687, %fd909, 0d3FE45F306DC9C883;
	cvt.rni.s32.f64 	%r1652, %fd4687;
	cvt.rn.f64.s32 	%fd4688, %r1652;
	fma.rn.f64 	%fd4689, %fd4688, 0dBFF921FB54442D18, %fd909;
	fma.rn.f64 	%fd4690, %fd4688, 0dBC91A62633145C00, %fd4689;
	fma.rn.f64 	%fd5063, %fd4688, 0dB97B839A252049C0, %fd4690;
	setp.ltu.f64 	%p590, %fd929, 0d41E0000000000000;
	@%p590 bra 	$L__BB3_612;
	{ // callseq 215, 0
	.param .b64 param0;
	st.param.f64 	[param0], %fd909;
	.param .align 16 .b8 retval0[16];
	call.uni (retval0), 
	__internal_trig_reduction_slowpathd, 
	(
	param0
	);
	ld.param.f64 	%fd5063, [retval0];
	ld.param.b32 	%r1652, [retval0+8];
	} // callseq 215
$L__BB3_612:
	add.s32 	%r1653, %r1652, 1;
$L__BB3_613:
	shl.b32 	%r1388, %r1653, 6;
	cvt.u64.u32 	%rd558, %r1388;
	and.b64  	%rd559, %rd558, 64;
	mov.u64 	%rd560, __cudart_sin_cos_coeffs;
	add.s64 	%rd561, %rd560, %rd559;
	mul.rn.f64 	%fd4693, %fd5063, %fd5063;
	and.b32  	%r1389, %r1653, 1;
	setp.eq.b32 	%p592, %r1389, 1;
	selp.f64 	%fd4694, 0dBDA8FF8320FD8164, 0d3DE5DB65F9785EBA, %p592;
	ld.global.nc.v2.f64 	{%fd4695, %fd4696}, [%rd561];
	fma.rn.f64 	%fd4697, %fd4694, %fd4693, %fd4695;
	fma.rn.f64 	%fd4698, %fd4697, %fd4693, %fd4696;
	ld.global.nc.v2.f64 	{%fd4699, %fd4700}, [%rd561+16];
	fma.rn.f64 	%fd4701, %fd4698, %fd4693, %fd4699;
	fma.rn.f64 	%fd4702, %fd4701, %fd4693, %fd4700;
	ld.global.nc.v2.f64 	{%fd4703, %fd4704}, [%rd561+32];
	fma.rn.f64 	%fd4705, %fd4702, %fd4693, %fd4703;
	fma.rn.f64 	%fd4706, %fd4705, %fd4693, %fd4704;
	fma.rn.f64 	%fd4707, %fd4706, %fd5063, %fd5063;
	fma.rn.f64 	%fd4708, %fd4706, %fd4693, 0d3FF0000000000000;
	selp.f64 	%fd4709, %fd4708, %fd4707, %p592;
	and.b32  	%r1390, %r1653, 2;
	setp.eq.s32 	%p593, %r1390, 0;
	mov.f64 	%fd4710, 0d0000000000000000;
	sub.f64 	%fd4711, %fd4710, %fd4709;
	selp.f64 	%fd4712, %fd4709, %fd4711, %p593;
	sub.f64 	%fd4713, %fd928, %fd4712;
	mul.f64 	%fd4714, %fd921, %fd5;
	mul.f64 	%fd4715, %fd4714, %fd4713;
	mul.f64 	%fd4716, %fd907, %fd4715;
	mul.f64 	%fd935, %fd9, %fd980;
	div.rn.f64 	%fd4718, %fd4716, %fd935;
	mov.u32 	%r1391, %tid.x;
	shl.b32 	%r1392, %r1391, 3;
	mov.u32 	%r1393, _ZZ9paths_rk2PdS_S_E4k2vy;
	add.s32 	%r1394, %r1393, %r1392;
	ld.shared.f64 	%fd4719, [%r1394];
	add.f64 	%fd4720, %fd4719, %fd4718;
	st.shared.f64 	[%r1394], %fd4720;
	bar.sync 	0;
	ld.shared.f64 	%fd4721, [%r3];
	fma.rn.f64 	%fd936, %fd2891, %fd4721, %fd4838;
	bar.sync 	0;
	bar.sync 	0;
	bar.sync 	0;
	@%p576 bra 	$L__BB3_618;
	setp.num.f64 	%p594, %fd910, %fd910;
	@%p594 bra 	$L__BB3_616;
	mov.f64 	%fd4723, 0d4000000000000000;
	add.rn.f64 	%fd5064, %fd910, %fd4723;
	bra.uni 	$L__BB3_618;
$L__BB3_616:
	setp.neu.f64 	%p595, %fd911, 0d7FF0000000000000;
	@%p595 bra 	$L__BB3_618;
	setp.lt.s32 	%p596, %r563, 0;
	setp.lt.s32 	%p597, %r6, 0;
	selp.b32 	%r1395, 0, 2146435072, %p597;
	or.b32  	%r1396, %r1395, -2147483648;
	selp.b32 	%r1397, %r1396, %r1395, %p4;
	selp.b32 	%r1398, %r1397, %r1395, %p596;
	mov.b32 	%r1399, 0;
	mov.b64 	%fd5064, {%r1399, %r1398};
$L__BB3_618:
	neg.f64 	%fd4724, %fd5064;
	selp.f64 	%fd4725, 0dBFF0000000000000, %fd4724, %p581;
	div.rn.f64 	%fd940, %fd4725, %fd440;
	fma.rn.f64 	%fd4726, %fd940, 0d3FF71547652B82FE, 0d4338000000000000;
	{
	.reg .b32 %temp; 
	mov.b64 	{%r578, %temp}, %fd4726;
	}
	mov.f64 	%fd4727, 0dC338000000000000;
	add.rn.f64 	%fd4728, %fd4726, %fd4727;
	fma.rn.f64 	%fd4729, %fd4728, 0dBFE62E42FEFA39EF, %fd940;
	fma.rn.f64 	%fd4730, %fd4728, 0dBC7ABC9E3B39803F, %fd4729;
	fma.rn.f64 	%fd4731, %fd4730, 0d3E5ADE1569CE2BDF, 0d3E928AF3FCA213EA;
	fma.rn.f64 	%fd4732, %fd4731, %fd4730, 0d3EC71DEE62401315;
	fma.rn.f64 	%fd4733, %fd4732, %fd4730, 0d3EFA01997C89EB71;
	fma.rn.f64 	%fd4734, %fd4733, %fd4730, 0d3F2A01A014761F65;
	fma.rn.f64 	%fd4735, %fd4734, %fd4730, 0d3F56C16C1852B7AF;
	fma.rn.f64 	%fd4736, %fd4735, %fd4730, 0d3F81111111122322;
	fma.rn.f64 	%fd4737, %fd4736, %fd4730, 0d3FA55555555502A1;
	fma.rn.f64 	%fd4738, %fd4737, %fd4730, 0d3FC5555555555511;
	fma.rn.f64 	%fd4739, %fd4738, %fd4730, 0d3FE000000000000B;
	fma.rn.f64 	%fd4740, %fd4739, %fd4730, 0d3FF0000000000000;
	fma.rn.f64 	%fd4741, %fd4740, %fd4730, 0d3FF0000000000000;
	{
	.reg .b32 %temp; 
	mov.b64 	{%r579, %temp}, %fd4741;
	}
	{
	.reg .b32 %temp; 
	mov.b64 	{%temp, %r580}, %fd4741;
	}
	shl.b32 	%r1400, %r578, 20;
	add.s32 	%r1401, %r1400, %r580;
	mov.b64 	%fd5065, {%r579, %r1401};
	{
	.reg .b32 %temp; 
	mov.b64 	{%temp, %r1402}, %fd940;
	}
	mov.b32 	%f8, %r1402;
	abs.f32 	%f4, %f8;
	setp.lt.f32 	%p599, %f4, 0f4086232B;
	@%p599 bra 	$L__BB3_621;
	setp.lt.f64 	%p600, %fd940, 0d0000000000000000;
	add.f64 	%fd4742, %fd940, 0d7FF0000000000000;
	selp.f64 	%fd5065, 0d0000000000000000, %fd4742, %p600;
	setp.geu.f32 	%p601, %f4, 0f40874800;
	@%p601 bra 	$L__BB3_621;
	shr.u32 	%r1403, %r578, 31;
	add.s32 	%r1404, %r578, %r1403;
	shr.s32 	%r1405, %r1404, 1;
	shl.b32 	%r1406, %r1405, 20;
	add.s32 	%r1407, %r580, %r1406;
	mov.b64 	%fd4743, {%r579, %r1407};
	sub.s32 	%r1408, %r578, %r1405;
	shl.b32 	%r1409, %r1408, 20;
	add.s32 	%r1410, %r1409, 1072693248;
	mov.b32 	%r1411, 0;
	mov.b64 	%fd4744, {%r1411, %r1410};
	mul.f64 	%fd5065, %fd4744, %fd4743;
$L__BB3_621:
	mul.f64 	%fd945, %fd2746, %fd5065;
	bar.sync 	0;
	@%p585 bra 	$L__BB3_623;
	mov.f64 	%fd4751, 0d0000000000000000;
	mul.rn.f64 	%fd5067, %fd908, %fd4751;
	mov.b32 	%r1655, 1;
	bra.uni 	$L__BB3_626;
$L__BB3_623:
	mul.f64 	%fd4746, %fd908, 0d3FE45F306DC9C883;
	cvt.rni.s32.f64 	%r1654, %fd4746;
	cvt.rn.f64.s32 	%fd4747, %r1654;
	fma.rn.f64 	%fd4748, %fd4747, 0dBFF921FB54442D18, %fd908;
	fma.rn.f64 	%fd4749, %fd4747, 0dBC91A62633145C00, %fd4748;
	fma.rn.f64 	%fd5067, %fd4747, 0dB97B839A252049C0, %fd4749;
	setp.ltu.f64 	%p603, %fd922, 0d41E0000000000000;
	@%p603 bra 	$L__BB3_625;
	{ // callseq 216, 0
	.param .b64 param0;
	st.param.f64 	[param0], %fd908;
	.param .align 16 .b8 retval0[16];
	call.uni (retval0), 
	__internal_trig_reduction_slowpathd, 
	(
	param0
	);
	ld.param.f64 	%fd5067, [retval0];
	ld.param.b32 	%r1654, [retval0+8];
	} // callseq 216
$L__BB3_625:
	add.s32 	%r1655, %r1654, 1;
$L__BB3_626:
	setp.neu.f64 	%p604, %fd929, 0d7FF0000000000000;
	shl.b32 	%r1414, %r1655, 6;
	cvt.u64.u32 	%rd562, %r1414;
	and.b64  	%rd563, %rd562, 64;
	mov.u64 	%rd564, __cudart_sin_cos_coeffs;
	add.s64 	%rd565, %rd564, %rd563;
	mul.rn.f64 	%fd4752, %fd5067, %fd5067;
	and.b32  	%r1415, %r1655, 1;
	setp.eq.b32 	%p605, %r1415, 1;
	selp.f64 	%fd4753, 0dBDA8FF8320FD8164, 0d3DE5DB65F9785EBA, %p605;
	ld.global.nc.v2.f64 	{%fd4754, %fd4755}, [%rd565];
	fma.rn.f64 	%fd4756, %fd4753, %fd4752, %fd4754;
	fma.rn.f64 	%fd4757, %fd4756, %fd4752, %fd4755;
	ld.global.nc.v2.f64 	{%fd4758, %fd4759}, [%rd565+16];
	fma.rn.f64 	%fd4760, %fd4757, %fd4752, %fd4758;
	fma.rn.f64 	%fd4761, %fd4760, %fd4752, %fd4759;
	ld.global.nc.v2.f64 	{%fd4762, %fd4763}, [%rd565+32];
	fma.rn.f64 	%fd4764, %fd4761, %fd4752, %fd4762;
	fma.rn.f64 	%fd4765, %fd4764, %fd4752, %fd4763;
	fma.rn.f64 	%fd4766, %fd4765, %fd5067, %fd5067;
	fma.rn.f64 	%fd4767, %fd4765, %fd4752, 0d3FF0000000000000;
	selp.f64 	%fd4768, %fd4767, %fd4766, %p605;
	and.b32  	%r1416, %r1655, 2;
	setp.eq.s32 	%p606, %r1416, 0;
	mov.f64 	%fd4769, 0d0000000000000000;
	sub.f64 	%fd4770, %fd4769, %fd4768;
	selp.f64 	%fd951, %fd4768, %fd4770, %p606;
	@%p604 bra 	$L__BB3_628;
	mov.f64 	%fd4776, 0d0000000000000000;
	mul.rn.f64 	%fd5069, %fd909, %fd4776;
	mov.b32 	%r1657, 1;
	bra.uni 	$L__BB3_631;
$L__BB3_628:
	mul.f64 	%fd4771, %fd909, 0d3FE45F306DC9C883;
	cvt.rni.s32.f64 	%r1656, %fd4771;
	cvt.rn.f64.s32 	%fd4772, %r1656;
	fma.rn.f64 	%fd4773, %fd4772, 0dBFF921FB54442D18, %fd909;
	fma.rn.f64 	%fd4774, %fd4772, 0dBC91A62633145C00, %fd4773;
	fma.rn.f64 	%fd5069, %fd4772, 0dB97B839A252049C0, %fd4774;
	setp.ltu.f64 	%p607, %fd929, 0d41E0000000000000;
	@%p607 bra 	$L__BB3_630;
	{ // callseq 217, 0
	.param .b64 param0;
	st.param.f64 	[param0], %fd909;
	.param .align 16 .b8 retval0[16];
	call.uni (retval0), 
	__internal_trig_reduction_slowpathd, 
	(
	param0
	);
	ld.param.f64 	%fd5069, [retval0];
	ld.param.b32 	%r1656, [retval0+8];
	} // callseq 217
$L__BB3_630:
	add.s32 	%r1657, %r1656, 1;
$L__BB3_631:
	mul.f64 	%fd4777, %fd945, %fd5;
	shl.b32 	%r1419, %r1657, 6;
	cvt.u64.u32 	%rd566, %r1419;
	and.b64  	%rd567, %rd566, 64;
	mov.u64 	%rd568, __cudart_sin_cos_coeffs;
	add.s64 	%rd569, %rd568, %rd567;
	mul.rn.f64 	%fd4778, %fd5069, %fd5069;
	and.b32  	%r1420, %r1657, 1;
	setp.eq.b32 	%p608, %r1420, 1;
	selp.f64 	%fd4779, 0dBDA8FF8320FD8164, 0d3DE5DB65F9785EBA, %p608;
	ld.global.nc.v2.f64 	{%fd4780, %fd4781}, [%rd569];
	fma.rn.f64 	%fd4782, %fd4779, %fd4778, %fd4780;
	fma.rn.f64 	%fd4783, %fd4782, %fd4778, %fd4781;
	ld.global.nc.v2.f64 	{%fd4784, %fd4785}, [%rd569+16];
	fma.rn.f64 	%fd4786, %fd4783, %fd4778, %fd4784;
	fma.rn.f64 	%fd4787, %fd4786, %fd4778, %fd4785;
	ld.global.nc.v2.f64 	{%fd4788, %fd4789}, [%rd569+32];
	fma.rn.f64 	%fd4790, %fd4787, %fd4778, %fd4788;
	fma.rn.f64 	%fd4791, %fd4790, %fd4778, %fd4789;
	fma.rn.f64 	%fd4792, %fd4791, %fd5069, %fd5069;
	fma.rn.f64 	%fd4793, %fd4791, %fd4778, 0d3FF0000000000000;
	selp.f64 	%fd4794, %fd4793, %fd4792, %p608;
	and.b32  	%r1421, %r1657, 2;
	setp.eq.s32 	%p609, %r1421, 0;
	mov.f64 	%fd4795, 0d0000000000000000;
	sub.f64 	%fd4796, %fd4795, %fd4794;
	selp.f64 	%fd4797, %fd4794, %fd4796, %p609;
	add.f64 	%fd4798, %fd951, %fd4797;
	mul.f64 	%fd4799, %fd4777, %fd4798;
	div.rn.f64 	%fd4800, %fd4799, %fd9;
	sub.f64 	%fd4801, %fd951, %fd4797;
	mul.f64 	%fd4802, %fd4777, %fd4801;
	mul.f64 	%fd4803, %fd936, %fd4802;
	div.rn.f64 	%fd4804, %fd4803, %fd935;
	sub.f64 	%fd4805, %fd4800, %fd4804;
	mov.u32 	%r1422, %tid.x;
	shl.b32 	%r1423, %r1422, 3;
	mov.u32 	%r1424, _ZZ9paths_rk2PdS_S_E4k2vz;
	add.s32 	%r1425, %r1424, %r1423;
	ld.shared.f64 	%fd4806, [%r1425];
	add.f64 	%fd4807, %fd4806, %fd4805;
	st.shared.f64 	[%r1425], %fd4807;
	bar.sync 	0;
	mov.u32 	%r1426, _ZZ9paths_rk2PdS_S_E4k1vx;
	add.s32 	%r1427, %r1426, %r1423;
	ld.shared.f64 	%fd4808, [%r1427];
	mov.u32 	%r1428, _ZZ9paths_rk2PdS_S_E4k2vx;
	add.s32 	%r1429, %r1428, %r1423;
	ld.shared.f64 	%fd4809, [%r1429];
	add.f64 	%fd4810, %fd4808, %fd4809;
	mul.f64 	%fd4812, %fd2891, %fd4810;
	fma.rn.f64 	%fd957, %fd4812, 0d3FE0000000000000, %fd4837;
	bar.sync 	0;
	ld.shared.f64 	%fd4813, [%r3];
	mov.u32 	%r1430, _ZZ9paths_rk2PdS_S_E4k2vy;
	add.s32 	%r1431, %r1430, %r1423;
	ld.shared.f64 	%fd4814, [%r1431];
	add.f64 	%fd4815, %fd4813, %fd4814;
	mul.f64 	%fd4816, %fd2891, %fd4815;
	fma.rn.f64 	%fd5072, %fd4816, 0d3FE0000000000000, %fd4838;
	bar.sync 	0;
	ld.shared.f64 	%fd4817, [%r4];
	ld.shared.f64 	%fd4818, [%r1425];
	add.f64 	%fd4819, %fd4817, %fd4818;
	mul.f64 	%fd4820, %fd2891, %fd4819;
	fma.rn.f64 	%fd959, %fd4820, 0d3FE0000000000000, %fd4839;
	bar.sync 	0;
	sub.f64 	%fd4821, %fd957, %fd4837;
	mul.f64 	%fd4822, %fd4821, %fd2891;
	fma.rn.f64 	%fd4834, %fd4822, 0d3FE0000000000000, %fd482;
	bar.sync 	0;
	sub.f64 	%fd4823, %fd5072, %fd4838;
	mul.f64 	%fd4824, %fd4823, %fd2891;
	fma.rn.f64 	%fd4835, %fd4824, 0d3FE0000000000000, %fd483;
	bar.sync 	0;
	sub.f64 	%fd4825, %fd959, %fd4839;
	mul.f64 	%fd4826, %fd2891, %fd4825;
	fma.rn.f64 	%fd4836, %fd4826, 0d3FE0000000000000, %fd484;
	setp.le.f64 	%p610, %fd4836, %fd2704;
	mov.f64 	%fd4837, %fd957;
	mov.f64 	%fd4838, %fd5072;
	mov.f64 	%fd4839, %fd959;
	@%p610 bra 	$L__BB3_3;
	ld.const.f64 	%fd5070, [D];
	mov.f64 	%fd4839, %fd959;
$L__BB3_633:
	ld.param.u64 	%rd574, [_Z9paths_rk2PdS_S__param_2];
	bar.sync 	0;
	ld.const.f64 	%fd4828, [zimp];
	sub.f64 	%fd4829, %fd4828, %fd5070;
	mul.f64 	%fd4830, %fd5072, %fd4829;
	div.rn.f64 	%fd4831, %fd4830, %fd4839;
	add.f64 	%fd4832, %fd4835, %fd4831;
	cvta.to.global.u64 	%rd570, %rd574;
	mov.u32 	%r1432, %ctaid.x;
	shl.b32 	%r1433, %r1432, 8;
	mov.u32 	%r1434, %tid.x;
	add.s32 	%r1435, %r1433, %r1434;
	mul.wide.u32 	%rd571, %r1435, 8;
	add.s64 	%rd572, %rd570, %rd571;
	st.global.f64 	[%rd572+400000], %fd4832;
$L__BB3_634:
	ret;

}
	// .globl	_Z9paths_rk4PdS_S_
.visible .entry _Z9paths_rk4PdS_S_(
	.param .u64 .ptr .align 1 _Z9paths_rk4PdS_S__param_0,
	.param .u64 .ptr .align 1 _Z9paths_rk4PdS_S__param_1,
	.param .u64 .ptr .align 1 _Z9paths_rk4PdS_S__param_2
)
{
	.reg .pred 	%p<1183>;
	.reg .b32 	%r<3152>;
	.reg .b32 	%f<17>;
	.reg .b64 	%rd<1130>;
	.reg .b64 	%fd<9983>;
	// demoted variable
	.shared .align 8 .b8 _ZZ9paths_rk4PdS_S_E4k1vx[2048];
	// demoted variable
	.shared .align 8 .b8 _ZZ9paths_rk4PdS_S_E4k1vy[2048];
	// demoted variable
	.shared .align 8 .b8 _ZZ9paths_rk4PdS_S_E4k1vz[2048];
	// demoted variable
	.shared .align 8 .b8 _ZZ9paths_rk4PdS_S_E4k2vx[2048];
	// demoted variable
	.shared .align 8 .b8 _ZZ9paths_rk4PdS_S_E4k2vy[2048];
	// demoted variable
	.shared .align 8 .b8 _ZZ9paths_rk4PdS_S_E4k2vz[2048];
	// demoted variable
	.shared .align 8 .b8 _ZZ9paths_rk4PdS_S_E4k3vx[2048];
	// demoted variable
	.shared .align 8 .b8 _ZZ9paths_rk4PdS_S_E4k3vy[2048];
	// demoted variable
	.shared .align 8 .b8 _ZZ9paths_rk4PdS_S_E4k3vz[2048];
	ld.param.u64 	%rd5, [_Z9paths_rk4PdS_S__param_0];
	ld.param.u64 	%rd6, [_Z9paths_rk4PdS_S__param_1];
	ld.param.u64 	%rd4, [_Z9paths_rk4PdS_S__param_2];
	cvta.to.global.u64 	%rd1, %rd6;
	cvta.to.global.u64 	%rd2, %rd5;
	mov.u32 	%r1, %tid.x;
	mov.u32 	%r1159, %ctaid.x;
	shl.b32 	%r1160, %r1159, 8;
	add.s32 	%r2, %r1160, %r1;
	setp.gt.u32 	%p10, %r2, 49999;
	@%p10 bra 	$L__BB4_1262;
	cvta.to.global.u64 	%rd7, %rd4;
	mul.wide.u32 	%rd8, %r2, 8;
	add.s64 	%rd3, %rd7, %rd8;
	ld.global.f64 	%fd9516, [%rd3];
	bar.sync 	0;
	ld.const.f64 	%fd9514, [v0];
	shl.b32 	%r1161, %r1, 3;
	mov.u32 	%r1162, _ZZ9paths_rk4PdS_S_E4k1vx;
	add.s32 	%r3, %r1162, %r1161;
	mov.b64 	%rd9, 0;
	st.shared.u64 	[%r3], %rd9;
	mov.u32 	%r1163, _ZZ9paths_rk4PdS_S_E4k1vy;
	add.s32 	%r4, %r1163, %r1161;
	st.shared.u64 	[%r4], %rd9;
	mov.u32 	%r1164, _ZZ9paths_rk4PdS_S_E4k1vz;
	add.s32 	%r5, %r1164, %r1161;
	st.shared.u64 	[%r5], %rd9;
	mov.u32 	%r1165, _ZZ9paths_rk4PdS_S_E4k2vx;
	add.s32 	%r6, %r1165, %r1161;
	st.shared.u64 	[%r6], %rd9;
	mov.u32 	%r1166, _ZZ9paths_rk4PdS_S_E4k2vy;
	add.s32 	%r7, %r1166, %r1161;
	st.shared.u64 	[%r7], %rd9;
	mov.u32 	%r1167, _ZZ9paths_rk4PdS_S_E4k2vz;
	add.s32 	%r8, %r1167, %r1161;
	st.shared.u64 	[%r8], %rd9;
	mov.u32 	%r1168, _ZZ9paths_rk4PdS_S_E4k3vx;
	add.s32 	%r9, %r1168, %r1161;
	st.shared.u64 	[%r9], %rd9;
	mov.u32 	%r1169, _ZZ9paths_rk4PdS_S_E4k3vy;
	add.s32 	%r10, %r1169, %r1161;
	st.shared.u64 	[%r10], %rd9;
	mov.u32 	%r1170, _ZZ9paths_rk4PdS_S_E4k3vz;
	add.s32 	%r11, %r1170, %r1161;
	st.shared.u64 	[%r11], %rd9;
	ld.const.f64 	%fd9979, [D];
	setp.ltu.f64 	%p11, %fd9979, 0d0000000000000000;
	mov.f64 	%fd9982, 0d0000000000000000;
	@%p11 bra 	$L__BB4_1261;
	ld.const.f64 	%fd4, [c];
	ld.const.f64 	%fd5, [hbar];
	ld.const.f64 	%fd1867, [eps0];
	ld.const.f64 	%fd1868, [V];
	mul.f64 	%fd6, %fd1867, %fd1868;
	ld.const.f64 	%fd7, [q];
	ld.const.f64 	%fd8, [xi];
	abs.f64 	%fd9, %fd8;
	setp.eq.f64 	%p12, %fd9, 0d7FF0000000000000;
	mul.f64 	%fd1869, %fd8, 0d3FE45F306DC9C883;
	cvt.rni.s32.f64 	%r12, %fd1869;
	cvt.rn.f64.s32 	%fd1870, %r12;
	fma.rn.f64 	%fd1871, %fd1870, 0dBFF921FB54442D18, %fd8;
	fma.rn.f64 	%fd1872, %fd1870, 0dBC91A62633145C00, %fd1871;
	fma.rn.f64 	%fd10, %fd1870, 0dB97B839A252049C0, %fd1872;
	mov.f64 	%fd9511, 0d0000000000000000;
	mul.rn.f64 	%fd11, %fd8, %fd9511;
	ld.const.f64 	%fd12, [m];
	mul.f64 	%fd13, %fd12, %fd4;
	ld.const.f64 	%fd14, [kL];
	ld.const.f64 	%fd15, [E0L];
	mul.f64 	%fd16, %fd9979, 0d3FE0000000000000;
	mov.f64 	%fd1873, 0d4000000000000000;
	{
	.reg .b32 %temp; 
	mov.b64 	{%temp, %r13}, %fd1873;
	}
	and.b32  	%r1171, %r13, 2146435072;
	setp.eq.s32 	%p13, %r1171, 1062207488;
	setp.lt.s32 	%p15, %r13, 0;
	selp.b32 	%r14, 0, 2146435072, %p15;
	and.b32  	%r1172, %r13, 2147483647;
	setp.ne.s32 	%p16, %r1172, 1071644672;
	and.pred  	%p17, %p13, %p16;
	or.b32  	%r15, %r14, -2147483648;
	ld.const.f64 	%fd1874, [sigmaL];
	{
	.reg .b32 %temp; 
	mov.b64 	{%temp, %r1173}, %fd1874;
	}
	abs.f64 	%fd17, %fd1874;
	setp.lt.s32 	%p19, %r1173, 0;
	and.pred  	%p1, %p19, %p13;
	selp.b32 	%r1174, %r1173, 0, %p13;
	or.b32  	%r1175, %r1174, 2146435072;
	selp.b32 	%r1176, %r1175, %r1174, %p15;
	mov.b32 	%r1177, 0;
	mov.b64 	%fd18, {%r1177, %r1176};
	add.f64 	%fd1875, %fd1874, 0d4000000000000000;
	{
	.reg .b32 %temp; 
	mov.b64 	{%temp, %r1178}, %fd1875;
	}
	and.b32  	%r16, %r1178, 2146435072;
	selp.b32 	%r1179, %r15, %r14, %p17;
	selp.b32 	%r1180, %r1179, %r14, %p19;
	mov.b64 	%fd19, {%r1177, %r1180};
	ld.const.f64 	%fd1876, [dt];
	mul.f64 	%fd20, %fd1876, 0d3FE0000000000000;
	{
	.reg .b32 %temp; 
	mov.b64 	{%temp, %r1181}, %fd20;
	}
	abs.f64 	%fd21, %fd20;
	setp.lt.s32 	%p20, %r1181, 0;
	and.pred  	%p2, %p20, %p13;
	selp.b32 	%r1182, %r1181, 0, %p13;
	or.b32  	%r1183, %r1182, 2146435072;
	selp.b32 	%r1184, %r1183, %r1182, %p15;
	mov.b64 	%fd22, {%r1177, %r1184};
	add.f64 	%fd1877, %fd20, 0d4000000000000000;
	{
	.reg .b32 %temp; 
	mov.b64 	{%temp, %r1185}, %fd1877;
	}
	and.b32  	%r17, %r1185, 2146435072;
	selp.b32 	%r1186, %r1179, %r14, %p20;
	mov.b64 	%fd23, {%r1177, %r1186};
	div.rn.f64 	%fd24, %fd1876, 0d4018000000000000;
	selp.f64 	%fd25, %fd11, %fd10, %p12;
	selp.b32 	%r18, 0, %r12, %p12;
	mov.u64 	%rd12, __cudart_sin_cos_coeffs;
	ld.const.f64 	%fd3585, [wL];
	mov.f64 	%fd9982, %fd9511;
	mov.f64 	%fd9513, %fd9511;
	mov.f64 	%fd9515, %fd9511;
	mov.f64 	%fd9517, %fd9511;
	mov.f64 	%fd9518, %fd9511;
$L__BB4_3:
	bar.sync 	0;
	bar.sync 	0;
	ld.global.f64 	%fd1878, [%rd2];
	div.rn.f64 	%fd34, %fd1878, %fd4;
	bar.sync 	0;
	mul.f64 	%fd35, %fd9518, %fd34;
	ld.global.f64 	%fd36, [%rd2];
	ld.global.f64 	%fd37, [%rd1];
	abs.f64 	%fd38, %fd37;
	setp.neu.f64 	%p21, %fd38, 0d7FF0000000000000;
	@%p21 bra 	$L__BB4_5;
	mov.f64 	%fd1884, 0d0000000000000000;
	mul.rn.f64 	%fd9519, %fd37, %fd1884;
	mov.b32 	%r2708, 0;
	bra.uni 	$L__BB4_7;
$L__BB4_5:
	mul.f64 	%fd1879, %fd37, 0d3FE45F306DC9C883;
	cvt.rni.s32.f64 	%r2708, %fd1879;
	cvt.rn.f64.s32 	%fd1880, %r2708;
	fma.rn.f64 	%fd1881, %fd1880, 0dBFF921FB54442D18, %fd37;
	fma.rn.f64 	%fd1882, %fd1880, 0dBC91A62633145C00, %fd1881;
	fma.rn.f64 	%fd9519, %fd1880, 0dB97B839A252049C0, %fd1882;
	setp.ltu.f64 	%p22, %fd38, 0d41E0000000000000;
	@%p22 bra 	$L__BB4_7;
	{ // callseq 218, 0
	.param .b64 param0;
	st.param.f64 	[param0], %fd37;
	.param .align 16 .b8 retval0[16];
	call.uni (retval0), 
	__internal_trig_reduction_slowpathd, 
	(
	param0
	);
	ld.param.f64 	%fd9519, [retval0];
	ld.param.b32 	%r2708, [retval0+8];
	} // callseq 218
$L__BB4_7:
	shl.b32 	%r1189, %r2708, 6;
	cvt.u64.u32 	%rd10, %r1189;
	and.b64  	%rd11, %rd10, 64;
	add.s64 	%rd13, %rd12, %rd11;
	mul.rn.f64 	%fd1885, %fd9519, %fd9519;
	and.b32  	%r1190, %r2708, 1;
	setp.eq.b32 	%p23, %r1190, 1;
	selp.f64 	%fd1886, 0dBDA8FF8320FD8164, 0d3DE5DB65F9785EBA, %p23;
	ld.global.nc.v2.f64 	{%fd1887, %fd1888}, [%rd13];
	fma.rn.f64 	%fd1889, %fd1886, %fd1885, %fd1887;
	fma.rn.f64 	%fd1890, %fd1889, %fd1885, %fd1888;
	ld.global.nc.v2.f64 	{%fd1891, %fd1892}, [%rd13+16];
	fma.rn.f64 	%fd1893, %fd1890, %fd1885, %fd1891;
	fma.rn.f64 	%fd1894, %fd1893, %fd1885, %fd1892;
	ld.global.nc.v2.f64 	{%fd1895, %fd1896}, [%rd13+32];
	fma.rn.f64 	%fd1897, %fd1894, %fd1885, %fd1895;
	fma.rn.f64 	%fd1898, %fd1897, %fd1885, %fd1896;
	fma.rn.f64 	%fd1899, %fd1898, %fd9519, %fd9519;
	fma.rn.f64 	%fd1900, %fd1898, %fd1885, 0d3FF0000000000000;
	selp.f64 	%fd1901, %fd1900, %fd1899, %p23;
	and.b32  	%r1191, %r2708, 2;
	setp.eq.s32 	%p24, %r1191, 0;
	mov.f64 	%fd1902, 0d0000000000000000;
	sub.f64 	%fd1903, %fd1902, %fd1901;
	selp.f64 	%fd43, %fd1901, %fd1903, %p24;
	ld.global.f64 	%fd44, [%rd1+8];
	abs.f64 	%fd45, %fd44;
	setp.neu.f64 	%p25, %fd45, 0d7FF0000000000000;
	@%p25 bra 	$L__BB4_9;
	mov.f64 	%fd1909, 0d0000000000000000;
	mul.rn.f64 	%fd9521, %fd44, %fd1909;
	mov.b32 	%r2710, 1;
	bra.uni 	$L__BB4_12;
$L__BB4_9:
	mul.f64 	%fd1904, %fd44, 0d3FE45F306DC9C883;
	cvt.rni.s32.f64 	%r2709, %fd1904;
	cvt.rn.f64.s32 	%fd1905, %r2709;
	fma.rn.f64 	%fd1906, %fd1905, 0dBFF921FB54442D18, %fd44;
	fma.rn.f64 	%fd1907, %fd1905, 0dBC91A62633145C00, %fd1906;
	fma.rn.f64 	%fd9521, %fd1905, 0dB97B839A252049C0, %fd1907;
	setp.ltu.f64 	%p26, %fd45, 0d41E0000000000000;
	@%p26 bra 	$L__BB4_11;
	{ // callseq 219, 0
	.param .b64 param0;
	st.param.f64 	[param0], %fd44;
	.param .align 16 .b8 retval0[16];
	call.uni (retval0), 
	__internal_trig_reduction_slowpathd, 
	(
	param0
	);
	ld.param.f64 	%fd9521, [retval0];
	ld.param.b32 	%r2709, [retval0+8];
	} // callseq 219
$L__BB4_11:
	add.s32 	%r2710, %r2709, 1;
$L__BB4_12:
	shl.b32 	%r1194, %r2710, 6;
	cvt.u64.u32 	%rd14, %r1194;
	and.b64  	%rd15, %rd14, 64;
	add.s64 	%rd17, %rd12, %rd15;
	mul.rn.f64 	%fd1910, %fd9521, %fd9521;
	and.b32  	%r1195, %r2710, 1;
	setp.eq.b32 	%p28, %r1195, 1;
	selp.f64 	%fd1911, 0dBDA8FF8320FD8164, 0d3DE5DB65F9785EBA, %p28;
	ld.global.nc.v2.f64 	{%fd1912, %fd1913}, [%rd17];
	fma.rn.f64 	%fd1914, %fd1911, %fd1910, %fd1912;
	fma.rn.f64 	%fd1915, %fd1914, %fd1910, %fd1913;
	ld.global.nc.v2.f64 	{%fd1916, %fd1917}, [%rd17+16];
	fma.rn.f64 	%fd1918, %fd1915, %fd1910, %fd1916;
	fma.rn.f64 	%fd1919, %fd1918, %fd1910, %fd1917;
	ld.global.nc.v2.f64 	{%fd1920, %fd1921}, [%rd17+32];
	fma.rn.f64 	%fd1922, %fd1919, %fd1910, %fd1920;
	fma.rn.f64 	%fd1923, %fd1922, %fd1910, %fd1921;
	fma.rn.f64 	%fd1924, %fd1923, %fd9521, %fd9521;
	fma.rn.f64 	%fd1925, %fd1923, %fd1910, 0d3FF0000000000000;
	selp.f64 	%fd1926, %fd1925, %fd1924, %p28;
	and.b32  	%r1196, %r2710, 2;
	setp.eq.s32 	%p29, %r1196, 0;
	mov.f64 	%fd1927, 0d0000000000000000;
	sub.f64 	%fd1928, %fd1927, %fd1926;
	selp.f64 	%fd1929, %fd1926, %fd1928, %p29;
	mul.f64 	%fd51, %fd43, %fd1929;
	@%p25 bra 	$L__BB4_14;
	mov.f64 	%fd1935, 0d0000000000000000;
	mul.rn.f64 	%fd9522, %fd44, %fd1935;
	mov.b32 	%r2711, 0;
	bra.uni 	$L__BB4_16;
$L__BB4_14:
	mul.f64 	%fd1930, %fd44, 0d3FE45F306DC9C883;
	cvt.rni.s32.f64 	%r2711, %fd1930;
	cvt.rn.f64.s32 	%fd1931, %r2711;
	fma.rn.f64 	%fd1932, %fd1931, 0dBFF921FB54442D18, %fd44;
	fma.rn.f64 	%fd1933, %fd1931, 0dBC91A62633145C00, %fd1932;
	fma.rn.f64 	%fd9522, %fd1931, 0dB97B839A252049C0, %fd1933;
	setp.ltu.f64 	%p30, %fd45, 0d41E0000000000000;
	@%p30 bra 	$L__BB4_16;
	{ // callseq 220, 0
	.param .b64 param0;
	st.param.f64 	[param0], %fd44;
	.param .align 16 .b8 retval0[16];
	call.uni (retval0), 
	__internal_trig_reduction_slowpathd, 
	(
	param0
	);
	ld.param.f64 	%fd9522, [retval0];
	ld.param.b32 	%r2711, [retval0+8];
	} // callseq 220
$L__BB4_16:
	shl.b32 	%r1199, %r2711, 6;
	cvt.u64.u32 	%rd18, %r1199;
	and.b64  	%rd19, %rd18, 64;
	add.s64 	%rd21, %rd12, %rd19;
	mul.rn.f64 	%fd1936, %fd9522, %fd9522;
	and.b32  	%r1200, %r2711, 1;
	setp.eq.b32 	%p32, %r1200, 1;
	selp.f64 	%fd1937, 0dBDA8FF8320FD8164, 0d3DE5DB65F9785EBA, %p32;
	ld.global.nc.v2.f64 	{%fd1938, %fd1939}, [%rd21];
	fma.rn.f64 	%fd1940, %fd1937, %fd1936, %fd1938;
	fma.rn.f64 	%fd1941, %fd1940, %fd1936, %fd1939;
	ld.global.nc.v2.f64 	{%fd1942, %fd1943}, [%rd21+16];
	fma.rn.f64 	%fd1944, %fd1941, %fd1936, %fd1942;
	fma.rn.f64 	%fd1945, %fd1944, %fd1936, %fd1943;
	ld.global.nc.v2.f64 	{%fd1946, %fd1947}, [%rd21+32];
	fma.rn.f64 	%fd1948, %fd1945, %fd1936, %fd1946;
	fma.rn.f64 	%fd1949, %fd1948, %fd1936, %fd1947;
	fma.rn.f64 	%fd1950, %fd1949, %fd9522, %fd9522;
	fma.rn.f64 	%fd1951, %fd1949, %fd1936, 0d3FF0000000000000;
	selp.f64 	%fd1952, %fd1951, %fd1950, %p32;
	and.b32  	%r1201, %r2711, 2;
	setp.eq.s32 	%p33, %r1201, 0;
	mov.f64 	%fd1953, 0d0000000000000000;
	sub.f64 	%fd1954, %fd1953, %fd1952;
	selp.f64 	%fd1955, %fd1952, %fd1954, %p33;
	mul.f64 	%fd1956, %fd43, %fd1955;
	mul.f64 	%fd1957, %fd9516, %fd1956;
	fma.rn.f64 	%fd56, %fd9517, %fd51, %fd1957;
	@%p21 bra 	$L__BB4_18;
	mov.f64 	%fd1963, 0d0000000000000000;
	mul.rn.f64 	%fd9524, %fd37, %fd1963;
	mov.b32 	%r2713, 1;
	bra.uni 	$L__BB4_21;
$L__BB4_18:
	mul.f64 	%fd1958, %fd37, 0d3FE45F306DC9C883;
	cvt.rni.s32.f64 	%r2712, %fd1958;
	cvt.rn.f64.s32 	%fd1959, %r2712;
	fma.rn.f64 	%fd1960, %fd1959, 0dBFF921FB54442D18, %fd37;
	fma.rn.f64 	%fd1961, %fd1959, 0dBC91A62633145C00, %fd1960;
	fma.rn.f64 	%fd9524, %fd1959, 0dB97B839A252049C0, %fd1961;
	setp.ltu.f64 	%p34, %fd38, 0d41E0000000000000;
	@%p34 bra 	$L__BB4_20;
	{ // callseq 221, 0
	.param .b64 param0;
	st.param.f64 	[param0], %fd37;
	.param .align 16 .b8 retval0[16];
	call.uni (retval0), 
	__internal_trig_reduction_slowpathd, 
	(
	param0
	);
	ld.param.f64 	%fd9524, [retval0];
	ld.param.b32 	%r2712, [retval0+8];
	} // callseq 221
$L__BB4_20:
	add.s32 	%r2713, %r2712, 1;
$L__BB4_21:
	shl.b32 	%r1204, %r2713, 6;
	cvt.u64.u32 	%rd22, %r1204;
	and.b64  	%rd23, %rd22, 64;
	add.s64 	%rd25, %rd12, %rd23;
	mul.rn.f64 	%fd1964, %fd9524, %fd9524;
	and.b32  	%r1205, %r2713, 1;
	setp.eq.b32 	%p35, %r1205, 1;
	selp.f64 	%fd1965, 0dBDA8FF8320FD8164, 0d3DE5DB65F9785EBA, %p35;
	ld.global.nc.v2.f64 	{%fd1966, %fd1967}, [%rd25];
	fma.rn.f64 	%fd1968, %fd1965, %fd1964, %fd1966;
	fma.rn.f64 	%fd1969, %fd1968, %fd1964, %fd1967;
	ld.global.nc.v2.f64 	{%fd1970, %fd1971}, [%rd25+16];
	fma.rn.f64 	%fd1972, %fd1969, %fd1964, %fd1970;
	fma.rn.f64 	%fd1973, %fd1972, %fd1964, %fd1971;
	ld.global.nc.v2.f64 	{%fd1974, %fd1975}, [%rd25+32];
	fma.rn.f64 	%fd1976, %fd1973, %fd1964, %fd1974;
	fma.rn.f64 	%fd1977, %fd1976, %fd1964, %fd1975;
	fma.rn.f64 	%fd1978, %fd1977, %fd9524, %fd9524;
	fma.rn.f64 	%fd1979, %fd1977, %fd1964, 0d3FF0000000000000;
	selp.f64 	%fd1980, %fd1979, %fd1978, %p35;
	and.b32  	%r1206, %r2713, 2;
	setp.eq.s32 	%p36, %r1206, 0;
	mov.f64 	%fd1981, 0d0000000000000000;
	sub.f64 	%fd1982, %fd1981, %fd1980;
	selp.f64 	%fd1983, %fd1980, %fd1982, %p36;
	fma.rn.f64 	%fd1984, %fd9515, %fd1983, %fd56;
	mul.f64 	%fd1985, %fd36, %fd1984;
	sub.f64 	%fd1986, %fd35, %fd1985;
	ld.global.f64 	%fd1987, [%rd1+16];
	add.f64 	%fd62, %fd1987, %fd1986;
	bar.sync 	0;
	ld.global.f64 	%fd63, [%rd2];
	ld.global.f64 	%fd64, [%rd1];
	abs.f64 	%fd65, %fd64;
	setp.neu.f64 	%p37, %fd65, 0d7FF0000000000000;
	@%p37 bra 	$L__BB4_23;
	mov.f64 	%fd1993, 0d0000000000000000;
	mul.rn.f64 	%fd9525, %fd64, %fd1993;
	mov.b32 	%r2714, 0;
	bra.uni 	$L__BB4_25;
$L__BB4_23:
	mul.f64 	%fd1988, %fd64, 0d3FE45F306DC9C883;
	cvt.rni.s32.f64 	%r2714, %fd1988;
	cvt.rn.f64.s32 	%fd1989, %r2714;
	fma.rn.f64 	%fd1990, %fd1989, 0dBFF921FB54442D18, %fd64;
	fma.rn.f64 	%fd1991, %fd1989, 0dBC91A62633145C00, %fd1990;
	fma.rn.f64 	%fd9525, %fd1989, 0dB97B839A252049C0, %fd1991;
	setp.ltu.f64 	%p38, %fd65, 0d41E0000000000000;
	@%p38 bra 	$L__BB4_25;
	{ // callseq 222, 0
	.param .b64 param0;
	st.param.f64 	[param0], %fd64;
	.param .align 16 .b8 retval0[16];
	call.uni (retval0), 
	__internal_trig_reduction_slowpathd, 
	(
	param0
	);
	ld.param.f64 	%fd9525, [retval0];
	ld.param.b32 	%r2714, [retval0+8];
	} // callseq 222
$L__BB4_25:
	shl.b32 	%r1209, %r2714, 6;
	cvt.u64.u32 	%rd26, %r1209;
	and.b64  	%rd27, %rd26, 64;
	mov.u64 	%rd28, __cudart_sin_cos_coeffs;
	add.s64 	%rd29, %rd28, %rd27;
	mul.rn.f64 	%fd1994, %fd9525, %fd9525;
	and.b32  	%r1210, %r2714, 1;
	setp.eq.b32 	%p39, %r1210, 1;
	selp.f64 	%fd1995, 0dBDA8FF8320FD8164, 0d3DE5DB65F9785EBA, %p39;
	ld.global.nc.v2.f64 	{%fd1996, %fd1997}, [%rd29];
	fma.rn.f64 	%fd1998, %fd1995, %fd1994, %fd1996;
	fma.rn.f64 	%fd1999, %fd1998, %fd1994, %fd1997;
	ld.global.nc.v2.f64 	{%fd2000, %fd2001}, [%rd29+16];
	fma.rn.f64 	%fd2002, %fd1999, %fd1994, %fd2000;
	fma.rn.f64 	%fd2003, %fd2002, %fd1994, %fd2001;
	ld.global.nc.v2.f64 	{%fd2004, %fd2005}, [%rd29+32];
	fma.rn.f64 	%fd2006, %fd2003, %fd1994, %fd2004;
	fma.rn.f64 	%fd2007, %fd2006, %fd1994, %fd2005;
	fma.rn.f64 	%fd2008, %fd2007, %fd9525, %fd9525;
	fma.rn.f64 	%fd2009, %fd2007, %fd1994, 0d3FF0000000000000;
	selp.f64 	%fd2010, %fd2009, %fd2008, %p39;
	and.b32  	%r1211, %r2714, 2;
	setp.eq.s32 	%p40, %r1211, 0;
	mov.f64 	%fd2011, 0d0000000000000000;
	sub.f64 	%fd2012, %fd2011, %fd2010;
	selp.f64 	%fd70, %fd2010, %fd2012, %p40;
	ld.global.f64 	%fd71, [%rd1+8];
	abs.f64 	%fd72, %fd71;
	setp.neu.f64 	%p41, %fd72, 0d7FF0000000000000;
	@%p41 bra 	$L__BB4_27;
	mov.f64 	%fd2018, 0d0000000000000000;
	mul.rn.f64 	%fd9527, %fd71, %fd2018;
	mov.b32 	%r2716, 1;
	bra.uni 	$L__BB4_30;
$L__BB4_27:
	mul.f64 	%fd2013, %fd71, 0d3FE45F306DC9C883;
	cvt.rni.s32.f64 	%r2715, %fd2013;
	cvt.rn.f64.s32 	%fd2014, %r2715;
	fma.rn.f64 	%fd2015, %fd2014, 0dBFF921FB54442D18, %fd71;
	fma.rn.f64 	%fd2016, %fd2014, 0dBC91A62633145C00, %fd2015;
	fma.rn.f64 	%fd9527, %fd2014, 0dB97B839A252049C0, %fd2016;
	setp.ltu.f64 	%p42, %fd72, 0d41E0000000000000;
	@%p42 bra 	$L__BB4_29;
	{ // callseq 223, 0
	.param .b64 param0;
	st.param.f64 	[param0], %fd71;
	.param .align 16 .b8 retval0[16];
	call.uni (retval0), 
	__internal_trig_reduction_slowpathd, 
	(
	param0
	);
	ld.param.f64 	%fd9527, [retval0];
	ld.param.b32 	%r2715, [retval0+8];
	} // callseq 223
$L__BB4_29:
	add.s32 	%r2716, %r2715, 1;
$L__BB4_30:
	shl.b32 	%r1214, %r2716, 6;
	cvt.u64.u32 	%rd30, %r1214;
	and.b64  	%rd31, %rd30, 64;
	add.s64 	%rd33, %rd28, %rd31;
	mul.rn.f64 	%fd2019, %fd9527, %fd9527;
	and.b32  	%r1215, %r2716, 1;
	setp.eq.b32 	%p44, %r1215, 1;
	selp.f64 	%fd2020, 0dBDA8FF8320FD8164, 0d3DE5DB65F9785EBA, %p44;
	ld.global.nc.v2.f64 	{%fd2021, %fd2022}, [%rd33];
	fma.rn.f64 	%fd2023, %fd2020, %fd2019, %fd2021;
	fma.rn.f64 	%fd2024, %fd2023, %fd2019, %fd2022;
	ld.global.nc.v2.f64 	{%fd2025, %fd2026}, [%rd33+16];
	fma.rn.f64 	%fd2027, %fd2024, %fd2019, %fd2025;
	fma.rn.f64 	%fd2028, %fd2027, %fd2019, %fd2026;
	ld.global.nc.v2.f64 	{%fd2029, %fd2030}, [%rd33+32];
	fma.rn.f64 	%fd2031, %fd2028, %fd2019, %fd2029;
	fma.rn.f64 	%fd2032, %fd2031, %fd2019, %fd2030;
	fma.rn.f64 	%fd2033, %fd2032, %fd9527, %fd9527;
	fma.rn.f64 	%fd2034, %fd2032, %fd2019, 0d3FF0000000000000;
	selp.f64 	%fd2035, %fd2034, %fd2033, %p44;
	and.b32  	%r1216, %r2716, 2;
	setp.eq.s32 	%p45, %r1216, 0;
	mov.f64 	%fd2036, 0d0000000000000000;
	sub.f64 	%fd2037, %fd2036, %fd2035;
	selp.f64 	%fd2038, %fd2035, %fd2037, %p45;
	mul.f64 	%fd78, %fd70, %fd2038;
	@%p41 bra 	$L__BB4_32;
	mov.f64 	%fd2044, 0d0000000000000000;
	mul.rn.f64 	%fd9528, %fd71, %fd2044;
	mov.b32 	%r2717, 0;
	bra.uni 	$L__BB4_34;
$L__BB4_32:
	mul.f64 	%fd2039, %fd71, 0d3FE45F306DC9C883;
	cvt.rni.s32.f64 	%r2717, %fd2039;
	cvt.rn.f64.s32 	%fd2040, %r2717;
	fma.rn.f64 	%fd2041, %fd2040, 0dBFF921FB54442D18, %fd71;
	fma.rn.f64 	%fd2042, %fd2040, 0dBC91A62633145C00, %fd2041;
	fma.rn.f64 	%fd9528, %fd2040, 0dB97B839A252049C0, %fd2042;
	setp.ltu.f64 	%p46, %fd72, 0d41E0000000000000;
	@%p46 bra 	$L__BB4_34;
	{ // callseq 224, 0
	.param .b64 param0;
	st.param.f64 	[param0], %fd71;
	.param .align 16 .b8 retval0[16];
	call.uni (retval0), 
	__internal_trig_reduction_slowpathd, 
	(
	param0
	);
	ld.param.f64 	%fd9528, [retval0];
	ld.param.b32 	%r2717, [retval0+8];
	} // callseq 224
$L__BB4_34:
	shl.b32 	%r1219, %r2717, 6;
	cvt.u64.u32 	%rd34, %r1219;
	and.b64  	%rd35, %rd34, 64;
	add.s64 	%rd37, %rd28, %rd35;
	mul.rn.f64 	%fd2045, %fd9528, %fd9528;
	and.b32  	%r1220, %r2717, 1;
	setp.eq.b32 	%p48, %r1220, 1;
	selp.f64 	%fd2046, 0dBDA8FF8320FD8164, 0d3DE5DB65F9785EBA, %p48;
	ld.global.nc.v2.f64 	{%fd2047, %fd2048}, [%rd37];
	fma.rn.f64 	%fd2049, %fd2046, %fd2045, %fd2047;
	fma.rn.f64 	%fd2050, %fd2049, %fd2045, %fd2048;
	ld.global.nc.v2.f64 	{%fd2051, %fd2052}, [%rd37+16];
	fma.rn.f64 	%fd2053, %fd2050, %fd2045, %fd2051;
	fma.rn.f64 	%fd2054, %fd2053, %fd2045, %fd2052;
	ld.global.nc.v2.f64 	{%fd2055, %fd2056}, [%rd37+32];
	fma.rn.f64 	%fd2057, %fd2054, %fd2045, %fd2055;
	fma.rn.f64 	%fd2058, %fd2057, %fd2045, %fd2056;
	fma.rn.f64 	%fd2059, %fd2058, %fd9528, %fd9528;
	fma.rn.f64 	%fd2060, %fd2058, %fd2045, 0d3FF0000000000000;
	selp.f64 	%fd2061, %fd2060, %fd2059, %p48;
	and.b32  	%r1221, %r2717, 2;
	setp.eq.s32 	%p49, %r1221, 0;
	mov.f64 	%fd2062, 0d0000000000000000;
	sub.f64 	%fd2063, %fd2062, %fd2061;
	selp.f64 	%fd2064, %fd2061, %fd2063, %p49;
	mul.f64 	%fd2065, %fd70, %fd2064;
	mul.f64 	%fd2066, %fd9516, %fd2065;
	fma.rn.f64 	%fd83, %fd9517, %fd78, %fd2066;
	@%p37 bra 	$L__BB4_36;
	mov.f64 	%fd2072, 0d0000000000000000;
	mul.rn.f64 	%fd9530, %fd64, %fd2072;
	mov.b32 	%r2719, 1;
	bra.uni 	$L__BB4_39;
$L__BB4_36:
	mul.f64 	%fd2067, %fd64, 0d3FE45F306DC9C883;
	cvt.rni.s32.f64 	%r2718, %fd2067;
	cvt.rn.f64.s32 	%fd2068, %r2718;
	fma.rn.f64 	%fd2069, %fd2068, 0dBFF921FB54442D18, %fd64;
	fma.rn.f64 	%fd2070, %fd2068, 0dBC91A62633145C00, %fd2069;
	fma.rn.f64 	%fd9530, %fd2068, 0dB97B839A252049C0, %fd2070;
	setp.ltu.f64 	%p50, %fd65, 0d41E0000000000000;
	@%p50 bra 	$L__BB4_38;
	{ // callseq 225, 0
	.param .b64 param0;
	st.param.f64 	[param0], %fd64;
	.param .align 16 .b8 retval0[16];
	call.uni (retval0), 
	__internal_trig_reduction_slowpathd, 
	(
	param0
	);
	ld.param.f64 	%fd9530, [retval0];
	ld.param.b32 	%r2718, [retval0+8];
	} // callseq 225
$L__BB4_38:
	add.s32 	%r2719, %r2718, 1;
$L__BB4_39:
	shl.b32 	%r1224, %r2719, 6;
	cvt.u64.u32 	%rd38, %r1224;
	and.b64  	%rd39, %rd38, 64;
	add.s64 	%rd41, %rd28, %rd39;
	mul.rn.f64 	%fd2073, %fd9530, %fd9530;
	and.b32  	%r1225, %r2719, 1;
	setp.eq.b32 	%p51, %r1225, 1;
	selp.f64 	%fd2074, 0dBDA8FF8320FD8164, 0d3DE5DB65F9785EBA, %p51;
	ld.global.nc.v2.f64 	{%fd2075, %fd2076}, [%rd41];
	fma.rn.f64 	%fd2077, %fd2074, %fd2073, %fd2075;
	fma.rn.f64 	%fd2078, %fd2077, %fd2073, %fd2076;
	ld.global.nc.v2.f64 	{%fd2079, %fd2080}, [%rd41+16];
	fma.rn.f64 	%fd2081, %fd2078, %fd2073, %fd2079;
	fma.rn.f64 	%fd2082, %fd2081, %fd2073, %fd2080;
	ld.global.nc.v2.f64 	{%fd2083, %fd2084}, [%rd41+32];
	fma.rn.f64 	%fd2085, %fd2082, %fd2073, %fd2083;
	fma.rn.f64 	%fd2086, %fd2085, %fd2073, %fd2084;
	fma.rn.f64 	%fd2087, %fd2086, %fd9530, %fd9530;
	fma.rn.f64 	%fd2088, %fd2086, %fd2073, 0d3FF0000000000000;
	selp.f64 	%fd2089, %fd2088, %fd2087, %p51;
	and.b32  	%r1226, %r2719, 2;
	setp.eq.s32 	%p52, %r1226, 0;
	mov.f64 	%fd2090, 0d0000000000000000;
	sub.f64 	%fd2091, %fd2090, %fd2089;
	selp.f64 	%fd2092, %fd2089, %fd2091, %p52;
	fma.rn.f64 	%fd2093, %fd9515, %fd2092, %fd83;
	fma.rn.f64 	%fd2094, %fd63, %fd2093, %fd35;
	ld.global.f64 	%fd2095, [%rd1+24];
	add.f64 	%fd89, %fd2095, %fd2094;
	bar.sync 	0;
	mul.f64 	%fd2096, %fd34, %fd5;
	div.rn.f64 	%fd2097, %fd2096, %fd6;
	sqrt.rn.f64 	%fd90, %fd2097;
	bar.sync 	0;
	abs.f64 	%fd91, %fd62;
	setp.neu.f64 	%p53, %fd91, 0d7FF0000000000000;
	@%p53 bra 	$L__BB4_41;
	mov.f64 	%fd2103, 0d0000000000000000;
	mul.rn.f64 	%fd9532, %fd62, %fd2103;
	mov.b32 	%r2721, 1;
	bra.uni 	$L__BB4_44;
$L__BB4_41:
	mul.f64 	%fd2098, %fd62, 0d3FE45F306DC9C883;
	cvt.rni.s32.f64 	%r2720, %fd2098;
	cvt.rn.f64.s32 	%fd2099, %r2720;
	fma.rn.f64 	%fd2100, %fd2099, 0dBFF921FB54442D18, %fd62;
	fma.rn.f64 	%fd2101, %fd2099, 0dBC91A62633145C00, %fd2100;
	fma.rn.f64 	%fd9532, %fd2099, 0dB97B839A252049C0, %fd2101;
	setp.ltu.f64 	%p54, %fd91, 0d41E0000000000000;
	@%p54 bra 	$L__BB4_43;
	{ // callseq 226, 0
	.param .b64 param0;
	st.param.f64 	[param0], %fd62;
	.param .align 16 .b8 retval0[16];
	call.uni (retval0), 
	__internal_trig_reduction_slowpathd, 
	(
	param0
	);
	ld.param.f64 	%fd9532, [retval0];
	ld.param.b32 	%r2720, [retval0+8];
	} // callseq 226
$L__BB4_43:
	add.s32 	%r2721, %r2720, 1;
$L__BB4_44:
	shl.b32 	%r1229, %r2721, 6;
	cvt.u64.u32 	%rd42, %r1229;
	and.b64  	%rd43, %rd42, 64;
	add.s64 	%rd45, %rd28, %rd43;
	mul.rn.f64 	%fd2104, %fd9532, %fd9532;
	and.b32  	%r1230, %r2721, 1;
	setp.eq.b32 	%p55, %r1230, 1;
	selp.f64 	%fd2105, 0dBDA8FF8320FD8164, 0d3DE5DB65F9785EBA, %p55;
	ld.global.nc.v2.f64 	{%fd2106, %fd2107}, [%rd45];
	fma.rn.f64 	%fd2108, %fd2105, %fd2104, %fd2106;
	fma.rn.f64 	%fd2109, %fd2108, %fd2104, %fd2107;
	ld.global.nc.v2.f64 	{%fd2110, %fd2111}, [%rd45+16];
	fma.rn.f64 	%fd2112, %fd2109, %fd2104, %fd2110;
	fma.rn.f64 	%fd2113, %fd2112, %fd2104, %fd2111;
	ld.global.nc.v2.f64 	{%fd2114, %fd2115}, [%rd45+32];
	fma.rn.f64 	%fd2116, %fd2113, %fd2104, %fd2114;
	fma.rn.f64 	%fd2117, %fd2116, %fd2104, %fd2115;
	fma.rn.f64 	%fd2118, %fd2117, %fd9532, %fd9532;
	fma.rn.f64 	%fd2119, %fd2117, %fd2104, 0d3FF0000000000000;
	selp.f64 	%fd2120, %fd2119, %fd2118, %p55;
	and.b32  	%r1231, %r2721, 2;
	setp.eq.s32 	%p56, %r1231, 0;
	mov.f64 	%fd2121, 0d0000000000000000;
	sub.f64 	%fd2122, %fd2121, %fd2120;
	selp.f64 	%fd97, %fd2120, %fd2122, %p56;
	abs.f64 	%fd98, %fd89;
	setp.neu.f64 	%p57, %fd98, 0d7FF0000000000000;
	@%p57 bra 	$L__BB4_46;
	mov.f64 	%fd2128, 0d0000000000000000;
	mul.rn.f64 	%fd9534, %fd89, %fd2128;
	mov.b32 	%r2723, 1;
	bra.uni 	$L__BB4_49;
$L__BB4_46:
	mul.f64 	%fd2123, %fd89, 0d3FE45F306DC9C883;
	cvt.rni.s32.f64 	%r2722, %fd2123;
	cvt.rn.f64.s32 	%fd2124, %r2722;
	fma.rn.f64 	%fd2125, %fd2124, 0dBFF921FB54442D18, %fd89;
	fma.rn.f64 	%fd2126, %fd2124, 0dBC91A62633145C00, %fd2125;
	fma.rn.f64 	%fd9534, %fd2124, 0dB97B839A252049C0, %fd2126;
	setp.ltu.f64 	%p58, %fd98, 0d41E0000000000000;
	@%p58 bra 	$L__BB4_48;
	{ // callseq 227, 0
	.param .b64 param0;
	st.param.f64 	[param0], %fd89;
	.param .align 16 .b8 retval0[16];
	call.uni (retval0), 
	__internal_trig_reduction_slowpathd, 
	(
	param0
	);
	ld.param.f64 	%fd9534, [retval0];
	ld.param.b32 	%r2722, [retval0+8];
	} // callseq 227
$L__BB4_48:
	add.s32 	%r2723, %r2722, 1;
$L__BB4_49:
	shl.b32 	%r1234, %r2723, 6;
	cvt.u64.u32 	%rd46, %r1234;
	and.b64  	%rd47, %rd46, 64;
	add.s64 	%rd49, %rd28, %rd47;
	mul.rn.f64 	%fd2129, %fd9534, %fd9534;
	and.b32  	%r1235, %r2723, 1;
	setp.eq.b32 	%p59, %r1235, 1;
	selp.f64 	%fd2130, 0dBDA8FF8320FD8164, 0d3DE5DB65F9785EBA, %p59;
	ld.global.nc.v2.f64 	{%fd2131, %fd2132}, [%rd49];
	fma.rn.f64 	%fd2133, %fd2130, %fd2129, %fd2131;
	fma.rn.f64 	%fd2134, %fd2133, %fd2129, %fd2132;
	ld.global.nc.v2.f64 	{%fd2135, %fd2136}, [%rd49+16];
	fma.rn.f64 	%fd2137, %fd2134, %fd2129, %fd2135;
	fma.rn.f64 	%fd2138, %fd2137, %fd2129, %fd2136;
	ld.global.nc.v2.f64 	{%fd2139, %fd2140}, [%rd49+32];
	fma.rn.f64 	%fd2141, %fd2138, %fd2129, %fd2139;
	fma.rn.f64 	%fd2142, %fd2141, %fd2129, %fd2140;
	fma.rn.f64 	%fd2143, %fd2142, %fd9534, %fd9534;
	fma.rn.f64 	%fd2144, %fd2142, %fd2129, 0d3FF0000000000000;
	selp.f64 	%fd2145, %fd2144, %fd2143, %p59;
	and.b32  	%r1236, %r2723, 2;
	setp.eq.s32 	%p60, %r1236, 0;
	mov.f64 	%fd2146, 0d0000000000000000;
	sub.f64 	%fd2147, %fd2146, %fd2145;
	selp.f64 	%fd104, %fd2145, %fd2147, %p60;
	ld.global.f64 	%fd105, [%rd1];
	abs.f64 	%fd106, %fd105;
	setp.neu.f64 	%p61, %fd106, 0d7FF0000000000000;
	@%p61 bra 	$L__BB4_51;
	mov.f64 	%fd2153, 0d0000000000000000;
	mul.rn.f64 	%fd9536, %fd105, %fd2153;
	mov.b32 	%r2725, 1;
	bra.uni 	$L__BB4_54;
$L__BB4_51:
	mul.f64 	%fd2148, %fd105, 0d3FE45F306DC9C883;
	cvt.rni.s32.f64 	%r2724, %fd2148;
	cvt.rn.f64.s32 	%fd2149, %r2724;
	fma.rn.f64 	%fd2150, %fd2149, 0dBFF921FB54442D18, %fd105;
	fma.rn.f64 	%fd2151, %fd2149, 0dBC91A62633145C00, %fd2150;
	fma.rn.f64 	%fd9536, %fd2149, 0dB97B839A252049C0, %fd2151;
	setp.ltu.f64 	%p62, %fd106, 0d41E0000000000000;
	@%p62 bra 	$L__BB4_53;
	{ // callseq 228, 0
	.param .b64 param0;
	st.param.f64 	[param0], %fd105;
	.param .align 16 .b8 retval0[16];
	call.uni (retval0), 
	__internal_trig_reduction_slowpathd, 
	(
	param0
	);
	ld.param.f64 	%fd9536, [retval0];
	ld.param.b32 	%r2724, [retval0+8];
	} // callseq 228
$L__BB4_53:
	add.s32 	%r2725, %r2724, 1;
$L__BB4_54:
	shl.b32 	%r1239, %r2725, 6;
	cvt.u64.u32 	%rd50, %r1239;
	and.b64  	%rd51, %rd50, 64;
	add.s64 	%rd53, %rd28, %rd51;
	mul.rn.f64 	%fd2154, %fd9536, %fd9536;
	and.b32  	%r1240, %r2725, 1;
	setp.eq.b32 	%p63, %r1240, 1;
	selp.f64 	%fd2155, 0dBDA8FF8320FD8164, 0d3DE5DB65F9785EBA, %p63;
	ld.global.nc.v2.f64 	{%fd2156, %fd2157}, [%rd53];
	fma.rn.f64 	%fd2158, %fd2155, %fd2154, %fd2156;
	fma.rn.f64 	%fd2159, %fd2158, %fd2154, %fd2157;
	ld.global.nc.v2.f64 	{%fd2160, %fd2161}, [%rd53+16];
	fma.rn.f64 	%fd2162, %fd2159, %fd2154, %fd2160;
	fma.rn.f64 	%fd2163, %fd2162, %fd2154, %fd2161;
	ld.global.nc.v2.f64 	{%fd2164, %fd2165}, [%rd53+32];
	fma.rn.f64 	%fd2166, %fd2163, %fd2154, %fd2164;
	fma.rn.f64 	%fd2167, %fd2166, %fd2154, %fd2165;
	fma.rn.f64 	%fd2168, %fd2167, %fd9536, %fd9536;
	fma.rn.f64 	%fd2169, %fd2167, %fd2154, 0d3FF0000000000000;
	selp.f64 	%fd2170, %fd2169, %fd2168, %p63;
	and.b32  	%r1241, %r2725, 2;
	setp.eq.s32 	%p64, %r1241, 0;
	mov.f64 	%fd2171, 0d0000000000000000;
	sub.f64 	%fd2172, %fd2171, %fd2170;
	selp.f64 	%fd112, %fd2170, %fd2172, %p64;
	ld.global.f64 	%fd113, [%rd1+8];
	abs.f64 	%fd114, %fd113;
	setp.neu.f64 	%p65, %fd114, 0d7FF0000000000000;
	@%p65 bra 	$L__BB4_56;
	mov.f64 	%fd2178, 0d0000000000000000;
	mul.rn.f64 	%fd9538, %fd113, %fd2178;
	mov.b32 	%r2727, 1;
	bra.uni 	$L__BB4_59;
$L__BB4_56:
	mul.f64 	%fd2173, %fd113, 0d3FE45F306DC9C883;
	cvt.rni.s32.f64 	%r2726, %fd2173;
	cvt.rn.f64.s32 	%fd2174, %r2726;
	fma.rn.f64 	%fd2175, %fd2174, 0dBFF921FB54442D18, %fd113;
	fma.rn.f64 	%fd2176, %fd2174, 0dBC91A62633145C00, %fd2175;
	fma.rn.f64 	%fd9538, %fd2174, 0dB97B839A252049C0, %fd2176;
	setp.ltu.f64 	%p66, %fd114, 0d41E0000000000000;
	@%p66 bra 	$L__BB4_58;
	{ // callseq 229, 0
	.param .b64 param0;
	st.param.f64 	[param0], %fd113;
	.param .align 16 .b8 retval0[16];
	call.uni (retval0), 
	__internal_trig_reduction_slowpathd, 
	(
	param0
	);
	ld.param.f64 	%fd9538, [retval0];
	ld.param.b32 	%r2726, [retval0+8];
	} // callseq 229
$L__BB4_58:
	add.s32 	%r2727, %r2726, 1;
$L__BB4_59:
	setp.eq.f64 	%p67, %fd9, 0d7FF0000000000000;
	shl.b32 	%r1245, %r2727, 6;
	cvt.u64.u32 	%rd54, %r1245;
	and.b64  	%rd55, %rd54, 64;
	add.s64 	%rd57, %rd28, %rd55;
	mul.rn.f64 	%fd2179, %fd9538, %fd9538;
	and.b32  	%r1246, %r2727, 1;
	setp.eq.b32 	%p68, %r1246, 1;
	selp.f64 	%fd2180, 0dBDA8FF8320FD8164, 0d3DE5DB65F9785EBA, %p68;
	ld.global.nc.v2.f64 	{%fd2181, %fd2182}, [%rd57];
	fma.rn.f64 	%fd2183, %fd2180, %fd2179, %fd2181;
	fma.rn.f64 	%fd2184, %fd2183, %fd2179, %fd2182;
	ld.global.nc.v2.f64 	{%fd2185, %fd2186}, [%rd57+16];
	fma.rn.f64 	%fd2187, %fd2184, %fd2179, %fd2185;
	fma.rn.f64 	%fd2188, %fd2187, %fd2179, %fd2186;
	ld.global.nc.v2.f64 	{%fd2189, %fd2190}, [%rd57+32];
	fma.rn.f64 	%fd2191, %fd2188, %fd2179, %fd2189;
	fma.rn.f64 	%fd2192, %fd2191, %fd2179, %fd2190;
	fma.rn.f64 	%fd2193, %fd2192, %fd9538, %fd9538;
	fma.rn.f64 	%fd2194, %fd2192, %fd2179, 0d3FF0000000000000;
	selp.f64 	%fd2195, %fd2194, %fd2193, %p68;
	and.b32  	%r1247, %r2727, 2;
	setp.eq.s32 	%p69, %r1247, 0;
	mov.f64 	%fd2196, 0d0000000000000000;
	sub.f64 	%fd2197, %fd2196, %fd2195;
	selp.f64 	%fd2198, %fd2195, %fd2197, %p69;
	mul.f64 	%fd120, %fd112, %fd2198;
	mov.b32 	%r2729, 1;
	mov.f64 	%fd9540, %fd11;
	@%p67 bra 	$L__BB4_63;
	setp.ltu.f64 	%p70, %fd9, 0d41E0000000000000;
	mov.f64 	%fd9540, %fd10;
	mov.u32 	%r2728, %r12;
	@%p70 bra 	$L__BB4_62;
	{ // callseq 230, 0
	.param .b64 param0;
	st.param.f64 	[param0], %fd8;
	.param .align 16 .b8 retval0[16];
	call.uni (retval0), 
	__internal_trig_reduction_slowpathd, 
	(
	param0
	);
	ld.param.f64 	%fd9540, [retval0];
	ld.param.b32 	%r2728, [retval0+8];
	} // callseq 230
$L__BB4_62:
	add.s32 	%r2729, %r2728, 1;
$L__BB4_63:
	shl.b32 	%r1249, %r2729, 6;
	cvt.u64.u32 	%rd58, %r1249;
	and.b64  	%rd59, %rd58, 64;
	add.s64 	%rd61, %rd28, %rd59;
	mul.rn.f64 	%fd2200, %fd9540, %fd9540;
	and.b32  	%r1250, %r2729, 1;
	setp.eq.b32 	%p72, %r1250, 1;
	selp.f64 	%fd2201, 0dBDA8FF8320FD8164, 0d3DE5DB65F9785EBA, %p72;
	ld.global.nc.v2.f64 	{%fd2202, %fd2203}, [%rd61];
	fma.rn.f64 	%fd2204, %fd2201, %fd2200, %fd2202;
	fma.rn.f64 	%fd2205, %fd2204, %fd2200, %fd2203;
	ld.global.nc.v2.f64 	{%fd2206, %fd2207}, [%rd61+16];
	fma.rn.f64 	%fd2208, %fd2205, %fd2200, %fd2206;
	fma.rn.f64 	%fd2209, %fd2208, %fd2200, %fd2207;
	ld.global.nc.v2.f64 	{%fd2210, %fd2211}, [%rd61+32];
	fma.rn.f64 	%fd2212, %fd2209, %fd2200, %fd2210;
	fma.rn.f64 	%fd2213, %fd2212, %fd2200, %fd2211;
	fma.rn.f64 	%fd2214, %fd2213, %fd9540, %fd9540;
	fma.rn.f64 	%fd2215, %fd2213, %fd2200, 0d3FF0000000000000;
	selp.f64 	%fd2216, %fd2215, %fd2214, %p72;
	and.b32  	%r1251, %r2729, 2;
	setp.eq.s32 	%p73, %r1251, 0;
	mov.f64 	%fd2217, 0d0000000000000000;
	sub.f64 	%fd2218, %fd2217, %fd2216;
	selp.f64 	%fd2219, %fd2216, %fd2218, %p73;
	mul.f64 	%fd124, %fd120, %fd2219;
	@%p65 bra 	$L__BB4_65;
	mov.f64 	%fd2225, 0d0000000000000000;
	mul.rn.f64 	%fd9541, %fd113, %fd2225;
	mov.b32 	%r2730, 0;
	bra.uni 	$L__BB4_67;
$L__BB4_65:
	mul.f64 	%fd2220, %fd113, 0d3FE45F306DC9C883;
	cvt.rni.s32.f64 	%r2730, %fd2220;
	cvt.rn.f64.s32 	%fd2221, %r2730;
	fma.rn.f64 	%fd2222, %fd2221, 0dBFF921FB54442D18, %fd113;
	fma.rn.f64 	%fd2223, %fd2221, 0dBC91A62633145C00, %fd2222;
	fma.rn.f64 	%fd9541, %fd2221, 0dB97B839A252049C0, %fd2223;
	setp.ltu.f64 	%p74, %fd114, 0d41E0000000000000;
	@%p74 bra 	$L__BB4_67;
	{ // callseq 231, 0
	.param .b64 param0;
	st.param.f64 	[param0], %fd113;
	.param .align 16 .b8 retval0[16];
	call.uni (retval0), 
	__internal_trig_reduction_slowpathd, 
	(
	param0
	);
	ld.param.f64 	%fd9541, [retval0];
	ld.param.b32 	%r2730, [retval0+8];
	} // callseq 231
$L__BB4_67:
	shl.b32 	%r1254, %r2730, 6;
	cvt.u64.u32 	%rd62, %r1254;
	and.b64  	%rd63, %rd62, 64;
	add.s64 	%rd65, %rd28, %rd63;
	mul.rn.f64 	%fd2226, %fd9541, %fd9541;
	and.b32  	%r1255, %r2730, 1;
	setp.eq.b32 	%p75, %r1255, 1;
	selp.f64 	%fd2227, 0dBDA8FF8320FD8164, 0d3DE5DB65F9785EBA, %p75;
	ld.global.nc.v2.f64 	{%fd2228, %fd2229}, [%rd65];
	fma.rn.f64 	%fd2230, %fd2227, %fd2226, %fd2228;
	fma.rn.f64 	%fd2231, %fd2230, %fd2226, %fd2229;
	ld.global.nc.v2.f64 	{%fd2232, %fd2233}, [%rd65+16];
	fma.rn.f64 	%fd2234, %fd2231, %fd2226, %fd2232;
	fma.rn.f64 	%fd2235, %fd2234, %fd2226, %fd2233;
	ld.global.nc.v2.f64 	{%fd2236, %fd2237}, [%rd65+32];
	fma.rn.f64 	%fd2238, %fd2235, %fd2226, %fd2236;
	fma.rn.f64 	%fd2239, %fd2238, %fd2226, %fd2237;
	fma.rn.f64 	%fd2240, %fd2239, %fd9541, %fd9541;
	fma.rn.f64 	%fd2241, %fd2239, %fd2226, 0d3FF0000000000000;
	selp.f64 	%fd2242, %fd2241, %fd2240, %p75;
	and.b32  	%r1256, %r2730, 2;
	setp.eq.s32 	%p76, %r1256, 0;
	mov.f64 	%fd2243, 0d0000000000000000;
	sub.f64 	%fd2244, %fd2243, %fd2242;
	selp.f64 	%fd129, %fd2242, %fd2244, %p76;
	setp.ltu.f64 	%p78, %fd9, 0d41E0000000000000;
	or.pred  	%p3, %p67, %p78;
	mov.f64 	%fd9542, %fd25;
	mov.u32 	%r2731, %r18;
	@%p3 bra 	$L__BB4_69;
	{ // callseq 232, 0
	.param .b64 param0;
	st.param.f64 	[param0], %fd8;
	.param .align 16 .b8 retval0[16];
	call.uni (retval0), 
	__internal_trig_reduction_slowpathd, 
	(
	param0
	);
	ld.param.f64 	%fd9542, [retval0];
	ld.param.b32 	%r2731, [retval0+8];
	} // callseq 232
$L__BB4_69:
	mul.f64 	%fd2246, %fd7, %fd90;
	shl.b32 	%r1258, %r2731, 6;
	cvt.u64.u32 	%rd66, %r1258;
	and.b64  	%rd67, %rd66, 64;
	add.s64 	%rd69, %rd28, %rd67;
	mul.rn.f64 	%fd2247, %fd9542, %fd9542;
	and.b32  	%r1259, %r2731, 1;
	setp.eq.b32 	%p79, %r1259, 1;
	selp.f64 	%fd2248, 0dBDA8FF8320FD8164, 0d3DE5DB65F9785EBA, %p79;
	ld.global.nc.v2.f64 	{%fd2249, %fd2250}, [%rd69];
	fma.rn.f64 	%fd2251, %fd2248, %fd2247, %fd2249;
	fma.rn.f64 	%fd2252, %fd2251, %fd2247, %fd2250;
	ld.global.nc.v2.f64 	{%fd2253, %fd2254}, [%rd69+16];
	fma.rn.f64 	%fd2255, %fd2252, %fd2247, %fd2253;
	fma.rn.f64 	%fd2256, %fd2255, %fd2247, %fd2254;
	ld.global.nc.v2.f64 	{%fd2257, %fd2258}, [%rd69+32];
	fma.rn.f64 	%fd2259, %fd2256, %fd2247, %fd2257;
	fma.rn.f64 	%fd2260, %fd2259, %fd2247, %fd2258;
	fma.rn.f64 	%fd2261, %fd2260, %fd9542, %fd9542;
	fma.rn.f64 	%fd2262, %fd2260, %fd2247, 0d3FF0000000000000;
	selp.f64 	%fd2263, %fd2262, %fd2261, %p79;
	and.b32  	%r1260, %r2731, 2;
	setp.eq.s32 	%p80, %r1260, 0;
	mov.f64 	%fd2264, 0d0000000000000000;
	sub.f64 	%fd2265, %fd2264, %fd2263;
	selp.f64 	%fd2266, %fd2263, %fd2265, %p80;
	mul.f64 	%fd2267, %fd129, %fd2266;
	sub.f64 	%fd2268, %fd124, %fd2267;
	add.f64 	%fd2269, %fd97, %fd104;
	mul.f64 	%fd2270, %fd2246, %fd2269;
	mul.f64 	%fd2271, %fd2270, %fd2268;
	div.rn.f64 	%fd2272, %fd2271, %fd12;
	ld.shared.f64 	%fd2273, [%r3];
	add.f64 	%fd2274, %fd2273, %fd2272;
	st.shared.f64 	[%r3], %fd2274;
	bar.sync 	0;
	sub.f64 	%fd2275, %fd97, %fd104;
	mul.f64 	%fd132, %fd2275, %fd2246;
	ld.global.f64 	%fd133, [%rd1];
	abs.f64 	%fd134, %fd133;
	setp.neu.f64 	%p81, %fd134, 0d7FF0000000000000;
	@%p81 bra 	$L__BB4_71;
	mov.f64 	%fd2281, 0d0000000000000000;
	mul.rn.f64 	%fd9543, %fd133, %fd2281;
	mov.b32 	%r2732, 0;
	bra.uni 	$L__BB4_73;
$L__BB4_71:
	mul.f64 	%fd2276, %fd133, 0d3FE45F306DC9C883;
	cvt.rni.s32.f64 	%r2732, %fd2276;
	cvt.rn.f64.s32 	%fd2277, %r2732;
	fma.rn.f64 	%fd2278, %fd2277, 0dBFF921FB54442D18, %fd133;
	fma.rn.f64 	%fd2279, %fd2277, 0dBC91A62633145C00, %fd2278;
	fma.rn.f64 	%fd9543, %fd2277, 0dB97B839A252049C0, %fd2279;
	setp.ltu.f64 	%p82, %fd134, 0d41E0000000000000;
	@%p82 bra 	$L__BB4_73;
	{ // callseq 233, 0
	.param .b64 param0;
	st.param.f64 	[param0], %fd133;
	.param .align 16 .b8 retval0[16];
	call.uni (retval0), 
	__internal_trig_reduction_slowpathd, 
	(
	param0
	);
	ld.param.f64 	%fd9543, [retval0];
	ld.param.b32 	%r2732, [retval0+8];
	} // callseq 233
$L__BB4_73:
	shl.b32 	%r1263, %r2732, 6;
	cvt.u64.u32 	%rd70, %r1263;
	and.b64  	%rd71, %rd70, 64;
	add.s64 	%rd73, %rd28, %rd71;
	mul.rn.f64 	%fd2282, %fd9543, %fd9543;
	and.b32  	%r1264, %r2732, 1;
	setp.eq.b32 	%p83, %r1264, 1;
	selp.f64 	%fd2283, 0dBDA8FF8320FD8164, 0d3DE5DB65F9785EBA, %p83;
	ld.global.nc.v2.f64 	{%fd2284, %fd2285}, [%rd73];
	fma.rn.f64 	%fd2286, %fd2283, %fd2282, %fd2284;
	fma.rn.f64 	%fd2287, %fd2286, %fd2282, %fd2285;
	ld.global.nc.v2.f64 	{%fd2288, %fd2289}, [%rd73+16];
	fma.rn.f64 	%fd2290, %fd2287, %fd2282, %fd2288;
	fma.rn.f64 	%fd2291, %fd2290, %fd2282, %fd2289;
	ld.global.nc.v2.f64 	{%fd2292, %fd2293}, [%rd73+32];
	fma.rn.f64 	%fd2294, %fd2291, %fd2282, %fd2292;
	fma.rn.f64 	%fd2295, %fd2294, %fd2282, %fd2293;
	fma.rn.f64 	%fd2296, %fd2295, %fd9543, %fd9543;
	fma.rn.f64 	%fd2297, %fd2295, %fd2282, 0d3FF0000000000000;
	selp.f64 	%fd2298, %fd2297, %fd2296, %p83;
	and.b32  	%r1265, %r2732, 2;
	setp.eq.s32 	%p84, %r1265, 0;
	mov.f64 	%fd2299, 0d0000000000000000;
	sub.f64 	%fd2300, %fd2299, %fd2298;
	selp.f64 	%fd139, %fd2298, %fd2300, %p84;
	mov.f64 	%fd9544, %fd25;
	mov.u32 	%r2733, %r18;
	@%p3 bra 	$L__BB4_75;
	{ // callseq 234, 0
	.param .b64 param0;
	st.param.f64 	[param0], %fd8;
	.param .align 16 .b8 retval0[16];
	call.uni (retval0), 
	__internal_trig_reduction_slowpathd, 
	(
	param0
	);
	ld.param.f64 	%fd9544, [retval0];
	ld.param.b32 	%r2733, [retval0+8];
	} // callseq 234
$L__BB4_75:
	shl.b32 	%r1267, %r2733, 6;
	cvt.u64.u32 	%rd74, %r1267;
	and.b64  	%rd75, %rd74, 64;
	add.s64 	%rd77, %rd28, %rd75;
	mul.rn.f64 	%fd2302, %fd9544, %fd9544;
	and.b32  	%r1268, %r2733, 1;
	setp.eq.b32 	%p86, %r1268, 1;
	selp.f64 	%fd2303, 0dBDA8FF8320FD8164, 0d3DE5DB65F9785EBA, %p86;
	ld.global.nc.v2.f64 	{%fd2304, %fd2305}, [%rd77];
	fma.rn.f64 	%fd2306, %fd2303, %fd2302, %fd2304;
	fma.rn.f64 	%fd2307, %fd2306, %fd2302, %fd2305;
	ld.global.nc.v2.f64 	{%fd2308, %fd2309}, [%rd77+16];
	fma.rn.f64 	%fd2310, %fd2307, %fd2302, %fd2308;
	fma.rn.f64 	%fd2311, %fd2310, %fd2302, %fd2309;
	ld.global.nc.v2.f64 	{%fd2312, %fd2313}, [%rd77+32];
	fma.rn.f64 	%fd2314, %fd2311, %fd2302, %fd2312;
	fma.rn.f64 	%fd2315, %fd2314, %fd2302, %fd2313;
	fma.rn.f64 	%fd2316, %fd2315, %fd9544, %fd9544;
	fma.rn.f64 	%fd2317, %fd2315, %fd2302, 0d3FF0000000000000;
	selp.f64 	%fd2318, %fd2317, %fd2316, %p86;
	and.b32  	%r1269, %r2733, 2;
	setp.eq.s32 	%p87, %r1269, 0;
	mov.f64 	%fd2319, 0d0000000000000000;
	sub.f64 	%fd2320, %fd2319, %fd2318;
	selp.f64 	%fd2321, %fd2318, %fd2320, %p87;
	mul.f64 	%fd142, %fd139, %fd2321;
	@%p81 bra 	$L__BB4_77;
	mov.f64 	%fd2327, 0d0000000000000000;
	mul.rn.f64 	%fd9546, %fd133, %fd2327;
	mov.b32 	%r2735, 1;
	bra.uni 	$L__BB4_80;
$L__BB4_77:
	mul.f64 	%fd2322, %fd133, 0d3FE45F306DC9C883;
	cvt.rni.s32.f64 	%r2734, %fd2322;
	cvt.rn.f64.s32 	%fd2323, %r2734;
	fma.rn.f64 	%fd2324, %fd2323, 0dBFF921FB54442D18, %fd133;
	fma.rn.f64 	%fd2325, %fd2323, 0dBC91A62633145C00, %fd2324;
	fma.rn.f64 	%fd9546, %fd2323, 0dB97B839A252049C0, %fd2325;
	setp.ltu.f64 	%p88, %fd134, 0d41E0000000000000;
	@%p88 bra 	$L__BB4_79;
	{ // callseq 235, 0
	.param .b64 param0;
	st.param.f64 	[param0], %fd133;
	.param .align 16 .b8 retval0[16];
	call.uni (retval0), 
	__internal_trig_reduction_slowpathd, 
	(
	param0
	);
	ld.param.f64 	%fd9546, [retval0];
	ld.param.b32 	%r2734, [retval0+8];
	} // callseq 235
$L__BB4_79:
	add.s32 	%r2735, %r2734, 1;
$L__BB4_80:
	shl.b32 	%r1272, %r2735, 6;
	cvt.u64.u32 	%rd78, %r1272;
	and.b64  	%rd79, %rd78, 64;
	add.s64 	%rd81, %rd28, %rd79;
	mul.rn.f64 	%fd2328, %fd9546, %fd9546;
	and.b32  	%r1273, %r2735, 1;
	setp.eq.b32 	%p89, %r1273, 1;
	selp.f64 	%fd2329, 0dBDA8FF8320FD8164, 0d3DE5DB65F9785EBA, %p89;
	ld.global.nc.v2.f64 	{%fd2330, %fd2331}, [%rd81];
	fma.rn.f64 	%fd2332, %fd2329, %fd2328, %fd2330;
	fma.rn.f64 	%fd2333, %fd2332, %fd2328, %fd2331;
	ld.global.nc.v2.f64 	{%fd2334, %fd2335}, [%rd81+16];
	fma.rn.f64 	%fd2336, %fd2333, %fd2328, %fd2334;
	fma.rn.f64 	%fd2337, %fd2336, %fd2328, %fd2335;
	ld.global.nc.v2.f64 	{%fd2338, %fd2339}, [%rd81+32];
	fma.rn.f64 	%fd2340, %fd2337, %fd2328, %fd2338;
	fma.rn.f64 	%fd2341, %fd2340, %fd2328, %fd2339;
	fma.rn.f64 	%fd2342, %fd2341, %fd9546, %fd9546;
	fma.rn.f64 	%fd2343, %fd2341, %fd2328, 0d3FF0000000000000;
	selp.f64 	%fd2344, %fd2343, %fd2342, %p89;
	and.b32  	%r1274, %r2735, 2;
	setp.eq.s32 	%p90, %r1274, 0;
	mov.f64 	%fd2345, 0d0000000000000000;
	sub.f64 	%fd2346, %fd2345, %fd2344;
	selp.f64 	%fd148, %fd2344, %fd2346, %p90;
	ld.global.f64 	%fd149, [%rd1+8];
	abs.f64 	%fd150, %fd149;
	setp.neu.f64 	%p91, %fd150, 0d7FF0000000000000;
	@%p91 bra 	$L__BB4_82;
	mov.f64 	%fd2352, 0d0000000000000000;
	mul.rn.f64 	%fd9547, %fd149, %fd2352;
	mov.b32 	%r2736, 0;
	bra.uni 	$L__BB4_84;
$L__BB4_82:
	mul.f64 	%fd2347, %fd149, 0d3FE45F306DC9C883;
	cvt.rni.s32.f64 	%r2736, %fd2347;
	cvt.rn.f64.s32 	%fd2348, %r2736;
	fma.rn.f64 	%fd2349, %fd2348, 0dBFF921FB54442D18, %fd149;
	fma.rn.f64 	%fd2350, %fd2348, 0dBC91A62633145C00, %fd2349;
	fma.rn.f64 	%fd9547, %fd2348, 0dB97B839A252049C0, %fd2350;
	setp.ltu.f64 	%p92, %fd150, 0d41E0000000000000;
	@%p92 bra 	$L__BB4_84;
	{ // callseq 236, 0
	.param .b64 param0;
	st.param.f64 	[param0], %fd149;
	.param .align 16 .b8 retval0[16];
	call.uni (retval0), 
	__internal_trig_reduction_slowpathd, 
	(
	param0
	);
	ld.param.f64 	%fd9547, [retval0];
	ld.param.b32 	%r2736, [retval0+8];
	} // callseq 236
$L__BB4_84:
	shl.b32 	%r1277, %r2736, 6;
	cvt.u64.u32 	%rd82, %r1277;
	and.b64  	%rd83, %rd82, 64;
	add.s64 	%rd85, %rd28, %rd83;
	mul.rn.f64 	%fd2353, %fd9547, %fd9547;
	and.b32  	%r1278, %r2736, 1;
	setp.eq.b32 	%p93, %r1278, 1;
	selp.f64 	%fd2354, 0dBDA8FF8320FD8164, 0d3DE5DB65F9785EBA, %p93;
	ld.global.nc.v2.f64 	{%fd2355, %fd2356}, [%rd85];
	fma.rn.f64 	%fd2357, %fd2354, %fd2353, %fd2355;
	fma.rn.f64 	%fd2358, %fd2357, %fd2353, %fd2356;
	ld.global.nc.v2.f64 	{%fd2359, %fd2360}, [%rd85+16];
	fma.rn.f64 	%fd2361, %fd2358, %fd2353, %fd2359;
	fma.rn.f64 	%fd2362, %fd2361, %fd2353, %fd2360;
	ld.global.nc.v2.f64 	{%fd2363, %fd2364}, [%rd85+32];
	fma.rn.f64 	%fd2365, %fd2362, %fd2353, %fd2363;
	fma.rn.f64 	%fd2366, %fd2365, %fd2353, %fd2364;
	fma.rn.f64 	%fd2367, %fd2366, %fd9547, %fd9547;
	fma.rn.f64 	%fd2368, %fd2366, %fd2353, 0d3FF0000000000000;
	selp.f64 	%fd2369, %fd2368, %fd2367, %p93;
	and.b32  	%r1279, %r2736, 2;
	setp.eq.s32 	%p94, %r1279, 0;
	mov.f64 	%fd2370, 0d0000000000000000;
	sub.f64 	%fd2371, %fd2370, %fd2369;
	selp.f64 	%fd2372, %fd2369, %fd2371, %p94;
	mul.f64 	%fd155, %fd148, %fd2372;
	mov.f64 	%fd9548, %fd25;
	mov.u32 	%r2737, %r18;
	@%p3 bra 	$L__BB4_86;
	{ // callseq 237, 0
	.param .b64 param0;
	st.param.f64 	[param0], %fd8;
	.param .align 16 .b8 retval0[16];
	call.uni (retval0), 
	__internal_trig_reduction_slowpathd, 
	(
	param0
	);
	ld.param.f64 	%fd9548, [retval0];
	ld.param.b32 	%r2737, [retval0+8];
	} // callseq 237
$L__BB4_86:
	shl.b32 	%r1281, %r2737, 6;
	cvt.u64.u32 	%rd86, %r1281;
	and.b64  	%rd87, %rd86, 64;
	add.s64 	%rd89, %rd28, %rd87;
	mul.rn.f64 	%fd2374, %fd9548, %fd9548;
	and.b32  	%r1282, %r2737, 1;
	setp.eq.b32 	%p96, %r1282, 1;
	selp.f64 	%fd2375, 0dBDA8FF8320FD8164, 0d3DE5DB65F9785EBA, %p96;
	ld.global.nc.v2.f64 	{%fd2376, %fd2377}, [%rd89];
	fma.rn.f64 	%fd2378, %fd2375, %fd2374, %fd2376;
	fma.rn.f64 	%fd2379, %fd2378, %fd2374, %fd2377;
	ld.global.nc.v2.f64 	{%fd2380, %fd2381}, [%rd89+16];
	fma.rn.f64 	%fd2382, %fd2379, %fd2374, %fd2380;
	fma.rn.f64 	%fd2383, %fd2382, %fd2374, %fd2381;
	ld.global.nc.v2.f64 	{%fd2384, %fd2385}, [%rd89+32];
	fma.rn.f64 	%fd2386, %fd2383, %fd2374, %fd2384;
	fma.rn.f64 	%fd2387, %fd2386, %fd2374, %fd2385;
	fma.rn.f64 	%fd2388, %fd2387, %fd9548, %fd9548;
	fma.rn.f64 	%fd2389, %fd2387, %fd2374, 0d3FF0000000000000;
	selp.f64 	%fd2390, %fd2389, %fd2388, %p96;
	and.b32  	%r1283, %r2737, 2;
	setp.eq.s32 	%p97, %r1283, 0;
	mov.f64 	%fd2391, 0d0000000000000000;
	sub.f64 	%fd2392, %fd2391, %fd2390;
	selp.f64 	%fd2393, %fd2390, %fd2392, %p97;
	mul.f64 	%fd158, %fd155, %fd2393;
	@%p91 bra 	$L__BB4_88;
	mov.f64 	%fd2399, 0d0000000000000000;
	mul.rn.f64 	%fd9550, %fd149, %fd2399;
	mov.b32 	%r2739, 1;
	bra.uni 	$L__BB4_91;
$L__BB4_88:
	mul.f64 	%fd2394, %fd149, 0d3FE45F306DC9C883;
	cvt.rni.s32.f64 	%r2738, %fd2394;
	cvt.rn.f64.s32 	%fd2395, %r2738;
	fma.rn.f64 	%fd2396, %fd2395, 0dBFF921FB54442D18, %fd149;
	fma.rn.f64 	%fd2397, %fd2395, 0dBC91A62633145C00, %fd2396;
	fma.rn.f64 	%fd9550, %fd2395, 0dB97B839A252049C0, %fd2397;
	setp.ltu.f64 	%p98, %fd150, 0d41E0000000000000;
	@%p98 bra 	$L__BB4_90;
	{ // callseq 238, 0
	.param .b64 param0;
	st.param.f64 	[param0], %fd149;
	.param .align 16 .b8 retval0[16];
	call.uni (retval0), 
	__internal_trig_reduction_slowpathd, 
	(
	param0
	);
	ld.param.f64 	%fd9550, [retval0];
	ld.param.b32 	%r2738, [retval0+8];
	} // callseq 238
$L__BB4_90:
	add.s32 	%r2739, %r2738, 1;
$L__BB4_91:
	setp.eq.f64 	%p99, %fd9, 0d7FF0000000000000;
	shl.b32 	%r1287, %r2739, 6;
	cvt.u64.u32 	%rd90, %r1287;
	and.b64  	%rd91, %rd90, 64;
	add.s64 	%rd93, %rd28, %rd91;
	mul.rn.f64 	%fd2400, %fd9550, %fd9550;
	and.b32  	%r1288, %r2739, 1;
	setp.eq.b32 	%p100, %r1288, 1;
	selp.f64 	%fd2401, 0dBDA8FF8320FD8164, 0d3DE5DB65F9785EBA, %p100;
	ld.global.nc.v2.f64 	{%fd2402, %fd2403}, [%rd93];
	fma.rn.f64 	%fd2404, %fd2401, %fd2400, %fd2402;
	fma.rn.f64 	%fd2405, %fd2404, %fd2400, %fd2403;
	ld.global.nc.v2.f64 	{%fd2406, %fd2407}, [%rd93+16];
	fma.rn.f64 	%fd2408, %fd2405, %fd2400, %fd2406;
	fma.rn.f64 	%fd2409, %fd2408, %fd2400, %fd2407;
	ld.global.nc.v2.f64 	{%fd2410, %fd2411}, [%rd93+32];
	fma.rn.f64 	%fd2412, %fd2409, %fd2400, %fd2410;
	fma.rn.f64 	%fd2413, %fd2412, %fd2400, %fd2411;
	fma.rn.f64 	%fd2414, %fd2413, %fd9550, %fd9550;
	fma.rn.f64 	%fd2415, %fd2413, %fd2400, 0d3FF0000000000000;
	selp.f64 	%fd2416, %fd2415, %fd2414, %p100;
	and.b32  	%r1289, %r2739, 2;
	setp.eq.s32 	%p101, %r1289, 0;
	mov.f64 	%fd2417, 0d0000000000000000;
	sub.f64 	%fd2418, %fd2417, %fd2416;
	selp.f64 	%fd164, %fd2416, %fd2418, %p101;
	mov.b32 	%r2741, 1;
	mov.f64 	%fd9552, %fd11;
	@%p99 bra 	$L__BB4_95;
	setp.ltu.f64 	%p102, %fd9, 0d41E0000000000000;
	mov.f64 	%fd9552, %fd10;
	mov.u32 	%r2740, %r12;
	@%p102 bra 	$L__BB4_94;
	{ // callseq 239, 0
	.param .b64 param0;
	st.param.f64 	[param0], %fd8;
	.param .align 16 .b8 retval0[16];
	call.uni (retval0), 
	__internal_trig_reduction_slowpathd, 
	(
	param0
	);
	ld.param.f64 	%fd9552, [retval0];
	ld.param.b32 	%r2740, [retval0+8];
	} // callseq 239
$L__BB4_94:
	add.s32 	%r2741, %r2740, 1;
$L__BB4_95:
	shl.b32 	%r1291, %r2741, 6;
	cvt.u64.u32 	%rd94, %r1291;
	and.b64  	%rd95, %rd94, 64;
	add.s64 	%rd97, %rd28, %rd95;
	mul.rn.f64 	%fd2420, %fd9552, %fd9552;
	and.b32  	%r1292, %r2741, 1;
	setp.eq.b32 	%p103, %r1292, 1;
	selp.f64 	%fd2421, 0dBDA8FF8320FD8164, 0d3DE5DB65F9785EBA, %p103;
	ld.global.nc.v2.f64 	{%fd2422, %fd2423}, [%rd97];
	fma.rn.f64 	%fd2424, %fd2421, %fd2420, %fd2422;
	fma.rn.f64 	%fd2425, %fd2424, %fd2420, %fd2423;
	ld.global.nc.v2.f64 	{%fd2426, %fd2427}, [%rd97+16];
	fma.rn.f64 	%fd2428, %fd2425, %fd2420, %fd2426;
	fma.rn.f64 	%fd2429, %fd2428, %fd2420, %fd2427;
	ld.global.nc.v2.f64 	{%fd2430, %fd2431}, [%rd97+32];
	fma.rn.f64 	%fd2432, %fd2429, %fd2420, %fd2430;
	fma.rn.f64 	%fd2433, %fd2432, %fd2420, %fd2431;
	fma.rn.f64 	%fd2434, %fd2433, %fd9552, %fd9552;
	fma.rn.f64 	%fd2435, %fd2433, %fd2420, 0d3FF0000000000000;
	selp.f64 	%fd2436, %fd2435, %fd2434, %p103;
	and.b32  	%r1293, %r2741, 2;
	setp.eq.s32 	%p104, %r1293, 0;
	mov.f64 	%fd2437, 0d0000000000000000;
	sub.f64 	%fd2438, %fd2437, %fd2436;
	selp.f64 	%fd2439, %fd2436, %fd2438, %p104;
	mul.f64 	%fd2440, %fd164, %fd2439;
	sub.f64 	%fd2441, %fd158, %fd2440;
	mul.f64 	%fd2442, %fd9514, %fd2441;
	fma.rn.f64 	%fd2443, %fd9982, %fd142, %fd2442;
	mul.f64 	%fd2444, %fd132, %fd2443;
	div.rn.f64 	%fd2445, %fd2444, %fd13;
	ld.shared.f64 	%fd2446, [%r3];
	add.f64 	%fd2447, %fd2446, %fd2445;
	st.shared.f64 	[%r3], %fd2447;
	bar.sync 	0;
	bar.sync 	0;
	ld.global.f64 	%fd2448, [%rd2];
	div.rn.f64 	%fd168, %fd2448, %fd4;
	bar.sync 	0;
	mul.f64 	%fd169, %fd9518, %fd168;
	ld.global.f64 	%fd170, [%rd2];
	ld.global.f64 	%fd171, [%rd1];
	abs.f64 	%fd172, %fd171;
	setp.neu.f64 	%p105, %fd172, 0d7FF0000000000000;
	@%p105 bra 	$L__BB4_97;
	mov.f64 	%fd2454, 0d0000000000000000;
	mul.rn.f64 	%fd9553, %fd171, %fd2454;
	mov.b32 	%r2742, 0;
	bra.uni 	$L__BB4_99;
$L__BB4_97:
	mul.f64 	%fd2449, %fd171, 0d3FE45F306DC9C883;
	cvt.rni.s32.f64 	%r2742, %fd2449;
	cvt.rn.f64.s32 	%fd2450, %r2742;
	fma.rn.f64 	%fd2451, %fd2450, 0dBFF921FB54442D18, %fd171;
	fma.rn.f64 	%fd2452, %fd2450, 0dBC91A62633145C00, %fd2451;
	fma.rn.f64 	%fd9553, %fd2450, 0dB97B839A252049C0, %fd2452;
	setp.ltu.f64 	%p106, %fd172, 0d41E0000000000000;
	@%p106 bra 	$L__BB4_99;
	{ // callseq 240, 0
	.param .b64 param0;
	st.param.f64 	[param0], %fd171;
	.param .align 16 .b8 retval0[16];
	call.uni (retval0), 
	__internal_trig_reduction_slowpathd, 
	(
	param0
	);
	ld.param.f64 	%fd9553, [retval0];
	ld.param.b32 	%r2742, [retval0+8];
	} // callseq 240
$L__BB4_99:
	shl.b32 	%r1296, %r2742, 6;
	cvt.u64.u32 	%rd98, %r1296;
	and.b64  	%rd99, %rd98, 64;
	add.s64 	%rd101, %rd28, %rd99;
	mul.rn.f64 	%fd2455, %fd9553, %fd9553;
	and.b32  	%r1297, %r2742, 1;
	setp.eq.b32 	%p107, %r1297, 1;
	selp.f64 	%fd2456, 0dBDA8FF8320FD8164, 0d3DE5DB65F9785EBA, %p107;
	ld.global.nc.v2.f64 	{%fd2457, %fd2458}, [%rd101];
	fma.rn.f64 	%fd2459, %fd2456, %fd2455, %fd2457;
	fma.rn.f64 	%fd2460, %fd2459, %fd2455, %fd2458;
	ld.global.nc.v2.f64 	{%fd2461, %fd2462}, [%rd101+16];
	fma.rn.f64 	%fd2463, %fd2460, %fd2455, %fd2461;
	fma.rn.f64 	%fd2464, %fd2463, %fd2455, %fd2462;
	ld.global.nc.v2.f64 	{%fd2465, %fd2466}, [%rd101+32];
	fma.rn.f64 	%fd2467, %fd2464, %fd2455, %fd2465;
	fma.rn.f64 	%fd2468, %fd2467, %fd2455, %fd2466;
	fma.rn.f64 	%fd2469, %fd2468, %fd9553, %fd9553;
	fma.rn.f64 	%fd2470, %fd2468, %fd2455, 0d3FF0000000000000;
	selp.f64 	%fd2471, %fd2470, %fd2469, %p107;
	and.b32  	%r1298, %r2742, 2;
	setp.eq.s32 	%p108, %r1298, 0;
	mov.f64 	%fd2472, 0d0000000000000000;
	sub.f64 	%fd2473, %fd2472, %fd2471;
	selp.f64 	%fd177, %fd2471, %fd2473, %p108;
	ld.global.f64 	%fd178, [%rd1+8];
	abs.f64 	%fd179, %fd178;
	setp.neu.f64 	%p109, %fd179, 0d7FF0000000000000;
	@%p109 bra 	$L__BB4_101;
	mov.f64 	%fd2479, 0d0000000000000000;
	mul.rn.f64 	%fd9555, %fd178, %fd2479;
	mov.b32 	%r2744, 1;
	bra.uni 	$L__BB4_104;
$L__BB4_101:
	mul.f64 	%fd2474, %fd178, 0d3FE45F306DC9C883;
	cvt.rni.s32.f64 	%r2743, %fd2474;
	cvt.rn.f64.s32 	%fd2475, %r2743;
	fma.rn.f64 	%fd2476, %fd2475, 0dBFF921FB54442D18, %fd178;
	fma.rn.f64 	%fd2477, %fd2475, 0dBC91A62633145C00, %fd2476;
	fma.rn.f64 	%fd9555, %fd2475, 0dB97B839A252049C0, %fd2477;
	setp.ltu.f64 	%p110, %fd179, 0d41E0000000000000;
	@%p110 bra 	$L__BB4_103;
	{ // callseq 241, 0
	.param .b64 param0;
	st.param.f64 	[param0], %fd178;
	.param .align 16 .b8 retval0[16];
	call.uni (retval0), 
	__internal_trig_reduction_slowpathd, 
	(
	param0
	);
	ld.param.f64 	%fd9555, [retval0];
	ld.param.b32 	%r2743, [retval0+8];
	} // callseq 241
$L__BB4_103:
	add.s32 	%r2744, %r2743, 1;
$L__BB4_104:
	shl.b32 	%r1301, %r2744, 6;
	cvt.u64.u32 	%rd102, %r1301;
	and.b64  	%rd103, %rd102, 64;
	add.s64 	%rd105, %rd28, %rd103;
	mul.rn.f64 	%fd2480, %fd9555, %fd9555;
	and.b32  	%r1302, %r2744, 1;
	setp.eq.b32 	%p112, %r1302, 1;
	selp.f64 	%fd2481, 0dBDA8FF8320FD8164, 0d3DE5DB65F9785EBA, %p112;
	ld.global.nc.v2.f64 	{%fd2482, %fd2483}, [%rd105];
	fma.rn.f64 	%fd2484, %fd2481, %fd2480, %fd2482;
	fma.rn.f64 	%fd2485, %fd2484, %fd2480, %fd2483;
	ld.global.nc.v2.f64 	{%fd2486, %fd2487}, [%rd105+16];
	fma.rn.f64 	%fd2488, %fd2485, %fd2480, %fd2486;
	fma.rn.f64 	%fd2489, %fd2488, %fd2480, %fd2487;
	ld.global.nc.v2.f64 	{%fd2490, %fd2491}, [%rd105+32];
	fma.rn.f64 	%fd2492, %fd2489, %fd2480, %fd2490;
	fma.rn.f64 	%fd2493, %fd2492, %fd2480, %fd2491;
	fma.rn.f64 	%fd2494, %fd2493, %fd9555, %fd9555;
	fma.rn.f64 	%fd2495, %fd2493, %fd2480, 0d3FF0000000000000;
	selp.f64 	%fd2496, %fd2495, %fd2494, %p112;
	and.b32  	%r1303, %r2744, 2;
	setp.eq.s32 	%p113, %r1303, 0;
	mov.f64 	%fd2497, 0d0000000000000000;
	sub.f64 	%fd2498, %fd2497, %fd2496;
	selp.f64 	%fd2499, %fd2496, %fd2498, %p113;
	mul.f64 	%fd185, %fd177, %fd2499;
	@%p109 bra 	$L__BB4_106;
	mov.f64 	%fd2505, 0d0000000000000000;
	mul.rn.f64 	%fd9556, %fd178, %fd2505;
	mov.b32 	%r2745, 0;
	bra.uni 	$L__BB4_108;
$L__BB4_106:
	mul.f64 	%fd2500, %fd178, 0d3FE45F306DC9C883;
	cvt.rni.s32.f64 	%r2745, %fd2500;
	cvt.rn.f64.s32 	%fd2501, %r2745;
	fma.rn.f64 	%fd2502, %fd2501, 0dBFF921FB54442D18, %fd178;
	fma.rn.f64 	%fd2503, %fd2501, 0dBC91A62633145C00, %fd2502;
	fma.rn.f64 	%fd9556, %fd2501, 0dB97B839A252049C0, %fd2503;
	setp.ltu.f64 	%p114, %fd179, 0d41E0000000000000;
	@%p114 bra 	$L__BB4_108;
	{ // callseq 242, 0
	.param .b64 param0;
	st.param.f64 	[param0], %fd178;
	.param .align 16 .b8 retval0[16];
	call.uni (retval0), 
	__internal_trig_reduction_slowpathd, 
	(
	param0
	);
	ld.param.f64 	%fd9556, [retval0];
	ld.param.b32 	%r2745, [retval0+8];
	} // callseq 242
$L__BB4_108:
	shl.b32 	%r1306, %r2745, 6;
	cvt.u64.u32 	%rd106, %r1306;
	and.b64  	%rd107, %rd106, 64;
	add.s64 	%rd109, %rd28, %rd107;
	mul.rn.f64 	%fd2506, %fd9556, %fd9556;
	and.b32  	%r1307, %r2745, 1;
	setp.eq.b32 	%p116, %r1307, 1;
	selp.f64 	%fd2507, 0dBDA8FF8320FD8164, 0d3DE5DB65F9785EBA, %p116;
	ld.global.nc.v2.f64 	{%fd2508, %fd2509}, [%rd109];
	fma.rn.f64 	%fd2510, %fd2507, %fd2506, %fd2508;
	fma.rn.f64 	%fd2511, %fd2510, %fd2506, %fd2509;
	ld.global.nc.v2.f64 	{%fd2512, %fd2513}, [%rd109+16];
	fma.rn.f64 	%fd2514, %fd2511, %fd2506, %fd2512;
	fma.rn.f64 	%fd2515, %fd2514, %fd2506, %fd2513;
	ld.global.nc.v2.f64 	{%fd2516, %fd2517}, [%rd109+32];
	fma.rn.f64 	%fd2518, %fd2515, %fd2506, %fd2516;
	fma.rn.f64 	%fd2519, %fd2518, %fd2506, %fd2517;
	fma.rn.f64 	%fd2520, %fd2519, %fd9556, %fd9556;
	fma.rn.f64 	%fd2521, %fd2519, %fd2506, 0d3FF0000000000000;
	selp.f64 	%fd2522, %fd2521, %fd2520, %p116;
	and.b32  	%r1308, %r2745, 2;
	setp.eq.s32 	%p117, %r1308, 0;
	mov.f64 	%fd2523, 0d0000000000000000;
	sub.f64 	%fd2524, %fd2523, %fd2522;
	selp.f64 	%fd2525, %fd2522, %fd2524, %p117;
	mul.f64 	%fd2526, %fd177, %fd2525;
	mul.f64 	%fd2527, %fd9516, %fd2526;
	fma.rn.f64 	%fd190, %fd9517, %fd185, %fd2527;
	@%p105 bra 	$L__BB4_110;
	mov.f64 	%fd2533, 0d0000000000000000;
	mul.rn.f64 	%fd9558, %fd171, %fd2533;
	mov.b32 	%r2747, 1;
	bra.uni 	$L__BB4_113;
$L__BB4_110:
	mul.f64 	%fd2528, %fd171, 0d3FE45F306DC9C883;
	cvt.rni.s32.f64 	%r2746, %fd2528;
	cvt.rn.f64.s32 	%fd2529, %r2746;
	fma.rn.f64 	%fd2530, %fd2529, 0dBFF921FB54442D18, %fd171;
	fma.rn.f64 	%fd2531, %fd2529, 0dBC91A62633145C00, %fd2530;
	fma.rn.f64 	%fd9558, %fd2529, 0dB97B839A252049C0, %fd2531;
	setp.ltu.f64 	%p118, %fd172, 0d41E0000000000000;
	@%p118 bra 	$L__BB4_112;
	{ // callseq 243, 0
	.param .b64 param0;
	st.param.f64 	[param0], %fd171;
	.param .align 16 .b8 retval0[16];
	call.uni (retval0), 
	__internal_trig_reduction_slowpathd, 
	(
	param0
	);
	ld.param.f64 	%fd9558, [retval0];
	ld.param.b32 	%r2746, [retval0+8];
	} // callseq 243
$L__BB4_112:
	add.s32 	%r2747, %r2746, 1;
$L__BB4_113:
	shl.b32 	%r1311, %r2747, 6;
	cvt.u64.u32 	%rd110, %r1311;
	and.b64  	%rd111, %rd110, 64;
	add.s64 	%rd113, %rd28, %rd111;
	mul.rn.f64 	%fd2534, %fd9558, %fd9558;
	and.b32  	%r1312, %r2747, 1;
	setp.eq.b32 	%p119, %r1312, 1;
	selp.f64 	%fd2535, 0dBDA8FF8320FD8164, 0d3DE5DB65F9785EBA, %p119;
	ld.global.nc.v2.f64 	{%fd2536, %fd2537}, [%rd113];
	fma.rn.f64 	%fd2538, %fd2535, %fd2534, %fd2536;
	fma.rn.f64 	%fd2539, %fd2538, %fd2534, %fd2537;
	ld.global.nc.v2.f64 	{%fd2540, %fd2541}, [%rd113+16];
	fma.rn.f64 	%fd2542, %fd2539, %fd2534, %fd2540;
	fma.rn.f64 	%fd2543, %fd2542, %fd2534, %fd2541;
	ld.global.nc.v2.f64 	{%fd2544, %fd2545}, [%rd113+32];
	fma.rn.f64 	%fd2546, %fd2543, %fd2534, %fd2544;
	fma.rn.f64 	%fd2547, %fd2546, %fd2534, %fd2545;
	fma.rn.f64 	%fd2548, %fd2547, %fd9558, %fd9558;
	fma.rn.f64 	%fd2549, %fd2547, %fd2534, 0d3FF0000000000000;
	selp.f64 	%fd2550, %fd2549, %fd2548, %p119;
	and.b32  	%r1313, %r2747, 2;
	setp.eq.s32 	%p120, %r1313, 0;
	mov.f64 	%fd2551, 0d0000000000000000;
	sub.f64 	%fd2552, %fd2551, %fd2550;
	selp.f64 	%fd2553, %fd2550, %fd2552, %p120;
	fma.rn.f64 	%fd2554, %fd9515, %fd2553, %fd190;
	mul.f64 	%fd2555, %fd170, %fd2554;
	sub.f64 	%fd2556, %fd169, %fd2555;
	ld.global.f64 	%fd2557, [%rd1+16];
	add.f64 	%fd196, %fd2557, %fd2556;
	bar.sync 	0;
	ld.global.f64 	%fd197, [%rd2];
	ld.global.f64 	%fd198, [%rd1];
	abs.f64 	%fd199, %fd198;
	setp.neu.f64 	%p121, %fd199, 0d7FF0000000000000;
	@%p121 bra 	$L__BB4_115;
	mov.f64 	%fd2563, 0d0000000000000000;
	mul.rn.f64 	%fd9559, %fd198, %fd2563;
	mov.b32 	%r2748, 0;
	bra.uni 	$L__BB4_117;
$L__BB4_115:
	mul.f64 	%fd2558, %fd198, 0d3FE45F306DC9C883;
	cvt.rni.s32.f64 	%r2748, %fd2558;
	cvt.rn.f64.s32 	%fd2559, %r2748;
	fma.rn.f64 	%fd2560, %fd2559, 0dBFF921FB54442D18, %fd198;
	fma.rn.f64 	%fd2561, %fd2559, 0dBC91A62633145C00, %fd2560;
	fma.rn.f64 	%fd9559, %fd2559, 0dB97B839A252049C0, %fd2561;
	setp.ltu.f64 	%p122, %fd199, 0d41E0000000000000;
	@%p122 bra 	$L__BB4_117;
	{ // callseq 244, 0
	.param .b64 param0;
	st.param.f64 	[param0], %fd198;
	.param .align 16 .b8 retval0[16];
	call.uni (retval0), 
	__internal_trig_reduction_slowpathd, 
	(
	param0
	);
	ld.param.f64 	%fd9559, [retval0];
	ld.param.b32 	%r2748, [retval0+8];
	} // callseq 244
$L__BB4_117:
	shl.b32 	%r1316, %r2748, 6;
	cvt.u64.u32 	%rd114, %r1316;
	and.b64  	%rd115, %rd114, 64;
	add.s64 	%rd117, %rd28, %rd115;
	mul.rn.f64 	%fd2564, %fd9559, %fd9559;
	and.b32  	%r1317, %r2748, 1;
	setp.eq.b32 	%p123, %r1317, 1;
	selp.f64 	%fd2565, 0dBDA8FF8320FD8164, 0d3DE5DB65F9785EBA, %p123;
	ld.global.nc.v2.f64 	{%fd2566, %fd2567}, [%rd117];
	fma.rn.f64 	%fd2568, %fd2565, %fd2564, %fd2566;
	fma.rn.f64 	%fd2569, %fd2568, %fd2564, %fd2567;
	ld.global.nc.v2.f64 	{%fd2570, %fd2571}, [%rd117+16];
	fma.rn.f64 	%fd2572, %fd2569, %fd2564, %fd2570;
	fma.rn.f64 	%fd2573, %fd2572, %fd2564, %fd2571;
	ld.global.nc.v2.f64 	{%fd2574, %fd2575}, [%rd117+32];
	fma.rn.f64 	%fd2576, %fd2573, %fd2564, %fd2574;
	fma.rn.f64 	%fd2577, %fd2576, %fd2564, %fd2575;
	fma.rn.f64 	%fd2578, %fd2577, %fd9559, %fd9559;
	fma.rn.f64 	%fd2579, %fd2577, %fd2564, 0d3FF0000000000000;
	selp.f64 	%fd2580, %fd2579, %fd2578, %p123;
	and.b32  	%r1318, %r2748, 2;
	setp.eq.s32 	%p124, %r1318, 0;
	mov.f64 	%fd2581, 0d0000000000000000;
	sub.f64 	%fd2582, %fd2581, %fd2580;
	selp.f64 	%fd204, %fd2580, %fd2582, %p124;
	ld.global.f64 	%fd205, [%rd1+8];
	abs.f64 	%fd206, %fd205;
	setp.neu.f64 	%p125, %fd206, 0d7FF0000000000000;
	@%p125 bra 	$L__BB4_119;
	mov.f64 	%fd2588, 0d0000000000000000;
	mul.rn.f64 	%fd9561, %fd205, %fd2588;
	mov.b32 	%r2750, 1;
	bra.uni 	$L__BB4_122;
$L__BB4_119:
	mul.f64 	%fd2583, %fd205, 0d3FE45F306DC9C883;
	cvt.rni.s32.f64 	%r2749, %fd2583;
	cvt.rn.f64.s32 	%fd2584, %r2749;
	fma.rn.f64 	%fd2585, %fd2584, 0dBFF921FB54442D18, %fd205;
	fma.rn.f64 	%fd2586, %fd2584, 0dBC91A62633145C00, %fd2585;
	fma.rn.f64 	%fd9561, %fd2584, 0dB97B839A252049C0, %fd2586;
	setp.ltu.f64 	%p126, %fd206, 0d41E0000000000000;
	@%p126 bra 	$L__BB4_121;
	{ // callseq 245, 0
	.param .b64 param0;
	st.param.f64 	[param0], %fd205;
	.param .align 16 .b8 retval0[16];
	call.uni (retval0), 
	__internal_trig_reduction_slowpathd, 
	(
	param0
	);
	ld.param.f64 	%fd9561, [retval0];
	ld.param.b32 	%r2749, [retval0+8];
	} // callseq 245
$L__BB4_121:
	add.s32 	%r2750, %r2749, 1;
$L__BB4_122:
	shl.b32 	%r1321, %r2750, 6;
	cvt.u64.u32 	%rd118, %r1321;
	and.b64  	%rd119, %rd118, 64;
	add.s64 	%rd121, %rd28, %rd119;
	mul.rn.f64 	%fd2589, %fd9561, %fd9561;
	and.b32  	%r1322, %r2750, 1;
	setp.eq.b32 	%p128, %r1322, 1;
	selp.f64 	%fd2590, 0dBDA8FF8320FD8164, 0d3DE5DB65F9785EBA, %p128;
	ld.global.nc.v2.f64 	{%fd2591, %fd2592}, [%rd121];
	fma.rn.f64 	%fd2593, %fd2590, %fd2589, %fd2591;
	fma.rn.f64 	%fd2594, %fd2593, %fd2589, %fd2592;
	ld.global.nc.v2.f64 	{%fd2595, %fd2596}, [%rd121+16];
	fma.rn.f64 	%fd2597, %fd2594, %fd2589, %fd2595;
	fma.rn.f64 	%fd2598, %fd2597, %fd2589, %fd2596;
	ld.global.nc.v2.f64 	{%fd2599, %fd2600}, [%rd121+32];
	fma.rn.f64 	%fd2601, %fd2598, %fd2589, %fd2599;
	fma.rn.f64 	%fd2602, %fd2601, %fd2589, %fd2600;
	fma.rn.f64 	%fd2603, %fd2602, %fd9561, %fd9561;
	fma.rn.f64 	%fd2604, %fd2602, %fd2589, 0d3FF0000000000000;
	selp.f64 	%fd2605, %fd2604, %fd2603, %p128;
	and.b32  	%r1323, %r2750, 2;
	setp.eq.s32 	%p129, %r1323, 0;
	mov.f64 	%fd2606, 0d0000000000000000;
	sub.f64 	%fd2607, %fd2606, %fd2605;
	selp.f64 	%fd2608, %fd2605, %fd2607, %p129;
	mul.f64 	%fd212, %fd204, %fd2608;
	@%p125 bra 	$L__BB4_124;
	mov.f64 	%fd2614, 0d0000000000000000;
	mul.rn.f64 	%fd9562, %fd205, %fd2614;
	mov.b32 	%r2751, 0;
	bra.uni 	$L__BB4_126;
$L__BB4_124:
	mul.f64 	%fd2609, %fd205, 0d3FE45F306DC9C883;
	cvt.rni.s32.f64 	%r2751, %fd2609;
	cvt.rn.f64.s32 	%fd2610, %r2751;
	fma.rn.f64 	%fd2611, %fd2610, 0dBFF921FB54442D18, %fd205;
	fma.rn.f64 	%fd2612, %fd2610, 0dBC91A62633145C00, %fd2611;
	fma.rn.f64 	%fd9562, %fd2610, 0dB97B839A252049C0, %fd2612;
	setp.ltu.f64 	%p130, %fd206, 0d41E0000000000000;
	@%p130 bra 	$L__BB4_126;
	{ // callseq 246, 0
	.param .b64 param0;
	st.param.f64 	[param0], %fd205;
	.param .align 16 .b8 retval0[16];
	call.uni (retval0), 
	__internal_trig_reduction_slowpathd, 
	(
	param0
	);
	ld.param.f64 	%fd9562, [retval0];
	ld.param.b32 	%r2751, [retval0+8];
	} // callseq 246
$L__BB4_126:
	shl.b32 	%r1326, %r2751, 6;
	cvt.u64.u32 	%rd122, %r1326;
	and.b64  	%rd123, %rd122, 64;
	add.s64 	%rd125, %rd28, %rd123;
	mul.rn.f64 	%fd2615, %fd9562, %fd9562;
	and.b32  	%r1327, %r2751, 1;
	setp.eq.b32 	%p132, %r1327, 1;
	selp.f64 	%fd2616, 0dBDA8FF8320FD8164, 0d3DE5DB65F9785EBA, %p132;
	ld.global.nc.v2.f64 	{%fd2617, %fd2618}, [%rd125];
	fma.rn.f64 	%fd2619, %fd2616, %fd2615, %fd2617;
	fma.rn.f64 	%fd2620, %fd2619, %fd2615, %fd2618;
	ld.global.nc.v2.f64 	{%fd2621, %fd2622}, [%rd125+16];
	fma.rn.f64 	%fd2623, %fd2620, %fd2615, %fd2621;
	fma.rn.f64 	%fd2624, %fd2623, %fd2615, %fd2622;
	ld.global.nc.v2.f64 	{%fd2625, %fd2626}, [%rd125+32];
	fma.rn.f64 	%fd2627, %fd2624, %fd2615, %fd2625;
	fma.rn.f64 	%fd2628, %fd2627, %fd2615, %fd2626;
	fma.rn.f64 	%fd2629, %fd2628, %fd9562, %fd9562;
	fma.rn.f64 	%fd2630, %fd2628, %fd2615, 0d3FF0000000000000;
	selp.f64 	%fd2631, %fd2630, %fd2629, %p132;
	and.b32  	%r1328, %r2751, 2;
	setp.eq.s32 	%p133, %r1328, 0;
	mov.f64 	%fd2632, 0d0000000000000000;
	sub.f64 	%fd2633, %fd2632, %fd2631;
	selp.f64 	%fd2634, %fd2631, %fd2633, %p133;
	mul.f64 	%fd2635, %fd204, %fd2634;
	mul.f64 	%fd2636, %fd9516, %fd2635;
	fma.rn.f64 	%fd217, %fd9517, %fd212, %fd2636;
	@%p121 bra 	$L__BB4_128;
	mov.f64 	%fd2642, 0d0000000000000000;
	mul.rn.f64 	%fd9564, %fd198, %fd2642;
	mov.b32 	%r2753, 1;
	bra.uni 	$L__BB4_131;
$L__BB4_128:
	mul.f64 	%fd2637, %fd198, 0d3FE45F306DC9C883;
	cvt.rni.s32.f64 	%r2752, %fd2637;
	cvt.rn.f64.s32 	%fd2638, %r2752;
	fma.rn.f64 	%fd2639, %fd2638, 0dBFF921FB54442D18, %fd198;
	fma.rn.f64 	%fd2640, %fd2638, 0dBC91A62633145C00, %fd2639;
	fma.rn.f64 	%fd9564, %fd2638, 0dB97B839A252049C0, %fd2640;
	setp.ltu.f64 	%p134, %fd199, 0d41E0000000000000;
	@%p134 bra 	$L__BB4_130;
	{ // callseq 247, 0
	.param .b64 param0;
	st.param.f64 	[param0], %fd198;
	.param .align 16 .b8 retval0[16];
	call.uni (retval0), 
	__internal_trig_reduction_slowpathd, 
	(
	param0
	);
	ld.param.f64 	%fd9564, [retval0];
	ld.param.b32 	%r2752, [retval0+8];
	} // callseq 247
$L__BB4_130:
	add.s32 	%r2753, %r2752, 1;
$L__BB4_131:
	shl.b32 	%r1331, %r2753, 6;
	cvt.u64.u32 	%rd126, %r1331;
	and.b64  	%rd127, %rd126, 64;
	add.s64 	%rd129, %rd28, %rd127;
	mul.rn.f64 	%fd2643, %fd9564, %fd9564;
	and.b32  	%r1332, %r2753, 1;
	setp.eq.b32 	%p135, %r1332, 1;
	selp.f64 	%fd2644, 0dBDA8FF8320FD8164, 0d3DE5DB65F9785EBA, %p135;
	ld.global.nc.v2.f64 	{%fd2645, %fd2646}, [%rd129];
	fma.rn.f64 	%fd2647, %fd2644, %fd2643, %fd2645;
	fma.rn.f64 	%fd2648, %fd2647, %fd2643, %fd2646;
	ld.global.nc.v2.f64 	{%fd2649, %fd2650}, [%rd129+16];
	fma.rn.f64 	%fd2651, %fd2648, %fd2643, %fd2649;
	fma.rn.f64 	%fd2652, %fd2651, %fd2643, %fd2650;
	ld.global.nc.v2.f64 	{%fd2653, %fd2654}, [%rd129+32];
	fma.rn.f64 	%fd2655, %fd2652, %fd2643, %fd2653;
	fma.rn.f64 	%fd2656, %fd2655, %fd2643, %fd2654;
	fma.rn.f64 	%fd2657, %fd2656, %fd9564, %fd9564;
	fma.rn.f64 	%fd2658, %fd2656, %fd2643, 0d3FF0000000000000;
	selp.f64 	%fd2659, %fd2658, %fd2657, %p135;
	and.b32  	%r1333, %r2753, 2;
	setp.eq.s32 	%p136, %r1333, 0;
	mov.f64 	%fd2660, 0d0000000000000000;
	sub.f64 	%fd2661, %fd2660, %fd2659;
	selp.f64 	%fd2662, %fd2659, %fd2661, %p136;
	fma.rn.f64 	%fd2663, %fd9515, %fd2662, %fd217;
	fma.rn.f64 	%fd2664, %fd197, %fd2663, %fd169;
	ld.global.f64 	%fd2665, [%rd1+24];
	add.f64 	%fd223, %fd2665, %fd2664;
	bar.sync 	0;
	mul.f64 	%fd2666, %fd168, %fd5;
	div.rn.f64 	%fd2667, %fd2666, %fd6;
	sqrt.rn.f64 	%fd224, %fd2667;
	bar.sync 	0;
	abs.f64 	%fd225, %fd196;
	setp.neu.f64 	%p137, %fd225, 0d7FF0000000000000;
	@%p137 bra 	$L__BB4_133;
	mov.f64 	%fd2673, 0d0000000000000000;
	mul.rn.f64 	%fd9566, %fd196, %fd2673;
	mov.b32 	%r2755, 1;
	bra.uni 	$L__BB4_136;
$L__BB4_133:
	mul.f64 	%fd2668, %fd196, 0d3FE45F306DC9C883;
	cvt.rni.s32.f64 	%r2754, %fd2668;
	cvt.rn.f64.s32 	%fd2669, %r2754;
	fma.rn.f64 	%fd2670, %fd2669, 0dBFF921FB54442D18, %fd196;
	fma.rn.f64 	%fd2671, %fd2669, 0dBC91A62633145C00, %fd2670;
	fma.rn.f64 	%fd9566, %fd2669, 0dB97B839A252049C0, %fd2671;
	setp.ltu.f64 	%p138, %fd225, 0d41E0000000000000;
	@%p138 bra 	$L__BB4_135;
	{ // callseq 248, 0
	.param .b64 param0;
	st.param.f64 	[param0], %fd196;
	.param .align 16 .b8 retval0[16];
	call.uni (retval0), 
	__internal_trig_reduction_slowpathd, 
	(
	param0
	);
	ld.param.f64 	%fd9566, [retval0];
	ld.param.b32 	%r2754, [retval0+8];
	} // callseq 248
$L__BB4_135:
	add.s32 	%r2755, %r2754, 1;
$L__BB4_136:
	shl.b32 	%r1336, %r2755, 6;
	cvt.u64.u32 	%rd130, %r1336;
	and.b64  	%rd131, %rd130, 64;
	add.s64 	%rd133, %rd28, %rd131;
	mul.rn.f64 	%fd2674, %fd9566, %fd9566;
	and.b32  	%r1337, %r2755, 1;
	setp.eq.b32 	%p139, %r1337, 1;
	selp.f64 	%fd2675, 0dBDA8FF8320FD8164, 0d3DE5DB65F9785EBA, %p139;
	ld.global.nc.v2.f64 	{%fd2676, %fd2677}, [%rd133];
	fma.rn.f64 	%fd2678, %fd2675, %fd2674, %fd2676;
	fma.rn.f64 	%fd2679, %fd2678, %fd2674, %fd2677;
	ld.global.nc.v2.f64 	{%fd2680, %fd2681}, [%rd133+16];
	fma.rn.f64 	%fd2682, %fd2679, %fd2674, %fd2680;
	fma.rn.f64 	%fd2683, %fd2682, %fd2674, %fd2681;
	ld.global.nc.v2.f64 	{%fd2684, %fd2685}, [%rd133+32];
	fma.rn.f64 	%fd2686, %fd2683, %fd2674, %fd2684;
	fma.rn.f64 	%fd2687, %fd2686, %fd2674, %fd2685;
	fma.rn.f64 	%fd2688, %fd2687, %fd9566, %fd9566;
	fma.rn.f64 	%fd2689, %fd2687, %fd2674, 0d3FF0000000000000;
	selp.f64 	%fd2690, %fd2689, %fd2688, %p139;
	and.b32  	%r1338, %r2755, 2;
	setp.eq.s32 	%p140, %r1338, 0;
	mov.f64 	%fd2691, 0d0000000000000000;
	sub.f64 	%fd2692, %fd2691, %fd2690;
	selp.f64 	%fd231, %fd2690, %fd2692, %p140;
	abs.f64 	%fd232, %fd223;
	setp.neu.f64 	%p141, %fd232, 0d7FF0000000000000;
	@%p141 bra 	$L__BB4_138;
	mov.f64 	%fd2698, 0d0000000000000000;
	mul.rn.f64 	%fd9568, %fd223, %fd2698;
	mov.b32 	%r2757, 1;
	bra.uni 	$L__BB4_141;
$L__BB4_138:
	mul.f64 	%fd2693, %fd223, 0d3FE45F306DC9C883;
	cvt.rni.s32.f64 	%r2756, %fd2693;
	cvt.rn.f64.s32 	%fd2694, %r2756;
	fma.rn.f64 	%fd2695, %fd2694, 0dBFF921FB54442D18, %fd223;
	fma.rn.f64 	%fd2696, %fd2694, 0dBC91A62633145C00, %fd2695;
	fma.rn.f64 	%fd9568, %fd2694, 0dB97B839A252049C0, %fd2696;
	setp.ltu.f64 	%p142, %fd232, 0d41E0000000000000;
	@%p142 bra 	$L__BB4_140;
	{ // callseq 249, 0
	.param .b64 param0;
	st.param.f64 	[param0], %fd223;
	.param .align 16 .b8 retval0[16];
	call.uni (retval0), 
	__internal_trig_reduction_slowpathd, 
	(
	param0
	);
	ld.param.f64 	%fd9568, [retval0];
	ld.param.b32 	%r2756, [retval0+8];
	} // callseq 249
$L__BB4_140:
	add.s32 	%r2757, %r2756, 1;
$L__BB4_141:
	shl.b32 	%r1341, %r2757, 6;
	cvt.u64.u32 	%rd134, %r1341;
	and.b64  	%rd135, %rd134, 64;
	add.s64 	%rd137, %rd28, %rd135;
	mul.rn.f64 	%fd2699, %fd9568, %fd9568;
	and.b32  	%r1342, %r2757, 1;
	setp.eq.b32 	%p143, %r1342, 1;
	selp.f64 	%fd2700, 0dBDA8FF8320FD8164, 0d3DE5DB65F9785EBA, %p143;
	ld.global.nc.v2.f64 	{%fd2701, %fd2702}, [%rd137];
	fma.rn.f64 	%fd2703, %fd2700, %fd2699, %fd2701;
	fma.rn.f64 	%fd2704, %fd2703, %fd2699, %fd2702;
	ld.global.nc.v2.f64 	{%fd2705, %fd2706}, [%rd137+16];
	fma.rn.f64 	%fd2707, %fd2704, %fd2699, %fd2705;
	fma.rn.f64 	%fd2708, %fd2707, %fd2699, %fd2706;
	ld.global.nc.v2.f64 	{%fd2709, %fd2710}, [%rd137+32];
	fma.rn.f64 	%fd2711, %fd2708, %fd2699, %fd2709;
	fma.rn.f64 	%fd2712, %fd2711, %fd2699, %fd2710;
	fma.rn.f64 	%fd2713, %fd2712, %fd9568, %fd9568;
	fma.rn.f64 	%fd2714, %fd2712, %fd2699, 0d3FF0000000000000;
	selp.f64 	%fd2715, %fd2714, %fd2713, %p143;
	and.b32  	%r1343, %r2757, 2;
	setp.eq.s32 	%p144, %r1343, 0;
	mov.f64 	%fd2716, 0d0000000000000000;
	sub.f64 	%fd2717, %fd2716, %fd2715;
	selp.f64 	%fd238, %fd2715, %fd2717, %p144;
	ld.global.f64 	%fd239, [%rd1];
	abs.f64 	%fd240, %fd239;
	setp.neu.f64 	%p145, %fd240, 0d7FF0000000000000;
	@%p145 bra 	$L__BB4_143;
	mov.f64 	%fd2723, 0d0000000000000000;
	mul.rn.f64 	%fd9570, %fd239, %fd2723;
	mov.b32 	%r2759, 1;
	bra.uni 	$L__BB4_146;
$L__BB4_143:
	mul.f64 	%fd2718, %fd239, 0d3FE45F306DC9C883;
	cvt.rni.s32.f64 	%r2758, %fd2718;
	cvt.rn.f64.s32 	%fd2719, %r2758;
	fma.rn.f64 	%fd2720, %fd2719, 0dBFF921FB54442D18, %fd239;
	fma.rn.f64 	%fd2721, %fd2719, 0dBC91A62633145C00, %fd2720;
	fma.rn.f64 	%fd9570, %fd2719, 0dB97B839A252049C0, %fd2721;
	setp.ltu.f64 	%p146, %fd240, 0d41E0000000000000;
	@%p146 bra 	$L__BB4_145;
	{ // callseq 250, 0
	.param .b64 param0;
	st.param.f64 	[param0], %fd239;
	.param .align 16 .b8 retval0[16];
	call.uni (retval0), 
	__internal_trig_reduction_slowpathd, 
	(
	param0
	);
	ld.param.f64 	%fd9570, [retval0];
	ld.param.b32 	%r2758, [retval0+8];
	} // callseq 250
$L__BB4_145:
	add.s32 	%r2759, %r2758, 1;
$L__BB4_146:
	shl.b32 	%r1346, %r2759, 6;
	cvt.u64.u32 	%rd138, %r1346;
	and.b64  	%rd139, %rd138, 64;
	add.s64 	%rd141, %rd28, %rd139;
	mul.rn.f64 	%fd2724, %fd9570, %fd9570;
	and.b32  	%r1347, %r2759, 1;
	setp.eq.b32 	%p147, %r1347, 1;
	selp.f64 	%fd2725, 0dBDA8FF8320FD8164, 0d3DE5DB65F9785EBA, %p147;
	ld.global.nc.v2.f64 	{%fd2726, %fd2727}, [%rd141];
	fma.rn.f64 	%fd2728, %fd2725, %fd2724, %fd2726;
	fma.rn.f64 	%fd2729, %fd2728, %fd2724, %fd2727;
	ld.global.nc.v2.f64 	{%fd2730, %fd2731}, [%rd141+16];
	fma.rn.f64 	%fd2732, %fd2729, %fd2724, %fd2730;
	fma.rn.f64 	%fd2733, %fd2732, %fd2724, %fd2731;
	ld.global.nc.v2.f64 	{%fd2734, %fd2735}, [%rd141+32];
	fma.rn.f64 	%fd2736, %fd2733, %fd2724, %fd2734;
	fma.rn.f64 	%fd2737, %fd2736, %fd2724, %fd2735;
	fma.rn.f64 	%fd2738, %fd2737, %fd9570, %fd9570;
	fma.rn.f64 	%fd2739, %fd2737, %fd2724, 0d3FF0000000000000;
	selp.f64 	%fd2740, %fd2739, %fd2738, %p147;
	and.b32  	%r1348, %r2759, 2;
	setp.eq.s32 	%p148, %r1348, 0;
	mov.f64 	%fd2741, 0d0000000000000000;
	sub.f64 	%fd2742, %fd2741, %fd2740;
	selp.f64 	%fd246, %fd2740, %fd2742, %p148;
	ld.global.f64 	%fd247, [%rd1+8];
	abs.f64 	%fd248, %fd247;
	setp.neu.f64 	%p149, %fd248, 0d7FF0000000000000;
	@%p149 bra 	$L__BB4_148;
	mov.f64 	%fd2748, 0d0000000000000000;
	mul.rn.f64 	%fd9571, %fd247, %fd2748;
	mov.b32 	%r2760, 0;
	bra.uni 	$L__BB4_150;
$L__BB4_148:
	mul.f64 	%fd2743, %fd247, 0d3FE45F306DC9C883;
	cvt.rni.s32.f64 	%r2760, %fd2743;
	cvt.rn.f64.s32 	%fd2744, %r2760;
	fma.rn.f64 	%fd2745, %fd2744, 0dBFF921FB54442D18, %fd247;
	fma.rn.f64 	%fd2746, %fd2744, 0dBC91A62633145C00, %fd2745;
	fma.rn.f64 	%fd9571, %fd2744, 0dB97B839A252049C0, %fd2746;
	setp.ltu.f64 	%p150, %fd248, 0d41E0000000000000;
	@%p150 bra 	$L__BB4_150;
	{ // callseq 251, 0
	.param .b64 param0;
	st.param.f64 	[param0], %fd247;
	.param .align 16 .b8 retval0[16];
	call.uni (retval0), 
	__internal_trig_reduction_slowpathd, 
	(
	param0
	);
	ld.param.f64 	%fd9571, [retval0];
	ld.param.b32 	%r2760, [retval0+8];
	} // callseq 251
$L__BB4_150:
	setp.eq.f64 	%p151, %fd9, 0d7FF0000000000000;
	shl.b32 	%r1352, %r2760, 6;
	cvt.u64.u32 	%rd142, %r1352;
	and.b64  	%rd143, %rd142, 64;
	add.s64 	%rd145, %rd28, %rd143;
	mul.rn.f64 	%fd2749, %fd9571, %fd9571;
	and.b32  	%r1353, %r2760, 1;
	setp.eq.b32 	%p152, %r1353, 1;
	selp.f64 	%fd2750, 0dBDA8FF8320FD8164, 0d3DE5DB65F9785EBA, %p152;
	ld.global.nc.v2.f64 	{%fd2751, %fd2752}, [%rd145];
	fma.rn.f64 	%fd2753, %fd2750, %fd2749, %fd2751;
	fma.rn.f64 	%fd2754, %fd2753, %fd2749, %fd2752;
	ld.global.nc.v2.f64 	{%fd2755, %fd2756}, [%rd145+16];
	fma.rn.f64 	%fd2757, %fd2754, %fd2749, %fd2755;
	fma.rn.f64 	%fd2758, %fd2757, %fd2749, %fd2756;
	ld.global.nc.v2.f64 	{%fd2759, %fd2760}, [%rd145+32];
	fma.rn.f64 	%fd2761, %fd2758, %fd2749, %fd2759;
	fma.rn.f64 	%fd2762, %fd2761, %fd2749, %fd2760;
	fma.rn.f64 	%fd2763, %fd2762, %fd9571, %fd9571;
	fma.rn.f64 	%fd2764, %fd2762, %fd2749, 0d3FF0000000000000;
	selp.f64 	%fd2765, %fd2764, %fd2763, %p152;
	and.b32  	%r1354, %r2760, 2;
	setp.eq.s32 	%p153, %r1354, 0;
	mov.f64 	%fd2766, 0d0000000000000000;
	sub.f64 	%fd2767, %fd2766, %fd2765;
	selp.f64 	%fd2768, %fd2765, %fd2767, %p153;
	mul.f64 	%fd253, %fd246, %fd2768;
	mov.b32 	%r2762, 1;
	mov.f64 	%fd9573, %fd11;
	@%p151 bra 	$L__BB4_154;
	setp.ltu.f64 	%p154, %fd9, 0d41E0000000000000;
	mov.f64 	%fd9573, %fd10;
	mov.u32 	%r2761, %r12;
	@%p154 bra 	$L__BB4_153;
	{ // callseq 252, 0
	.param .b64 param0;
	st.param.f64 	[param0], %fd8;
	.param .align 16 .b8 retval0[16];
	call.uni (retval0), 
	__internal_trig_reduction_slowpathd, 
	(
	param0
	);
	ld.param.f64 	%fd9573, [retval0];
	ld.param.b32 	%r2761, [retval0+8];
	} // callseq 252
$L__BB4_153:
	add.s32 	%r2762, %r2761, 1;
$L__BB4_154:
	shl.b32 	%r1356, %r2762, 6;
	cvt.u64.u32 	%rd146, %r1356;
	and.b64  	%rd147, %rd146, 64;
	add.s64 	%rd149, %rd28, %rd147;
	mul.rn.f64 	%fd2770, %fd9573, %fd9573;
	and.b32  	%r1357, %r2762, 1;
	setp.eq.b32 	%p156, %r1357, 1;
	selp.f64 	%fd2771, 0dBDA8FF8320FD8164, 0d3DE5DB65F9785EBA, %p156;
	ld.global.nc.v2.f64 	{%fd2772, %fd2773}, [%rd149];
	fma.rn.f64 	%fd2774, %fd2771, %fd2770, %fd2772;
	fma.rn.f64 	%fd2775, %fd2774, %fd2770, %fd2773;
	ld.global.nc.v2.f64 	{%fd2776, %fd2777}, [%rd149+16];
	fma.rn.f64 	%fd2778, %fd2775, %fd2770, %fd2776;
	fma.rn.f64 	%fd2779, %fd2778, %fd2770, %fd2777;
	ld.global.nc.v2.f64 	{%fd2780, %fd2781}, [%rd149+32];
	fma.rn.f64 	%fd2782, %fd2779, %fd2770, %fd2780;
	fma.rn.f64 	%fd2783, %fd2782, %fd2770, %fd2781;
	fma.rn.f64 	%fd2784, %fd2783, %fd9573, %fd9573;
	fma.rn.f64 	%fd2785, %fd2783, %fd2770, 0d3FF0000000000000;
	selp.f64 	%fd2786, %fd2785, %fd2784, %p156;
	and.b32  	%r1358, %r2762, 2;
	setp.eq.s32 	%p157, %r1358, 0;
	mov.f64 	%fd2787, 0d0000000000000000;
	sub.f64 	%fd2788, %fd2787, %fd2786;
	selp.f64 	%fd2789, %fd2786, %fd2788, %p157;
	mul.f64 	%fd257, %fd253, %fd2789;
	@%p149 bra 	$L__BB4_156;
	mov.f64 	%fd2795, 0d0000000000000000;
	mul.rn.f64 	%fd9575, %fd247, %fd2795;
	mov.b32 	%r2764, 1;
	bra.uni 	$L__BB4_159;
$L__BB4_156:
	mul.f64 	%fd2790, %fd247, 0d3FE45F306DC9C883;
	cvt.rni.s32.f64 	%r2763, %fd2790;
	cvt.rn.f64.s32 	%fd2791, %r2763;
	fma.rn.f64 	%fd2792, %fd2791, 0dBFF921FB54442D18, %fd247;
	fma.rn.f64 	%fd2793, %fd2791, 0dBC91A62633145C00, %fd2792;
	fma.rn.f64 	%fd9575, %fd2791, 0dB97B839A252049C0, %fd2793;
	setp.ltu.f64 	%p158, %fd248, 0d41E0000000000000;
	@%p158 bra 	$L__BB4_158;
	{ // callseq 253, 0
	.param .b64 param0;
	st.param.f64 	[param0], %fd247;
	.param .align 16 .b8 retval0[16];
	call.uni (retval0), 
	__internal_trig_reduction_slowpathd, 
	(
	param0
	);
	ld.param.f64 	%fd9575, [retval0];
	ld.param.b32 	%r2763, [retval0+8];
	} // callseq 253
$L__BB4_158:
	add.s32 	%r2764, %r2763, 1;
$L__BB4_159:
	shl.b32 	%r1361, %r2764, 6;
	cvt.u64.u32 	%rd150, %r1361;
	and.b64  	%rd151, %rd150, 64;
	add.s64 	%rd153, %rd28, %rd151;
	mul.rn.f64 	%fd2796, %fd9575, %fd9575;
	and.b32  	%r1362, %r2764, 1;
	setp.eq.b32 	%p159, %r1362, 1;
	selp.f64 	%fd2797, 0dBDA8FF8320FD8164, 0d3DE5DB65F9785EBA, %p159;
	ld.global.nc.v2.f64 	{%fd2798, %fd2799}, [%rd153];
	fma.rn.f64 	%fd2800, %fd2797, %fd2796, %fd2798;
	fma.rn.f64 	%fd2801, %fd2800, %fd2796, %fd2799;
	ld.global.nc.v2.f64 	{%fd2802, %fd2803}, [%rd153+16];
	fma.rn.f64 	%fd2804, %fd2801, %fd2796, %fd2802;
	fma.rn.f64 	%fd2805, %fd2804, %fd2796, %fd2803;
	ld.global.nc.v2.f64 	{%fd2806, %fd2807}, [%rd153+32];
	fma.rn.f64 	%fd2808, %fd2805, %fd2796, %fd2806;
	fma.rn.f64 	%fd2809, %fd2808, %fd2796, %fd2807;
	fma.rn.f64 	%fd2810, %fd2809, %fd9575, %fd9575;
	fma.rn.f64 	%fd2811, %fd2809, %fd2796, 0d3FF0000000000000;
	selp.f64 	%fd2812, %fd2811, %fd2810, %p159;
	and.b32  	%r1363, %r2764, 2;
	setp.eq.s32 	%p160, %r1363, 0;
	mov.f64 	%fd2813, 0d0000000000000000;
	sub.f64 	%fd2814, %fd2813, %fd2812;
	selp.f64 	%fd263, %fd2812, %fd2814, %p160;
	mov.f64 	%fd9576, %fd25;
	mov.u32 	%r2765, %r18;
	@%p3 bra 	$L__BB4_161;
	{ // callseq 254, 0
	.param .b64 param0;
	st.param.f64 	[param0], %fd8;
	.param .align 16 .b8 retval0[16];
	call.uni (retval0), 
	__internal_trig_reduction_slowpathd, 
	(
	param0
	);
	ld.param.f64 	%fd9576, [retval0];
	ld.param.b32 	%r2765, [retval0+8];
	} // callseq 254
$L__BB4_161:
	mul.f64 	%fd2816, %fd7, %fd224;
	shl.b32 	%r1365, %r2765, 6;
	cvt.u64.u32 	%rd154, %r1365;
	and.b64  	%rd155, %rd154, 64;
	add.s64 	%rd157, %rd28, %rd155;
	mul.rn.f64 	%fd2817, %fd9576, %fd9576;
	and.b32  	%r1366, %r2765, 1;
	setp.eq.b32 	%p161, %r1366, 1;
	selp.f64 	%fd2818, 0dBDA8FF8320FD8164, 0d3DE5DB65F9785EBA, %p161;
	ld.global.nc.v2.f64 	{%fd2819, %fd2820}, [%rd157];
	fma.rn.f64 	%fd2821, %fd2818, %fd2817, %fd2819;
	fma.rn.f64 	%fd2822, %fd2821, %fd2817, %fd2820;
	ld.global.nc.v2.f64 	{%fd2823, %fd2824}, [%rd157+16];
	fma.rn.f64 	%fd2825, %fd2822, %fd2817, %fd2823;
	fma.rn.f64 	%fd2826, %fd2825, %fd2817, %fd2824;
	ld.global.nc.v2.f64 	{%fd2827, %fd2828}, [%rd157+32];
	fma.rn.f64 	%fd2829, %fd2826, %fd2817, %fd2827;
	fma.rn.f64 	%fd2830, %fd2829, %fd2817, %fd2828;
	fma.rn.f64 	%fd2831, %fd2830, %fd9576, %fd9576;
	fma.rn.f64 	%fd2832, %fd2830, %fd2817, 0d3FF0000000000000;
	selp.f64 	%fd2833, %fd2832, %fd2831, %p161;
	and.b32  	%r1367, %r2765, 2;
	setp.eq.s32 	%p162, %r1367, 0;
	mov.f64 	%fd2834, 0d0000000000000000;
	sub.f64 	%fd2835, %fd2834, %fd2833;
	selp.f64 	%fd2836, %fd2833, %fd2835, %p162;
	fma.rn.f64 	%fd2837, %fd263, %fd2836, %fd257;
	add.f64 	%fd2838, %fd231, %fd238;
	mul.f64 	%fd2839, %fd2816, %fd2838;
	mul.f64 	%fd2840, %fd2839, %fd2837;
	div.rn.f64 	%fd2841, %fd2840, %fd12;
	ld.shared.f64 	%fd2842, [%r4];
	add.f64 	%fd2843, %fd2842, %fd2841;
	st.shared.f64 	[%r4], %fd2843;
	bar.sync 	0;
	sub.f64 	%fd2844, %fd231, %fd238;
	mul.f64 	%fd266, %fd2844, %fd2816;
	ld.global.f64 	%fd267, [%rd1];
	abs.f64 	%fd268, %fd267;
	setp.neu.f64 	%p163, %fd268, 0d7FF0000000000000;
	@%p163 bra 	$L__BB4_163;
	mov.f64 	%fd2850, 0d0000000000000000;
	mul.rn.f64 	%fd9577, %fd267, %fd2850;
	mov.b32 	%r2766, 0;
	bra.uni 	$L__BB4_165;
$L__BB4_163:
	mul.f64 	%fd2845, %fd267, 0d3FE45F306DC9C883;
	cvt.rni.s32.f64 	%r2766, %fd2845;
	cvt.rn.f64.s32 	%fd2846, %r2766;
	fma.rn.f64 	%fd2847, %fd2846, 0dBFF921FB54442D18, %fd267;
	fma.rn.f64 	%fd2848, %fd2846, 0dBC91A62633145C00, %fd2847;
	fma.rn.f64 	%fd9577, %fd2846, 0dB97B839A252049C0, %fd2848;
	setp.ltu.f64 	%p164, %fd268, 0d41E0000000000000;
	@%p164 bra 	$L__BB4_165;
	{ // callseq 255, 0
	.param .b64 param0;
	st.param.f64 	[param0], %fd267;
	.param .align 16 .b8 retval0[16];
	call.uni (retval0), 
	__internal_trig_reduction_slowpathd, 
	(
	param0
	);
	ld.param.f64 	%fd9577, [retval0];
	ld.param.b32 	%r2766, [retval0+8];
	} // callseq 255
$L__BB4_165:
	shl.b32 	%r1370, %r2766, 6;
	cvt.u64.u32 	%rd158, %r1370;
	and.b64  	%rd159, %rd158, 64;
	add.s64 	%rd161, %rd28, %rd159;
	mul.rn.f64 	%fd2851, %fd9577, %fd9577;
	and.b32  	%r1371, %r2766, 1;
	setp.eq.b32 	%p165, %r1371, 1;
	selp.f64 	%fd2852, 0dBDA8FF8320FD8164, 0d3DE5DB65F9785EBA, %p165;
	ld.global.nc.v2.f64 	{%fd2853, %fd2854}, [%rd161];
	fma.rn.f64 	%fd2855, %fd2852, %fd2851, %fd2853;
	fma.rn.f64 	%fd2856, %fd2855, %fd2851, %fd2854;
	ld.global.nc.v2.f64 	{%fd2857, %fd2858}, [%rd161+16];
	fma.rn.f64 	%fd2859, %fd2856, %fd2851, %fd2857;
	fma.rn.f64 	%fd2860, %fd2859, %fd2851, %fd2858;
	ld.global.nc.v2.f64 	{%fd2861, %fd2862}, [%rd161+32];
	fma.rn.f64 	%fd2863, %fd2860, %fd2851, %fd2861;
	fma.rn.f64 	%fd2864, %fd2863, %fd2851, %fd2862;
	fma.rn.f64 	%fd2865, %fd2864, %fd9577, %fd9577;
	fma.rn.f64 	%fd2866, %fd2864, %fd2851, 0d3FF0000000000000;
	selp.f64 	%fd2867, %fd2866, %fd2865, %p165;
	and.b32  	%r1372, %r2766, 2;
	setp.eq.s32 	%p166, %r1372, 0;
	mov.f64 	%fd2868, 0d0000000000000000;
	sub.f64 	%fd2869, %fd2868, %fd2867;
	selp.f64 	%fd273, %fd2867, %fd2869, %p166;
	mov.f64 	%fd9578, %fd25;
	mov.u32 	%r2767, %r18;
	@%p3 bra 	$L__BB4_167;
	{ // callseq 256, 0
	.param .b64 param0;
	st.param.f64 	[param0], %fd8;
	.param .align 16 .b8 retval0[16];
	call.uni (retval0), 
	__internal_trig_reduction_slowpathd, 
	(
	param0
	);
	ld.param.f64 	%fd9578, [retval0];
	ld.param.b32 	%r2767, [retval0+8];
	} // callseq 256
$L__BB4_167:
	shl.b32 	%r1374, %r2767, 6;
	cvt.u64.u32 	%rd162, %r1374;
	and.b64  	%rd163, %rd162, 64;
	add.s64 	%rd165, %rd28, %rd163;
	mul.rn.f64 	%fd2871, %fd9578, %fd9578;
	and.b32  	%r1375, %r2767, 1;
	setp.eq.b32 	%p168, %r1375, 1;
	selp.f64 	%fd2872, 0dBDA8FF8320FD8164, 0d3DE5DB65F9785EBA, %p168;
	ld.global.nc.v2.f64 	{%fd2873, %fd2874}, [%rd165];
	fma.rn.f64 	%fd2875, %fd2872, %fd2871, %fd2873;
	fma.rn.f64 	%fd2876, %fd2875, %fd2871, %fd2874;
	ld.global.nc.v2.f64 	{%fd2877, %fd2878}, [%rd165+16];
	fma.rn.f64 	%fd2879, %fd2876, %fd2871, %fd2877;
	fma.rn.f64 	%fd2880, %fd2879, %fd2871, %fd2878;
	ld.global.nc.v2.f64 	{%fd2881, %fd2882}, [%rd165+32];
	fma.rn.f64 	%fd2883, %fd2880, %fd2871, %fd2881;
	fma.rn.f64 	%fd2884, %fd2883, %fd2871, %fd2882;
	fma.rn.f64 	%fd2885, %fd2884, %fd9578, %fd9578;
	fma.rn.f64 	%fd2886, %fd2884, %fd2871, 0d3FF0000000000000;
	selp.f64 	%fd2887, %fd2886, %fd2885, %p168;
	and.b32  	%r1376, %r2767, 2;
	setp.eq.s32 	%p169, %r1376, 0;
	mov.f64 	%fd2888, 0d0000000000000000;
	sub.f64 	%fd2889, %fd2888, %fd2887;
	selp.f64 	%fd2890, %fd2887, %fd2889, %p169;
	mul.f64 	%fd276, %fd273, %fd2890;
	@%p163 bra 	$L__BB4_169;
	mov.f64 	%fd2896, 0d0000000000000000;
	mul.rn.f64 	%fd9580, %fd267, %fd2896;
	mov.b32 	%r2769, 1;
	bra.uni 	$L__BB4_172;
$L__BB4_169:
	mul.f64 	%fd2891, %fd267, 0d3FE45F306DC9C883;
	cvt.rni.s32.f64 	%r2768, %fd2891;
	cvt.rn.f64.s32 	%fd2892, %r2768;
	fma.rn.f64 	%fd2893, %fd2892, 0dBFF921FB54442D18, %fd267;
	fma.rn.f64 	%fd2894, %fd2892, 0dBC91A62633145C00, %fd2893;
	fma.rn.f64 	%fd9580, %fd2892, 0dB97B839A252049C0, %fd2894;
	setp.ltu.f64 	%p170, %fd268, 0d41E0000000000000;
	@%p170 bra 	$L__BB4_171;
	{ // callseq 257, 0
	.param .b64 param0;
	st.param.f64 	[param0], %fd267;
	.param .align 16 .b8 retval0[16];
	call.uni (retval0), 
	__internal_trig_reduction_slowpathd, 
	(
	param0
	);
	ld.param.f64 	%fd9580, [retval0];
	ld.param.b32 	%r2768, [retval0+8];
	} // callseq 257
$L__BB4_171:
	add.s32 	%r2769, %r2768, 1;
$L__BB4_172:
	shl.b32 	%r1379, %r2769, 6;
	cvt.u64.u32 	%rd166, %r1379;
	and.b64  	%rd167, %rd166, 64;
	add.s64 	%rd169, %rd28, %rd167;
	mul.rn.f64 	%fd2897, %fd9580, %fd9580;
	and.b32  	%r1380, %r2769, 1;
	setp.eq.b32 	%p171, %r1380, 1;
	selp.f64 	%fd2898, 0dBDA8FF8320FD8164, 0d3DE5DB65F9785EBA, %p171;
	ld.global.nc.v2.f64 	{%fd2899, %fd2900}, [%rd169];
	fma.rn.f64 	%fd2901, %fd2898, %fd2897, %fd2899;
	fma.rn.f64 	%fd2902, %fd2901, %fd2897, %fd2900;
	ld.global.nc.v2.f64 	{%fd2903, %fd2904}, [%rd169+16];
	fma.rn.f64 	%fd2905, %fd2902, %fd2897, %fd2903;
	fma.rn.f64 	%fd2906, %fd2905, %fd2897, %fd2904;
	ld.global.nc.v2.f64 	{%fd2907, %fd2908}, [%rd169+32];
	fma.rn.f64 	%fd2909, %fd2906, %fd2897, %fd2907;
	fma.rn.f64 	%fd2910, %fd2909, %fd2897, %fd2908;
	fma.rn.f64 	%fd2911, %fd2910, %fd9580, %fd9580;
	fma.rn.f64 	%fd2912, %fd2910, %fd2897, 0d3FF0000000000000;
	selp.f64 	%fd2913, %fd2912, %fd2911, %p171;
	and.b32  	%r1381, %r2769, 2;
	setp.eq.s32 	%p172, %r1381, 0;
	mov.f64 	%fd2914, 0d0000000000000000;
	sub.f64 	%fd2915, %fd2914, %fd2913;
	selp.f64 	%fd282, %fd2913, %fd2915, %p172;
	ld.global.f64 	%fd283, [%rd1+8];
	abs.f64 	%fd284, %fd283;
	setp.neu.f64 	%p173, %fd284, 0d7FF0000000000000;
	@%p173 bra 	$L__BB4_174;
	mov.f64 	%fd2921, 0d0000000000000000;
	mul.rn.f64 	%fd9582, %fd283, %fd2921;
	mov.b32 	%r2771, 1;
	bra.uni 	$L__BB4_177;
$L__BB4_174:
	mul.f64 	%fd2916, %fd283, 0d3FE45F306DC9C883;
	cvt.rni.s32.f64 	%r2770, %fd2916;
	cvt.rn.f64.s32 	%fd2917, %r2770;
	fma.rn.f64 	%fd2918, %fd2917, 0dBFF921FB54442D18, %fd283;
	fma.rn.f64 	%fd2919, %fd2917, 0dBC91A62633145C00, %fd2918;
	fma.rn.f64 	%fd9582, %fd2917, 0dB97B839A252049C0, %fd2919;
	setp.ltu.f64 	%p174, %fd284, 0d41E0000000000000;
	@%p174 bra 	$L__BB4_176;
	{ // callseq 258, 0
	.param .b64 param0;
	st.param.f64 	[param0], %fd283;
	.param .align 16 .b8 retval0[16];
	call.uni (retval0), 
	__internal_trig_reduction_slowpathd, 
	(
	param0
	);
	ld.param.f64 	%fd9582, [retval0];
	ld.param.b32 	%r2770, [retval0+8];
	} // callseq 258
$L__BB4_176:
	add.s32 	%r2771, %r2770, 1;
$L__BB4_177:
	shl.b32 	%r1384, %r2771, 6;
	cvt.u64.u32 	%rd170, %r1384;
	and.b64  	%rd171, %rd170, 64;
	add.s64 	%rd173, %rd28, %rd171;
	mul.rn.f64 	%fd2922, %fd9582, %fd9582;
	and.b32  	%r1385, %r2771, 1;
	setp.eq.b32 	%p175, %r1385, 1;
	selp.f64 	%fd2923, 0dBDA8FF8320FD8164, 0d3DE5DB65F9785EBA, %p175;
	ld.global.nc.v2.f64 	{%fd2924, %fd2925}, [%rd173];
	fma.rn.f64 	%fd2926, %fd2923, %fd2922, %fd2924;
	fma.rn.f64 	%fd2927, %fd2926, %fd2922, %fd2925;
	ld.global.nc.v2.f64 	{%fd2928, %fd2929}, [%rd173+16];
	fma.rn.f64 	%fd2930, %fd2927, %fd2922, %fd2928;
	fma.rn.f64 	%fd2931, %fd2930, %fd2922, %fd2929;
	ld.global.nc.v2.f64 	{%fd2932, %fd2933}, [%rd173+32];
	fma.rn.f64 	%fd2934, %fd2931, %fd2922, %fd2932;
	fma.rn.f64 	%fd2935, %fd2934, %fd2922, %fd2933;
	fma.rn.f64 	%fd2936, %fd2935, %fd9582, %fd9582;
	fma.rn.f64 	%fd2937, %fd2935, %fd2922, 0d3FF0000000000000;
	selp.f64 	%fd2938, %fd2937, %fd2936, %p175;
	and.b32  	%r1386, %r2771, 2;
	setp.eq.s32 	%p176, %r1386, 0;
	mov.f64 	%fd2939, 0d0000000000000000;
	sub.f64 	%fd2940, %fd2939, %fd2938;
	selp.f64 	%fd2941, %fd2938, %fd2940, %p176;
	mul.f64 	%fd290, %fd282, %fd2941;
	mov.f64 	%fd9583, %fd25;
	mov.u32 	%r2772, %r18;
	@%p3 bra 	$L__BB4_179;
	{ // callseq 259, 0
	.param .b64 param0;
	st.param.f64 	[param0], %fd8;
	.param .align 16 .b8 retval0[16];
	call.uni (retval0), 
	__internal_trig_reduction_slowpathd, 
	(
	param0
	);
	ld.param.f64 	%fd9583, [retval0];
	ld.param.b32 	%r2772, [retval0+8];
	} // callseq 259
$L__BB4_179:
	shl.b32 	%r1388, %r2772, 6;
	cvt.u64.u32 	%rd174, %r1388;
	and.b64  	%rd175, %rd174, 64;
	add.s64 	%rd177, %rd28, %rd175;
	mul.rn.f64 	%fd2943, %fd9583, %fd9583;
	and.b32  	%r1389, %r2772, 1;
	setp.eq.b32 	%p178, %r1389, 1;
	selp.f64 	%fd2944, 0dBDA8FF8320FD8164, 0d3DE5DB65F9785EBA, %p178;
	ld.global.nc.v2.f64 	{%fd2945, %fd2946}, [%rd177];
	fma.rn.f64 	%fd2947, %fd2944, %fd2943, %fd2945;
	fma.rn.f64 	%fd2948, %fd2947, %fd2943, %fd2946;
	ld.global.nc.v2.f64 	{%fd2949, %fd2950}, [%rd177+16];
	fma.rn.f64 	%fd2951, %fd2948, %fd2943, %fd2949;
	fma.rn.f64 	%fd2952, %fd2951, %fd2943, %fd2950;
	ld.global.nc.v2.f64 	{%fd2953, %fd2954}, [%rd177+32];
	fma.rn.f64 	%fd2955, %fd2952, %fd2943, %fd2953;
	fma.rn.f64 	%fd2956, %fd2955, %fd2943, %fd2954;
	fma.rn.f64 	%fd2957, %fd2956, %fd9583, %fd9583;
	fma.rn.f64 	%fd2958, %fd2956, %fd2943, 0d3FF0000000000000;
	selp.f64 	%fd2959, %fd2958, %fd2957, %p178;
	and.b32  	%r1390, %r2772, 2;
	setp.eq.s32 	%p179, %r1390, 0;
	mov.f64 	%fd2960, 0d0000000000000000;
	sub.f64 	%fd2961, %fd2960, %fd2959;
	selp.f64 	%fd2962, %fd2959, %fd2961, %p179;
	mul.f64 	%fd293, %fd290, %fd2962;
	@%p173 bra 	$L__BB4_181;
	mov.f64 	%fd2968, 0d0000000000000000;
	mul.rn.f64 	%fd9584, %fd283, %fd2968;
	mov.b32 	%r2773, 0;
	bra.uni 	$L__BB4_183;
$L__BB4_181:
	mul.f64 	%fd2963, %fd283, 0d3FE45F306DC9C883;
	cvt.rni.s32.f64 	%r2773, %fd2963;
	cvt.rn.f64.s32 	%fd2964, %r2773;
	fma.rn.f64 	%fd2965, %fd2964, 0dBFF921FB54442D18, %fd283;
	fma.rn.f64 	%fd2966, %fd2964, 0dBC91A62633145C00, %fd2965;
	fma.rn.f64 	%fd9584, %fd2964, 0dB97B839A252049C0, %fd2966;
	setp.ltu.f64 	%p180, %fd284, 0d41E0000000000000;
	@%p180 bra 	$L__BB4_183;
	{ // callseq 260, 0
	.param .b64 param0;
	st.param.f64 	[param0], %fd283;
	.param .align 16 .b8 retval0[16];
	call.uni (retval0), 
	__internal_trig_reduction_slowpathd, 
	(
	param0
	);
	ld.param.f64 	%fd9584, [retval0];
	ld.param.b32 	%r2773, [retval0+8];
	} // callseq 260
$L__BB4_183:
	setp.eq.f64 	%p181, %fd9, 0d7FF0000000000000;
	shl.b32 	%r1394, %r2773, 6;
	cvt.u64.u32 	%rd178, %r1394;
	and.b64  	%rd179, %rd178, 64;
	add.s64 	%rd181, %rd28, %rd179;
	mul.rn.f64 	%fd2969, %fd9584, %fd9584;
	and.b32  	%r1395, %r2773, 1;
	setp.eq.b32 	%p182, %r1395, 1;
	selp.f64 	%fd2970, 0dBDA8FF8320FD8164, 0d3DE5DB65F9785EBA, %p182;
	ld.global.nc.v2.f64 	{%fd2971, %fd2972}, [%rd181];
	fma.rn.f64 	%fd2973, %fd2970, %fd2969, %fd2971;
	fma.rn.f64 	%fd2974, %fd2973, %fd2969, %fd2972;
	ld.global.nc.v2.f64 	{%fd2975, %fd2976}, [%rd181+16];
	fma.rn.f64 	%fd2977, %fd2974, %fd2969, %fd2975;
	fma.rn.f64 	%fd2978, %fd2977, %fd2969, %fd2976;
	ld.global.nc.v2.f64 	{%fd2979, %fd2980}, [%rd181+32];
	fma.rn.f64 	%fd2981, %fd2978, %fd2969, %fd2979;
	fma.rn.f64 	%fd2982, %fd2981, %fd2969, %fd2980;
	fma.rn.f64 	%fd2983, %fd2982, %fd9584, %fd9584;
	fma.rn.f64 	%fd2984, %fd2982, %fd2969, 0d3FF0000000000000;
	selp.f64 	%fd2985, %fd2984, %fd2983, %p182;
	and.b32  	%r1396, %r2773, 2;
	setp.eq.s32 	%p183, %r1396, 0;
	mov.f64 	%fd2986, 0d0000000000000000;
	sub.f64 	%fd2987, %fd2986, %fd2985;
	selp.f64 	%fd298, %fd2985, %fd2987, %p183;
	mov.b32 	%r2775, 1;
	mov.f64 	%fd9586, %fd11;
	@%p181 bra 	$L__BB4_187;
	setp.ltu.f64 	%p184, %fd9, 0d41E0000000000000;
	mov.f64 	%fd9586, %fd10;
	mov.u32 	%r2774, %r12;
	@%p184 bra 	$L__BB4_186;
	{ // callseq 261, 0
	.param .b64 param0;
	st.param.f64 	[param0], %fd8;
	.param .align 16 .b8 retval0[16];
	call.uni (retval0), 
	__internal_trig_reduction_slowpathd, 
	(
	param0
	);
	ld.param.f64 	%fd9586, [retval0];
	ld.param.b32 	%r2774, [retval0+8];
	} // callseq 261
$L__BB4_186:
	add.s32 	%r2775, %r2774, 1;
$L__BB4_187:
	shl.b32 	%r1398, %r2775, 6;
	cvt.u64.u32 	%rd182, %r1398;
	and.b64  	%rd183, %rd182, 64;
	add.s64 	%rd185, %rd28, %rd183;
	mul.rn.f64 	%fd2989, %fd9586, %fd9586;
	and.b32  	%r1399, %r2775, 1;
	setp.eq.b32 	%p185, %r1399, 1;
	selp.f64 	%fd2990, 0dBDA8FF8320FD8164, 0d3DE5DB65F9785EBA, %p185;
	ld.global.nc.v2.f64 	{%fd2991, %fd2992}, [%rd185];
	fma.rn.f64 	%fd2993, %fd2990, %fd2989, %fd2991;
	fma.rn.f64 	%fd2994, %fd2993, %fd2989, %fd2992;
	ld.global.nc.v2.f64 	{%fd2995, %fd2996}, [%rd185+16];
	fma.rn.f64 	%fd2997, %fd2994, %fd2989, %fd2995;
	fma.rn.f64 	%fd2998, %fd2997, %fd2989, %fd2996;
	ld.global.nc.v2.f64 	{%fd2999, %fd3000}, [%rd185+32];
	fma.rn.f64 	%fd3001, %fd2998, %fd2989, %fd2999;
	fma.rn.f64 	%fd3002, %fd3001, %fd2989, %fd3000;
	fma.rn.f64 	%fd3003, %fd3002, %fd9586, %fd9586;
	fma.rn.f64 	%fd3004, %fd3002, %fd2989, 0d3FF0000000000000;
	selp.f64 	%fd3005, %fd3004, %fd3003, %p185;
	and.b32  	%r1400, %r2775, 2;
	setp.eq.s32 	%p186, %r1400, 0;
	mov.f64 	%fd3006, 0d0000000000000000;
	sub.f64 	%fd3007, %fd3006, %fd3005;
	selp.f64 	%fd3008, %fd3005, %fd3007, %p186;
	fma.rn.f64 	%fd3009, %fd298, %fd3008, %fd293;
	mul.f64 	%fd3010, %fd9514, %fd3009;
	fma.rn.f64 	%fd3011, %fd9513, %fd276, %fd3010;
	mul.f64 	%fd3012, %fd266, %fd3011;
	div.rn.f64 	%fd3013, %fd3012, %fd13;
	ld.shared.f64 	%fd3014, [%r4];
	sub.f64 	%fd3015, %fd3014, %fd3013;
	st.shared.f64 	[%r4], %fd3015;
	bar.sync 	0;
	bar.sync 	0;
	ld.global.f64 	%fd3016, [%rd2];
	div.rn.f64 	%fd302, %fd3016, %fd4;
	bar.sync 	0;
	mul.f64 	%fd303, %fd9518, %fd302;
	ld.global.f64 	%fd304, [%rd2];
	ld.global.f64 	%fd305, [%rd1];
	abs.f64 	%fd306, %fd305;
	setp.neu.f64 	%p187, %fd306, 0d7FF0000000000000;
	@%p187 bra 	$L__BB4_189;
	mov.f64 	%fd3022, 0d0000000000000000;
	mul.rn.f64 	%fd9587, %fd305, %fd3022;
	mov.b32 	%r2776, 0;
	bra.uni 	$L__BB4_191;
$L__BB4_189:
	mul.f64 	%fd3017, %fd305, 0d3FE45F306DC9C883;
	cvt.rni.s32.f64 	%r2776, %fd3017;
	cvt.rn.f64.s32 	%fd3018, %r2776;
	fma.rn.f64 	%fd3019, %fd3018, 0dBFF921FB54442D18, %fd305;
	fma.rn.f64 	%fd3020, %fd3018, 0dBC91A62633145C00, %fd3019;
	fma.rn.f64 	%fd9587, %fd3018, 0dB97B839A252049C0, %fd3020;
	setp.ltu.f64 	%p188, %fd306, 0d41E0000000000000;
	@%p188 bra 	$L__BB4_191;
	{ // callseq 262, 0
	.param .b64 param0;
	st.param.f64 	[param0], %fd305;
	.param .align 16 .b8 retval0[16];
	call.uni (retval0), 
	__internal_trig_reduction_slowpathd, 
	(
	param0
	);
	ld.param.f64 	%fd9587, [retval0];
	ld.param.b32 	%r2776, [retval0+8];
	} // callseq 262
$L__BB4_191:
	shl.b32 	%r1403, %r2776, 6;
	cvt.u64.u32 	%rd186, %r1403;
	and.b64  	%rd187, %rd186, 64;
	add.s64 	%rd189, %rd28, %rd187;
	mul.rn.f64 	%fd3023, %fd9587, %fd9587;
	and.b32  	%r1404, %r2776, 1;
	setp.eq.b32 	%p189, %r1404, 1;
	selp.f64 	%fd3024, 0dBDA8FF8320FD8164, 0d3DE5DB65F9785EBA, %p189;
	ld.global.nc.v2.f64 	{%fd3025, %fd3026}, [%rd189];
	fma.rn.f64 	%fd3027, %fd3024, %fd3023, %fd3025;
	fma.rn.f64 	%fd3028, %fd3027, %fd3023, %fd3026;
	ld.global.nc.v2.f64 	{%fd3029, %fd3030}, [%rd189+16];
	fma.rn.f64 	%fd3031, %fd3028, %fd3023, %fd3029;
	fma.rn.f64 	%fd3032, %fd3031, %fd3023, %fd3030;
	ld.global.nc.v2.f64 	{%fd3033, %fd3034}, [%rd189+32];
	fma.rn.f64 	%fd3035, %fd3032, %fd3023, %fd3033;
	fma.rn.f64 	%fd3036, %fd3035, %fd3023, %fd3034;
	fma.rn.f64 	%fd3037, %fd3036, %fd9587, %fd9587;
	fma.rn.f64 	%fd3038, %fd3036, %fd3023, 0d3FF0000000000000;
	selp.f64 	%fd3039, %fd3038, %fd3037, %p189;
	and.b32  	%r1405, %r2776, 2;
	setp.eq.s32 	%p190, %r1405, 0;
	mov.f64 	%fd3040, 0d0000000000000000;
	sub.f64 	%fd3041, %fd3040, %fd3039;
	selp.f64 	%fd311, %fd3039, %fd3041, %p190;
	ld.global.f64 	%fd312, [%rd1+8];
	abs.f64 	%fd313, %fd312;
	setp.neu.f64 	%p191, %fd313, 0d7FF0000000000000;
	@%p191 bra 	$L__BB4_193;
	mov.f64 	%fd3047, 0d0000000000000000;
	mul.rn.f64 	%fd9589, %fd312, %fd3047;
	mov.b32 	%r2778, 1;
	bra.uni 	$L__BB4_196;
$L__BB4_193:
	mul.f64 	%fd3042, %fd312, 0d3FE45F306DC9C883;
	cvt.rni.s32.f64 	%r2777, %fd3042;
	cvt.rn.f64.s32 	%fd3043, %r2777;
	fma.rn.f64 	%fd3044, %fd3043, 0dBFF921FB54442D18, %fd312;
	fma.rn.f64 	%fd3045, %fd3043, 0dBC91A62633145C00, %fd3044;
	fma.rn.f64 	%fd9589, %fd3043, 0dB97B839A252049C0, %fd3045;
	setp.ltu.f64 	%p192, %fd313, 0d41E0000000000000;
	@%p192 bra 	$L__BB4_195;
	{ // callseq 263, 0
	.param .b64 param0;
	st.param.f64 	[param0], %fd312;
	.param .align 16 .b8 retval0[16];
	call.uni (retval0), 
	__internal_trig_reduction_slowpathd, 
	(
	param0
	);
	ld.param.f64 	%fd9589, [retval0];
	ld.param.b32 	%r2777, [retval0+8];
	} // callseq 263
$L__BB4_195:
	add.s32 	%r2778, %r2777, 1;
$L__BB4_196:
	shl.b32 	%r1408, %r2778, 6;
	cvt.u64.u32 	%rd190, %r1408;
	and.b64  	%rd191, %rd190, 64;
	add.s64 	%rd193, %rd28, %rd191;
	mul.rn.f64 	%fd3048, %fd9589, %fd9589;
	and.b32  	%r1409, %r2778, 1;
	setp.eq.b32 	%p194, %r1409, 1;
	selp.f64 	%fd3049, 0dBDA8FF8320FD8164, 0d3DE5DB65F9785EBA, %p194;
	ld.global.nc.v2.f64 	{%fd3050, %fd3051}, [%rd193];
	fma.rn.f64 	%fd3052, %fd3049, %fd3048, %fd3050;
	fma.rn.f64 	%fd3053, %fd3052, %fd3048, %fd3051;
	ld.global.nc.v2.f64 	{%fd3054, %fd3055}, [%rd193+16];
	fma.rn.f64 	%fd3056, %fd3053, %fd3048, %fd3054;
	fma.rn.f64 	%fd3057, %fd3056, %fd3048, %fd3055;
	ld.global.nc.v2.f64 	{%fd3058, %fd3059}, [%rd193+32];
	fma.rn.f64 	%fd3060, %fd3057, %fd3048, %fd3058;
	fma.rn.f64 	%fd3061, %fd3060, %fd3048, %fd3059;
	fma.rn.f64 	%fd3062, %fd3061, %fd9589, %fd9589;
	fma.rn.f64 	%fd3063, %fd3061, %fd3048, 0d3FF0000000000000;
	selp.f64 	%fd3064, %fd3063, %fd3062, %p194;
	and.b32  	%r1410, %r2778, 2;
	setp.eq.s32 	%p195, %r1410, 0;
	mov.f64 	%fd3065, 0d0000000000000000;
	sub.f64 	%fd3066, %fd3065, %fd3064;
	selp.f64 	%fd3067, %fd3064, %fd3066, %p195;
	mul.f64 	%fd319, %fd311, %fd3067;
	@%p191 bra 	$L__BB4_198;
	mov.f64 	%fd3073, 0d0000000000000000;
	mul.rn.f64 	%fd9590, %fd312, %fd3073;
	mov.b32 	%r2779, 0;
	bra.uni 	$L__BB4_200;
$L__BB4_198:
	mul.f64 	%fd3068, %fd312, 0d3FE45F306DC9C883;
	cvt.rni.s32.f64 	%r2779, %fd3068;
	cvt.rn.f64.s32 	%fd3069, %r2779;
	fma.rn.f64 	%fd3070, %fd3069, 0dBFF921FB54442D18, %fd312;
	fma.rn.f64 	%fd3071, %fd3069, 0dBC91A62633145C00, %fd3070;
	fma.rn.f64 	%fd9590, %fd3069, 0dB97B839A252049C0, %fd3071;
	setp.ltu.f64 	%p196, %fd313, 0d41E0000000000000;
	@%p196 bra 	$L__BB4_200;
	{ // callseq 264, 0
	.param .b64 param0;
	st.param.f64 	[param0], %fd312;
	.param .align 16 .b8 retval0[16];
	call.uni (retval0), 
	__internal_trig_reduction_slowpathd, 
	(
	param0
	);
	ld.param.f64 	%fd9590, [retval0];
	ld.param.b32 	%r2779, [retval0+8];
	} // callseq 264
$L__BB4_200:
	shl.b32 	%r1413, %r2779, 6;
	cvt.u64.u32 	%rd194, %r1413;
	and.b64  	%rd195, %rd194, 64;
	add.s64 	%rd197, %rd28, %rd195;
	mul.rn.f64 	%fd3074, %fd9590, %fd9590;
	and.b32  	%r1414, %r2779, 1;
	setp.eq.b32 	%p198, %r1414, 1;
	selp.f64 	%fd3075, 0dBDA8FF8320FD8164, 0d3DE5DB65F9785EBA, %p198;
	ld.global.nc.v2.f64 	{%fd3076, %fd3077}, [%rd197];
	fma.rn.f64 	%fd3078, %fd3075, %fd3074, %fd3076;
	fma.rn.f64 	%fd3079, %fd3078, %fd3074, %fd3077;
	ld.global.nc.v2.f64 	{%fd3080, %fd3081}, [%rd197+16];
	fma.rn.f64 	%fd3082, %fd3079, %fd3074, %fd3080;
	fma.rn.f64 	%fd3083, %fd3082, %fd3074, %fd3081;
	ld.global.nc.v2.f64 	{%fd3084, %fd3085}, [%rd197+32];
	fma.rn.f64 	%fd3086, %fd3083, %fd3074, %fd3084;
	fma.rn.f64 	%fd3087, %fd3086, %fd3074, %fd3085;
	fma.rn.f64 	%fd3088, %fd3087, %fd9590, %fd9590;
	fma.rn.f64 	%fd3089, %fd3087, %fd3074, 0d3FF0000000000000;
	selp.f64 	%fd3090, %fd3089, %fd3088, %p198;
	and.b32  	%r1415, %r2779, 2;
	setp.eq.s32 	%p199, %r1415, 0;
	mov.f64 	%fd3091, 0d0000000000000000;
	sub.f64 	%fd3092, %fd3091, %fd3090;
	selp.f64 	%fd3093, %fd3090, %fd3092, %p199;
	mul.f64 	%fd3094, %fd311, %fd3093;
	mul.f64 	%fd3095, %fd9516, %fd3094;
	fma.rn.f64 	%fd324, %fd9517, %fd319, %fd3095;
	@%p187 bra 	$L__BB4_202;
	mov.f64 	%fd3101, 0d0000000000000000;
	mul.rn.f64 	%fd9592, %fd305, %fd3101;
	mov.b32 	%r2781, 1;
	bra.uni 	$L__BB4_205;
$L__BB4_202:
	mul.f64 	%fd3096, %fd305, 0d3FE45F306DC9C883;
	cvt.rni.s32.f64 	%r2780, %fd3096;
	cvt.rn.f64.s32 	%fd3097, %r2780;
	fma.rn.f64 	%fd3098, %fd3097, 0dBFF921FB54442D18, %fd305;
	fma.rn.f64 	%fd3099, %fd3097, 0dBC91A62633145C00, %fd3098;
	fma.rn.f64 	%fd9592, %fd3097, 0dB97B839A252049C0, %fd3099;
	setp.ltu.f64 	%p200, %fd306, 0d41E0000000000000;
	@%p200 bra 	$L__BB4_204;
	{ // callseq 265, 0
	.param .b64 param0;
	st.param.f64 	[param0], %fd305;
	.param .align 16 .b8 retval0[16];
	call.uni (retval0), 
	__internal_trig_reduction_slowpathd, 
	(
	param0
	);
	ld.param.f64 	%fd9592, [retval0];
	ld.param.b32 	%r2780, [retval0+8];
	} // callseq 265
$L__BB4_204:
	add.s32 	%r2781, %r2780, 1;
$L__BB4_205:
	shl.b32 	%r1418, %r2781, 6;
	cvt.u64.u32 	%rd198, %r1418;
	and.b64  	%rd199, %rd198, 64;
	add.s64 	%rd201, %rd28, %rd199;
	mul.rn.f64 	%fd3102, %fd9592, %fd9592;
	and.b32  	%r1419, %r2781, 1;
	setp.eq.b32 	%p201, %r1419, 1;
	selp.f64 	%fd3103, 0dBDA8FF8320FD8164, 0d3DE5DB65F9785EBA, %p201;
	ld.global.nc.v2.f64 	{%fd3104, %fd3105}, [%rd201];
	fma.rn.f64 	%fd3106, %fd3103, %fd3102, %fd3104;
	fma.rn.f64 	%fd3107, %fd3106, %fd3102, %fd3105;
	ld.global.nc.v2.f64 	{%fd3108, %fd3109}, [%rd201+16];
	fma.rn.f64 	%fd3110, %fd3107, %fd3102, %fd3108;
	fma.rn.f64 	%fd3111, %fd3110, %fd3102, %fd3109;
	ld.global.nc.v2.f64 	{%fd3112, %fd3113}, [%rd201+32];
	fma.rn.f64 	%fd3114, %fd3111, %fd3102, %fd3112;
	fma.rn.f64 	%fd3115, %fd3114, %fd3102, %fd3113;
	fma.rn.f64 	%fd3116, %fd3115, %fd9592, %fd9592;
	fma.rn.f64 	%fd3117, %fd3115, %fd3102, 0d3FF0000000000000;
	selp.f64 	%fd3118, %fd3117, %fd3116, %p201;
	and.b32  	%r1420, %r2781, 2;
	setp.eq.s32 	%p202, %r1420, 0;
	mov.f64 	%fd3119, 0d0000000000000000;
	sub.f64 	%fd3120, %fd3119, %fd3118;
	selp.f64 	%fd3121, %fd3118, %fd3120, %p202;
	fma.rn.f64 	%fd3122, %fd9515, %fd3121, %fd324;
	mul.f64 	%fd3123, %fd304, %fd3122;
	sub.f64 	%fd3124, %fd303, %fd3123;
	ld.global.f64 	%fd3125, [%rd1+16];
	add.f64 	%fd330, %fd3125, %fd3124;
	bar.sync 	0;
	ld.global.f64 	%fd331, [%rd2];
	ld.global.f64 	%fd332, [%rd1];
	abs.f64 	%fd333, %fd332;
	setp.neu.f64 	%p203, %fd333, 0d7FF0000000000000;
	@%p203 bra 	$L__BB4_207;
	mov.f64 	%fd3131, 0d0000000000000000;
	mul.rn.f64 	%fd9593, %fd332, %fd3131;
	mov.b32 	%r2782, 0;
	bra.uni 	$L__BB4_209;
$L__BB4_207:
	mul.f64 	%fd3126, %fd332, 0d3FE45F306DC9C883;
	cvt.rni.s32.f64 	%r2782, %fd3126;
	cvt.rn.f64.s32 	%fd3127, %r2782;
	fma.rn.f64 	%fd3128, %fd3127, 0dBFF921FB54442D18, %fd332;
	fma.rn.f64 	%fd3129, %fd3127, 0dBC91A62633145C00, %fd3128;
	fma.rn.f64 	%fd9593, %fd3127, 0dB97B839A252049C0, %fd3129;
	setp.ltu.f64 	%p204, %fd333, 0d41E0000000000000;
	@%p204 bra 	$L__BB4_209;
	{ // callseq 266, 0
	.param .b64 param0;
	st.param.f64 	[param0], %fd332;
	.param .align 16 .b8 retval0[16];
	call.uni (retval0), 
	__internal_trig_reduction_slowpathd, 
	(
	param0
	);
	ld.param.f64 	%fd9593, [retval0];
	ld.param.b32 	%r2782, [retval0+8];
	} // callseq 266
$L__BB4_209:
	shl.b32 	%r1423, %r2782, 6;
	cvt.u64.u32 	%rd202, %r1423;
	and.b64  	%rd203, %rd202, 64;
	add.s64 	%rd205, %rd28, %rd203;
	mul.rn.f64 	%fd3132, %fd9593, %fd9593;
	and.b32  	%r1424, %r2782, 1;
	setp.eq.b32 	%p205, %r1424, 1;
	selp.f64 	%fd3133, 0dBDA8FF8320FD8164, 0d3DE5DB65F9785EBA, %p205;
	ld.global.nc.v2.f64 	{%fd3134, %fd3135}, [%rd205];
	fma.rn.f64 	%fd3136, %fd3133, %fd3132, %fd3134;
	fma.rn.f64 	%fd3137, %fd3136, %fd3132, %fd3135;
	ld.global.nc.v2.f64 	{%fd3138, %fd3139}, [%rd205+16];
	fma.rn.f64 	%fd3140, %fd3137, %fd3132, %fd3138;
	fma.rn.f64 	%fd3141, %fd3140, %fd3132, %fd3139;
	ld.global.nc.v2.f64 	{%fd3142, %fd3143}, [%rd205+32];
	fma.rn.f64 	%fd3144, %fd3141, %fd3132, %fd3142;
	fma.rn.f64 	%fd3145, %fd3144, %fd3132, %fd3143;
	fma.rn.f64 	%fd3146, %fd3145, %fd9593, %fd9593;
	fma.rn.f64 	%fd3147, %fd3145, %fd3132, 0d3FF0000000000000;
	selp.f64 	%fd3148, %fd3147, %fd3146, %p205;
	and.b32  	%r1425, %r2782, 2;
	setp.eq.s32 	%p206, %r1425, 0;
	mov.f64 	%fd3149, 0d0000000000000000;
	sub.f64 	%fd3150, %fd3149, %fd3148;
	selp.f64 	%fd338, %fd3148, %fd3150, %p206;
	ld.global.f64 	%fd339, [%rd1+8];
	abs.f64 	%fd340, %fd339;
	setp.neu.f64 	%p207, %fd340, 0d7FF0000000000000;
	@%p207 bra 	$L__BB4_211;
	mov.f64 	%fd3156, 0d0000000000000000;
	mul.rn.f64 	%fd9595, %fd339, %fd3156;
	mov.b32 	%r2784, 1;
	bra.uni 	$L__BB4_214;
$L__BB4_211:
	mul.f64 	%fd3151, %fd339, 0d3FE45F306DC9C883;
	cvt.rni.s32.f64 	%r2783, %fd3151;
	cvt.rn.f64.s32 	%fd3152, %r2783;
	fma.rn.f64 	%fd3153, %fd3152, 0dBFF921FB54442D18, %fd339;
	fma.rn.f64 	%fd3154, %fd3152, 0dBC91A62633145C00, %fd3153;
	fma.rn.f64 	%fd9595, %fd3152, 0dB97B839A252049C0, %fd3154;
	setp.ltu.f64 	%p208, %fd340, 0d41E0000000000000;
	@%p208 bra 	$L__BB4_213;
	{ // callseq 267, 0
	.param .b64 param0;
	st.param.f64 	[param0], %fd339;
	.param .align 16 .b8 retval0[16];
	call.uni (retval0), 
	__internal_trig_reduction_slowpathd, 
	(
	param0
	);
	ld.param.f64 	%fd9595, [retval0];
	ld.param.b32 	%r2783, [retval0+8];
	} // callseq 267
$L__BB4_213:
	add.s32 	%r2784, %r2783, 1;
$L__BB4_214:
	shl.b32 	%r1428, %r2784, 6;
	cvt.u64.u32 	%rd206, %r1428;
	and.b64  	%rd207, %rd206, 64;
	add.s64 	%rd209, %rd28, %rd207;
	mul.rn.f64 	%fd3157, %fd9595, %fd9595;
	and.b32  	%r1429, %r2784, 1;
	setp.eq.b32 	%p210, %r1429, 1;
	selp.f64 	%fd3158, 0dBDA8FF8320FD8164, 0d3DE5DB65F9785EBA, %p210;
	ld.global.nc.v2.f64 	{%fd3159, %fd3160}, [%rd209];
	fma.rn.f64 	%fd3161, %fd3158, %fd3157, %fd3159;
	fma.rn.f64 	%fd3162, %fd3161, %fd3157, %fd3160;
	ld.global.nc.v2.f64 	{%fd3163, %fd3164}, [%rd209+16];
	fma.rn.f64 	%fd3165, %fd3162, %fd3157, %fd3163;
	fma.rn.f64 	%fd3166, %fd3165, %fd3157, %fd3164;
	ld.global.nc.v2.f64 	{%fd3167, %fd3168}, [%rd209+32];
	fma.rn.f64 	%fd3169, %fd3166, %fd3157, %fd3167;
	fma.rn.f64 	%fd3170, %fd3169, %fd3157, %fd3168;
	fma.rn.f64 	%fd3171, %fd3170, %fd9595, %fd9595;
	fma.rn.f64 	%fd3172, %fd3170, %fd3157, 0d3FF0000000000000;
	selp.f64 	%fd3173, %fd3172, %fd3171, %p210;
	and.b32  	%r1430, %r2784, 2;
	setp.eq.s32 	%p211, %r1430, 0;
	mov.f64 	%fd3174, 0d0000000000000000;
	sub.f64 	%fd3175, %fd3174, %fd3173;
	selp.f64 	%fd3176, %fd3173, %fd3175, %p211;
	mul.f64 	%fd346, %fd338, %fd3176;
	@%p207 bra 	$L__BB4_216;
	mov.f64 	%fd3182, 0d0000000000000000;
	mul.rn.f64 	%fd9596, %fd339, %fd3182;
	mov.b32 	%r2785, 0;
	bra.uni 	$L__BB4_218;
$L__BB4_216:
	mul.f64 	%fd3177, %fd339, 0d3FE45F306DC9C883;
	cvt.rni.s32.f64 	%r2785, %fd3177;
	cvt.rn.f64.s32 	%fd3178, %r2785;
	fma.rn.f64 	%fd3179, %fd3178, 0dBFF921FB54442D18, %fd339;
	fma.rn.f64 	%fd3180, %fd3178, 0dBC91A62633145C00, %fd3179;
	fma.rn.f64 	%fd9596, %fd3178, 0dB97B839A252049C0, %fd3180;
	setp.ltu.f64 	%p212, %fd340, 0d41E0000000000000;
	@%p212 bra 	$L__BB4_218;
	{ // callseq 268, 0
	.param .b64 param0;
	st.param.f64 	[param0], %fd339;
	.param .align 16 .b8 retval0[16];
	call.uni (retval0), 
	__internal_trig_reduction_slowpathd, 
	(
	param0
	);
	ld.param.f64 	%fd9596, [retval0];
	ld.param.b32 	%r2785, [retval0+8];
	} // callseq 268
$L__BB4_218:
	shl.b32 	%r1433, %r2785, 6;
	cvt.u64.u32 	%rd210, %r1433;
	and.b64  	%rd211, %rd210, 64;
	add.s64 	%rd213, %rd28, %rd211;
	mul.rn.f64 	%fd3183, %fd9596, %fd9596;
	and.b32  	%r1434, %r2785, 1;
	setp.eq.b32 	%p214, %r1434, 1;
	selp.f64 	%fd3184, 0dBDA8FF8320FD8164, 0d3DE5DB65F9785EBA, %p214;
	ld.global.nc.v2.f64 	{%fd3185, %fd3186}, [%rd213];
	fma.rn.f64 	%fd3187, %fd3184, %fd3183, %fd3185;
	fma.rn.f64 	%fd3188, %fd3187, %fd3183, %fd3186;
	ld.global.nc.v2.f64 	{%fd3189, %fd3190}, [%rd213+16];
	fma.rn.f64 	%fd3191, %fd3188, %fd3183, %fd3189;
	fma.rn.f64 	%fd3192, %fd3191, %fd3183, %fd3190;
	ld.global.nc.v2.f64 	{%fd3193, %fd3194}, [%rd213+32];
	fma.rn.f64 	%fd3195, %fd3192, %fd3183, %fd3193;
	fma.rn.f64 	%fd3196, %fd3195, %fd3183, %fd3194;
	fma.rn.f64 	%fd3197, %fd3196, %fd9596, %fd9596;
	fma.rn.f64 	%fd3198, %fd3196, %fd3183, 0d3FF0000000000000;
	selp.f64 	%fd3199, %fd3198, %fd3197, %p214;
	and.b32  	%r1435, %r2785, 2;
	setp.eq.s32 	%p215, %r1435, 0;
	mov.f64 	%fd3200, 0d0000000000000000;
	sub.f64 	%fd3201, %fd3200, %fd3199;
	selp.f64 	%fd3202, %fd3199, %fd3201, %p215;
	mul.f64 	%fd3203, %fd338, %fd3202;
	mul.f64 	%fd3204, %fd9516, %fd3203;
	fma.rn.f64 	%fd351, %fd9517, %fd346, %fd3204;
	@%p203 bra 	$L__BB4_220;
	mov.f64 	%fd3210, 0d0000000000000000;
	mul.rn.f64 	%fd9598, %fd332, %fd3210;
	mov.b32 	%r2787, 1;
	bra.uni 	$L__BB4_223;
$L__BB4_220:
	mul.f64 	%fd3205, %fd332, 0d3FE45F306DC9C883;
	cvt.rni.s32.f64 	%r2786, %fd3205;
	cvt.rn.f64.s32 	%fd3206, %r2786;
	fma.rn.f64 	%fd3207, %fd3206, 0dBFF921FB54442D18, %fd332;
	fma.rn.f64 	%fd3208, %fd3206, 0dBC91A62633145C00, %fd3207;
	fma.rn.f64 	%fd9598, %fd3206, 0dB97B839A252049C0, %fd3208;
	setp.ltu.f64 	%p216, %fd333, 0d41E0000000000000;
	@%p216 bra 	$L__BB4_222;
	{ // callseq 269, 0
	.param .b64 param0;
	st.param.f64 	[param0], %fd332;
	.param .align 16 .b8 retval0[16];
	call.uni (retval0), 
	__internal_trig_reduction_slowpathd, 
	(
	param0
	);
	ld.param.f64 	%fd9598, [retval0];
	ld.param.b32 	%r2786, [retval0+8];
	} // callseq 269
$L__BB4_222:
	add.s32 	%r2787, %r2786, 1;
$L__BB4_223:
	shl.b32 	%r1438, %r2787, 6;
	cvt.u64.u32 	%rd214, %r1438;
	and.b64  	%rd215, %rd214, 64;
	add.s64 	%rd217, %rd28, %rd215;
	mul.rn.f64 	%fd3211, %fd9598, %fd9598;
	and.b32  	%r1439, %r2787, 1;
	setp.eq.b32 	%p217, %r1439, 1;
	selp.f64 	%fd3212, 0dBDA8FF8320FD8164, 0d3DE5DB65F9785EBA, %p217;
	ld.global.nc.v2.f64 	{%fd3213, %fd3214}, [%rd217];
	fma.rn.f64 	%fd3215, %fd3212, %fd3211, %fd3213;
	fma.rn.f64 	%fd3216, %fd3215, %fd3211, %fd3214;
	ld.global.nc.v2.f64 	{%fd3217, %fd3218}, [%rd217+16];
	fma.rn.f64 	%fd3219, %fd3216, %fd3211, %fd3217;
	fma.rn.f64 	%fd3220, %fd3219, %fd3211, %fd3218;
	ld.global.nc.v2.f64 	{%fd3221, %fd3222}, [%rd217+32];
	fma.rn.f64 	%fd3223, %fd3220, %fd3211, %fd3221;
	fma.rn.f64 	%fd3224, %fd3223, %fd3211, %fd3222;
	fma.rn.f64 	%fd3225, %fd3224, %fd9598, %fd9598;
	fma.rn.f64 	%fd3226, %fd3224, %fd3211, 0d3FF0000000000000;
	selp.f64 	%fd3227, %fd3226, %fd3225, %p217;
	and.b32  	%r1440, %r2787, 2;
	setp.eq.s32 	%p218, %r1440, 0;
	mov.f64 	%fd3228, 0d0000000000000000;
	sub.f64 	%fd3229, %fd3228, %fd3227;
	selp.f64 	%fd3230, %fd3227, %fd3229, %p218;
	fma.rn.f64 	%fd3231, %fd9515, %fd3230, %fd351;
	fma.rn.f64 	%fd3232, %fd331, %fd3231, %fd303;
	ld.global.f64 	%fd3233, [%rd1+24];
	add.f64 	%fd357, %fd3233, %fd3232;
	bar.sync 	0;
	mul.f64 	%fd3234, %fd302, %fd5;
	div.rn.f64 	%fd3235, %fd3234, %fd6;
	sqrt.rn.f64 	%fd358, %fd3235;
	bar.sync 	0;
	abs.f64 	%fd359, %fd330;
	setp.neu.f64 	%p219, %fd359, 0d7FF0000000000000;
	@%p219 bra 	$L__BB4_225;
	mov.f64 	%fd3241, 0d0000000000000000;
	mul.rn.f64 	%fd9600, %fd330, %fd3241;
	mov.b32 	%r2789, 1;
	bra.uni 	$L__BB4_228;
$L__BB4_225:
	mul.f64 	%fd3236, %fd330, 0d3FE45F306DC9C883;
	cvt.rni.s32.f64 	%r2788, %fd3236;
	cvt.rn.f64.s32 	%fd3237, %r2788;
	fma.rn.f64 	%fd3238, %fd3237, 0dBFF921FB54442D18, %fd330;
	fma.rn.f64 	%fd3239, %fd3237, 0dBC91A62633145C00, %fd3238;
	fma.rn.f64 	%fd9600, %fd3237, 0dB97B839A252049C0, %fd3239;
	setp.ltu.f64 	%p220, %fd359, 0d41E0000000000000;
	@%p220 bra 	$L__BB4_227;
	{ // callseq 270, 0
	.param .b64 param0;
	st.param.f64 	[param0], %fd330;
	.param .align 16 .b8 retval0[16];
	call.uni (retval0), 
	__internal_trig_reduction_slowpathd, 
	(
	param0
	);
	ld.param.f64 	%fd9600, [retval0];
	ld.param.b32 	%r2788, [retval0+8];
	} // callseq 270
$L__BB4_227:
	add.s32 	%r2789, %r2788, 1;
$L__BB4_228:
	shl.b32 	%r1443, %r2789, 6;
	cvt.u64.u32 	%rd218, %r1443;
	and.b64  	%rd219, %rd218, 64;
	add.s64 	%rd221, %rd28, %rd219;
	mul.rn.f64 	%fd3242, %fd9600, %fd9600;
	and.b32  	%r1444, %r2789, 1;
	setp.eq.b32 	%p221, %r1444, 1;
	selp.f64 	%fd3243, 0dBDA8FF8320FD8164, 0d3DE5DB65F9785EBA, %p221;
	ld.global.nc.v2.f64 	{%fd3244, %fd3245}, [%rd221];
	fma.rn.f64 	%fd3246, %fd3243, %fd3242, %fd3244;
	fma.rn.f64 	%fd3247, %fd3246, %fd3242, %fd3245;
	ld.global.nc.v2.f64 	{%fd3248, %fd3249}, [%rd221+16];
	fma.rn.f64 	%fd3250, %fd3247, %fd3242, %fd3248;
	fma.rn.f64 	%fd3251, %fd3250, %fd3242, %fd3249;
	ld.global.nc.v2.f64 	{%fd3252, %fd3253}, [%rd221+32];
	fma.rn.f64 	%fd3254, %fd3251, %fd3242, %fd3252;
	fma.rn.f64 	%fd3255, %fd3254, %fd3242, %fd3253;
	fma.rn.f64 	%fd3256, %fd3255, %fd9600, %fd9600;
	fma.rn.f64 	%fd3257, %fd3255, %fd3242, 0d3FF0000000000000;
	selp.f64 	%fd3258, %fd3257, %fd3256, %p221;
	and.b32  	%r1445, %r2789, 2;
	setp.eq.s32 	%p222, %r1445, 0;
	mov.f64 	%fd3259, 0d0000000000000000;
	sub.f64 	%fd3260, %fd3259, %fd3258;
	selp.f64 	%fd365, %fd3258, %fd3260, %p222;
	abs.f64 	%fd366, %fd357;
	setp.neu.f64 	%p223, %fd366, 0d7FF0000000000000;
	@%p223 bra 	$L__BB4_230;
	mov.f64 	%fd3266, 0d0000000000000000;
	mul.rn.f64 	%fd9602, %fd357, %fd3266;
	mov.b32 	%r2791, 1;
	bra.uni 	$L__BB4_233;
$L__BB4_230:
	mul.f64 	%fd3261, %fd357, 0d3FE45F306DC9C883;
	cvt.rni.s32.f64 	%r2790, %fd3261;
	cvt.rn.f64.s32 	%fd3262, %r2790;
	fma.rn.f64 	%fd3263, %fd3262, 0dBFF921FB54442D18, %fd357;
	fma.rn.f64 	%fd3264, %fd3262, 0dBC91A62633145C00, %fd3263;
	fma.rn.f64 	%fd9602, %fd3262, 0dB97B839A252049C0, %fd3264;
	setp.ltu.f64 	%p224, %fd366, 0d41E0000000000000;
	@%p224 bra 	$L__BB4_232;
	{ // callseq 271, 0
	.param .b64 param0;
	st.param.f64 	[param0], %fd357;
	.param .align 16 .b8 retval0[16];
	call.uni (retval0), 
	__internal_trig_reduction_slowpathd, 
	(
	param0
	);
	ld.param.f64 	%fd9602, [retval0];
	ld.param.b32 	%r2790, [retval0+8];
	} // callseq 271
$L__BB4_232:
	add.s32 	%r2791, %r2790, 1;
$L__BB4_233:
	shl.b32 	%r1448, %r2791, 6;
	cvt.u64.u32 	%rd222, %r1448;
	and.b64  	%rd223, %rd222, 64;
	add.s64 	%rd225, %rd28, %rd223;
	mul.rn.f64 	%fd3267, %fd9602, %fd9602;
	and.b32  	%r1449, %r2791, 1;
	setp.eq.b32 	%p225, %r1449, 1;
	selp.f64 	%fd3268, 0dBDA8FF8320FD8164, 0d3DE5DB65F9785EBA, %p225;
	ld.global.nc.v2.f64 	{%fd3269, %fd3270}, [%rd225];
	fma.rn.f64 	%fd3271, %fd3268, %fd3267, %fd3269;
	fma.rn.f64 	%fd3272, %fd3271, %fd3267, %fd3270;
	ld.global.nc.v2.f64 	{%fd3273, %fd3274}, [%rd225+16];
	fma.rn.f64 	%fd3275, %fd3272, %fd3267, %fd3273;
	fma.rn.f64 	%fd3276, %fd3275, %fd3267, %fd3274;
	ld.global.nc.v2.f64 	{%fd3277, %fd3278}, [%rd225+32];
	fma.rn.f64 	%fd3279, %fd3276, %fd3267, %fd3277;
	fma.rn.f64 	%fd3280, %fd3279, %fd3267, %fd3278;
	fma.rn.f64 	%fd3281, %fd3280, %fd9602, %fd9602;
	fma.rn.f64 	%fd3282, %fd3280, %fd3267, 0d3FF0000000000000;
	selp.f64 	%fd3283, %fd3282, %fd3281, %p225;
	and.b32  	%r1450, %r2791, 2;
	setp.eq.s32 	%p226, %r1450, 0;
	mov.f64 	%fd3284, 0d0000000000000000;
	sub.f64 	%fd3285, %fd3284, %fd3283;
	selp.f64 	%fd372, %fd3283, %fd3285, %p226;
	ld.global.f64 	%fd373, [%rd1];
	abs.f64 	%fd374, %fd373;
	setp.neu.f64 	%p227, %fd374, 0d7FF0000000000000;
	@%p227 bra 	$L__BB4_235;
	mov.f64 	%fd3291, 0d0000000000000000;
	mul.rn.f64 	%fd9603, %fd373, %fd3291;
	mov.b32 	%r2792, 0;
	bra.uni 	$L__BB4_237;
$L__BB4_235:
	mul.f64 	%fd3286, %fd373, 0d3FE45F306DC9C883;
	cvt.rni.s32.f64 	%r2792, %fd3286;
	cvt.rn.f64.s32 	%fd3287, %r2792;
	fma.rn.f64 	%fd3288, %fd3287, 0dBFF921FB54442D18, %fd373;
	fma.rn.f64 	%fd3289, %fd3287, 0dBC91A62633145C00, %fd3288;
	fma.rn.f64 	%fd9603, %fd3287, 0dB97B839A252049C0, %fd3289;
	setp.ltu.f64 	%p228, %fd374, 0d41E0000000000000;
	@%p228 bra 	$L__BB4_237;
	{ // callseq 272, 0
	.param .b64 param0;
	st.param.f64 	[param0], %fd373;
	.param .align 16 .b8 retval0[16];
	call.uni (retval0), 
	__internal_trig_reduction_slowpathd, 
	(
	param0
	);
	ld.param.f64 	%fd9603, [retval0];
	ld.param.b32 	%r2792, [retval0+8];
	} // callseq 272
$L__BB4_237:
	setp.eq.f64 	%p229, %fd9, 0d7FF0000000000000;
	shl.b32 	%r1454, %r2792, 6;
	cvt.u64.u32 	%rd226, %r1454;
	and.b64  	%rd227, %rd226, 64;
	add.s64 	%rd229, %rd28, %rd227;
	mul.rn.f64 	%fd3292, %fd9603, %fd9603;
	and.b32  	%r1455, %r2792, 1;
	setp.eq.b32 	%p230, %r1455, 1;
	selp.f64 	%fd3293, 0dBDA8FF8320FD8164, 0d3DE5DB65F9785EBA, %p230;
	ld.global.nc.v2.f64 	{%fd3294, %fd3295}, [%rd229];
	fma.rn.f64 	%fd3296, %fd3293, %fd3292, %fd3294;
	fma.rn.f64 	%fd3297, %fd3296, %fd3292, %fd3295;
	ld.global.nc.v2.f64 	{%fd3298, %fd3299}, [%rd229+16];
	fma.rn.f64 	%fd3300, %fd3297, %fd3292, %fd3298;
	fma.rn.f64 	%fd3301, %fd3300, %fd3292, %fd3299;
	ld.global.nc.v2.f64 	{%fd3302, %fd3303}, [%rd229+32];
	fma.rn.f64 	%fd3304, %fd3301, %fd3292, %fd3302;
	fma.rn.f64 	%fd3305, %fd3304, %fd3292, %fd3303;
	fma.rn.f64 	%fd3306, %fd3305, %fd9603, %fd9603;
	fma.rn.f64 	%fd3307, %fd3305, %fd3292, 0d3FF0000000000000;
	selp.f64 	%fd3308, %fd3307, %fd3306, %p230;
	and.b32  	%r1456, %r2792, 2;
	setp.eq.s32 	%p231, %r1456, 0;
	mov.f64 	%fd3309, 0d0000000000000000;
	sub.f64 	%fd3310, %fd3309, %fd3308;
	selp.f64 	%fd379, %fd3308, %fd3310, %p231;
	mov.b32 	%r2794, 1;
	mov.f64 	%fd9605, %fd11;
	@%p229 bra 	$L__BB4_241;
	setp.ltu.f64 	%p232, %fd9, 0d41E0000000000000;
	mov.f64 	%fd9605, %fd10;
	mov.u32 	%r2793, %r12;
	@%p232 bra 	$L__BB4_240;
	{ // callseq 273, 0
	.param .b64 param0;
	st.param.f64 	[param0], %fd8;
	.param .align 16 .b8 retval0[16];
	call.uni (retval0), 
	__internal_trig_reduction_slowpathd, 
	(
	param0
	);
	ld.param.f64 	%fd9605, [retval0];
	ld.param.b32 	%r2793, [retval0+8];
	} // callseq 273
$L__BB4_240:
	add.s32 	%r2794, %r2793, 1;
$L__BB4_241:
	mul.f64 	%fd3312, %fd7, %fd358;
	shl.b32 	%r1458, %r2794, 6;
	cvt.u64.u32 	%rd230, %r1458;
	and.b64  	%rd231, %rd230, 64;
	add.s64 	%rd233, %rd28, %rd231;
	mul.rn.f64 	%fd3313, %fd9605, %fd9605;
	and.b32  	%r1459, %r2794, 1;
	setp.eq.b32 	%p233, %r1459, 1;
	selp.f64 	%fd3314, 0dBDA8FF8320FD8164, 0d3DE5DB65F9785EBA, %p233;
	ld.global.nc.v2.f64 	{%fd3315, %fd3316}, [%rd233];
	fma.rn.f64 	%fd3317, %fd3314, %fd3313, %fd3315;
	fma.rn.f64 	%fd3318, %fd3317, %fd3313, %fd3316;
	ld.global.nc.v2.f64 	{%fd3319, %fd3320}, [%rd233+16];
	fma.rn.f64 	%fd3321, %fd3318, %fd3313, %fd3319;
	fma.rn.f64 	%fd3322, %fd3321, %fd3313, %fd3320;
	ld.global.nc.v2.f64 	{%fd3323, %fd3324}, [%rd233+32];
	fma.rn.f64 	%fd3325, %fd3322, %fd3313, %fd3323;
	fma.rn.f64 	%fd3326, %fd3325, %fd3313, %fd3324;
	fma.rn.f64 	%fd3327, %fd3326, %fd9605, %fd9605;
	fma.rn.f64 	%fd3328, %fd3326, %fd3313, 0d3FF0000000000000;
	selp.f64 	%fd3329, %fd3328, %fd3327, %p233;
	and.b32  	%r1460, %r2794, 2;
	setp.eq.s32 	%p234, %r1460, 0;
	mov.f64 	%fd3330, 0d0000000000000000;
	sub.f64 	%fd3331, %fd3330, %fd3329;
	selp.f64 	%fd3332, %fd3329, %fd3331, %p234;
	mul.f64 	%fd3333, %fd379, %fd3332;
	add.f64 	%fd3334, %fd365, %fd372;
	mul.f64 	%fd3335, %fd3312, %fd3334;
	mul.f64 	%fd3336, %fd3335, %fd3333;
	div.rn.f64 	%fd3337, %fd3336, %fd12;
	ld.shared.f64 	%fd3338, [%r5];
	sub.f64 	%fd3339, %fd3338, %fd3337;
	st.shared.f64 	[%r5], %fd3339;
	bar.sync 	0;
	sub.f64 	%fd3340, %fd365, %fd372;
	mul.f64 	%fd383, %fd3340, %fd3312;
	ld.global.f64 	%fd384, [%rd1+8];
	abs.f64 	%fd385, %fd384;
	setp.neu.f64 	%p235, %fd385, 0d7FF0000000000000;
	@%p235 bra 	$L__BB4_243;
	mov.f64 	%fd3346, 0d0000000000000000;
	mul.rn.f64 	%fd9607, %fd384, %fd3346;
	mov.b32 	%r2796, 1;
	bra.uni 	$L__BB4_246;
$L__BB4_243:
	mul.f64 	%fd3341, %fd384, 0d3FE45F306DC9C883;
	cvt.rni.s32.f64 	%r2795, %fd3341;
	cvt.rn.f64.s32 	%fd3342, %r2795;
	fma.rn.f64 	%fd3343, %fd3342, 0dBFF921FB54442D18, %fd384;
	fma.rn.f64 	%fd3344, %fd3342, 0dBC91A62633145C00, %fd3343;
	fma.rn.f64 	%fd9607, %fd3342, 0dB97B839A252049C0, %fd3344;
	setp.ltu.f64 	%p236, %fd385, 0d41E0000000000000;
	@%p236 bra 	$L__BB4_245;
	{ // callseq 274, 0
	.param .b64 param0;
	st.param.f64 	[param0], %fd384;
	.param .align 16 .b8 retval0[16];
	call.uni (retval0), 
	__internal_trig_reduction_slowpathd, 
	(
	param0
	);
	ld.param.f64 	%fd9607, [retval0];
	ld.param.b32 	%r2795, [retval0+8];
	} // callseq 274
$L__BB4_245:
	add.s32 	%r2796, %r2795, 1;
$L__BB4_246:
	setp.eq.f64 	%p237, %fd9, 0d7FF0000000000000;
	shl.b32 	%r1464, %r2796, 6;
	cvt.u64.u32 	%rd234, %r1464;
	and.b64  	%rd235, %rd234, 64;
	add.s64 	%rd237, %rd28, %rd235;
	mul.rn.f64 	%fd3347, %fd9607, %fd9607;
	and.b32  	%r1465, %r2796, 1;
	setp.eq.b32 	%p238, %r1465, 1;
	selp.f64 	%fd3348, 0dBDA8FF8320FD8164, 0d3DE5DB65F9785EBA, %p238;
	ld.global.nc.v2.f64 	{%fd3349, %fd3350}, [%rd237];
	fma.rn.f64 	%fd3351, %fd3348, %fd3347, %fd3349;
	fma.rn.f64 	%fd3352, %fd3351, %fd3347, %fd3350;
	ld.global.nc.v2.f64 	{%fd3353, %fd3354}, [%rd237+16];
	fma.rn.f64 	%fd3355, %fd3352, %fd3347, %fd3353;
	fma.rn.f64 	%fd3356, %fd3355, %fd3347, %fd3354;
	ld.global.nc.v2.f64 	{%fd3357, %fd3358}, [%rd237+32];
	fma.rn.f64 	%fd3359, %fd3356, %fd3347, %fd3357;
	fma.rn.f64 	%fd3360, %fd3359, %fd3347, %fd3358;
	fma.rn.f64 	%fd3361, %fd3360, %fd9607, %fd9607;
	fma.rn.f64 	%fd3362, %fd3360, %fd3347, 0d3FF0000000000000;
	selp.f64 	%fd3363, %fd3362, %fd3361, %p238;
	and.b32  	%r1466, %r2796, 2;
	setp.eq.s32 	%p239, %r1466, 0;
	mov.f64 	%fd3364, 0d0000000000000000;
	sub.f64 	%fd3365, %fd3364, %fd3363;
	selp.f64 	%fd391, %fd3363, %fd3365, %p239;
	mov.b32 	%r2798, 1;
	mov.f64 	%fd9609, %fd11;
	@%p237 bra 	$L__BB4_250;
	setp.ltu.f64 	%p240, %fd9, 0d41E0000000000000;
	mov.f64 	%fd9609, %fd10;
	mov.u32 	%r2797, %r12;
	@%p240 bra 	$L__BB4_249;
	{ // callseq 275, 0
	.param .b64 param0;
	st.param.f64 	[param0], %fd8;
	.param .align 16 .b8 retval0[16];
	call.uni (retval0), 
	__internal_trig_reduction_slowpathd, 
	(
	param0
	);
	ld.param.f64 	%fd9609, [retval0];
	ld.param.b32 	%r2797, [retval0+8];
	} // callseq 275
$L__BB4_249:
	add.s32 	%r2798, %r2797, 1;
$L__BB4_250:
	shl.b32 	%r1468, %r2798, 6;
	cvt.u64.u32 	%rd238, %r1468;
	and.b64  	%rd239, %rd238, 64;
	add.s64 	%rd241, %rd28, %rd239;
	mul.rn.f64 	%fd3367, %fd9609, %fd9609;
	and.b32  	%r1469, %r2798, 1;
	setp.eq.b32 	%p241, %r1469, 1;
	selp.f64 	%fd3368, 0dBDA8FF8320FD8164, 0d3DE5DB65F9785EBA, %p241;
	ld.global.nc.v2.f64 	{%fd3369, %fd3370}, [%rd241];
	fma.rn.f64 	%fd3371, %fd3368, %fd3367, %fd3369;
	fma.rn.f64 	%fd3372, %fd3371, %fd3367, %fd3370;
	ld.global.nc.v2.f64 	{%fd3373, %fd3374}, [%rd241+16];
	fma.rn.f64 	%fd3375, %fd3372, %fd3367, %fd3373;
	fma.rn.f64 	%fd3376, %fd3375, %fd3367, %fd3374;
	ld.global.nc.v2.f64 	{%fd3377, %fd3378}, [%rd241+32];
	fma.rn.f64 	%fd3379, %fd3376, %fd3367, %fd3377;
	fma.rn.f64 	%fd3380, %fd3379, %fd3367, %fd3378;
	fma.rn.f64 	%fd3381, %fd3380, %fd9609, %fd9609;
	fma.rn.f64 	%fd3382, %fd3380, %fd3367, 0d3FF0000000000000;
	selp.f64 	%fd3383, %fd3382, %fd3381, %p241;
	and.b32  	%r1470, %r2798, 2;
	setp.eq.s32 	%p242, %r1470, 0;
	mov.f64 	%fd3384, 0d0000000000000000;
	sub.f64 	%fd3385, %fd3384, %fd3383;
	selp.f64 	%fd3386, %fd3383, %fd3385, %p242;
	mul.f64 	%fd395, %fd391, %fd3386;
	ld.global.f64 	%fd396, [%rd1];
	abs.f64 	%fd397, %fd396;
	setp.neu.f64 	%p243, %fd397, 0d7FF0000000000000;
	@%p243 bra 	$L__BB4_252;
	mov.f64 	%fd3392, 0d0000000000000000;
	mul.rn.f64 	%fd9611, %fd396, %fd3392;
	mov.b32 	%r2800, 1;
	bra.uni 	$L__BB4_255;
$L__BB4_252:
	mul.f64 	%fd3387, %fd396, 0d3FE45F306DC9C883;
	cvt.rni.s32.f64 	%r2799, %fd3387;
	cvt.rn.f64.s32 	%fd3388, %r2799;
	fma.rn.f64 	%fd3389, %fd3388, 0dBFF921FB54442D18, %fd396;
	fma.rn.f64 	%fd3390, %fd3388, 0dBC91A62633145C00, %fd3389;
	fma.rn.f64 	%fd9611, %fd3388, 0dB97B839A252049C0, %fd3390;
	setp.ltu.f64 	%p244, %fd397, 0d41E0000000000000;
	@%p244 bra 	$L__BB4_254;
	{ // callseq 276, 0
	.param .b64 param0;
	st.param.f64 	[param0], %fd396;
	.param .align 16 .b8 retval0[16];
	call.uni (retval0), 
	__internal_trig_reduction_slowpathd, 
	(
	param0
	);
	ld.param.f64 	%fd9611, [retval0];
	ld.param.b32 	%r2799, [retval0+8];
	} // callseq 276
$L__BB4_254:
	add.s32 	%r2800, %r2799, 1;
$L__BB4_255:
	setp.neu.f64 	%p245, %fd385, 0d7FF0000000000000;
	shl.b32 	%r1473, %r2800, 6;
	cvt.u64.u32 	%rd242, %r1473;
	and.b64  	%rd243, %rd242, 64;
	add.s64 	%rd245, %rd28, %rd243;
	mul.rn.f64 	%fd3393, %fd9611, %fd9611;
	and.b32  	%r1474, %r2800, 1;
	setp.eq.b32 	%p246, %r1474, 1;
	selp.f64 	%fd3394, 0dBDA8FF8320FD8164, 0d3DE5DB65F9785EBA, %p246;
	ld.global.nc.v2.f64 	{%fd3395, %fd3396}, [%rd245];
	fma.rn.f64 	%fd3397, %fd3394, %fd3393, %fd3395;
	fma.rn.f64 	%fd3398, %fd3397, %fd3393, %fd3396;
	ld.global.nc.v2.f64 	{%fd3399, %fd3400}, [%rd245+16];
	fma.rn.f64 	%fd3401, %fd3398, %fd3393, %fd3399;
	fma.rn.f64 	%fd3402, %fd3401, %fd3393, %fd3400;
	ld.global.nc.v2.f64 	{%fd3403, %fd3404}, [%rd245+32];
	fma.rn.f64 	%fd3405, %fd3402, %fd3393, %fd3403;
	fma.rn.f64 	%fd3406, %fd3405, %fd3393, %fd3404;
	fma.rn.f64 	%fd3407, %fd3406, %fd9611, %fd9611;
	fma.rn.f64 	%fd3408, %fd3406, %fd3393, 0d3FF0000000000000;
	selp.f64 	%fd3409, %fd3408, %fd3407, %p246;
	and.b32  	%r1475, %r2800, 2;
	setp.eq.s32 	%p247, %r1475, 0;
	mov.f64 	%fd3410, 0d0000000000000000;
	sub.f64 	%fd3411, %fd3410, %fd3409;
	selp.f64 	%fd403, %fd3409, %fd3411, %p247;
	@%p245 bra 	$L__BB4_257;
	mov.f64 	%fd3417, 0d0000000000000000;
	mul.rn.f64 	%fd9612, %fd384, %fd3417;
	mov.b32 	%r2801, 0;
	bra.uni 	$L__BB4_259;
$L__BB4_257:
	mul.f64 	%fd3412, %fd384, 0d3FE45F306DC9C883;
	cvt.rni.s32.f64 	%r2801, %fd3412;
	cvt.rn.f64.s32 	%fd3413, %r2801;
	fma.rn.f64 	%fd3414, %fd3413, 0dBFF921FB54442D18, %fd384;
	fma.rn.f64 	%fd3415, %fd3413, 0dBC91A62633145C00, %fd3414;
	fma.rn.f64 	%fd9612, %fd3413, 0dB97B839A252049C0, %fd3415;
	setp.ltu.f64 	%p248, %fd385, 0d41E0000000000000;
	@%p248 bra 	$L__BB4_259;
	{ // callseq 277, 0
	.param .b64 param0;
	st.param.f64 	[param0], %fd384;
	.param .align 16 .b8 retval0[16];
	call.uni (retval0), 
	__internal_trig_reduction_slowpathd, 
	(
	param0
	);
	ld.param.f64 	%fd9612, [retval0];
	ld.param.b32 	%r2801, [retval0+8];
	} // callseq 277
$L__BB4_259:
	shl.b32 	%r1478, %r2801, 6;
	cvt.u64.u32 	%rd246, %r1478;
	and.b64  	%rd247, %rd246, 64;
	add.s64 	%rd249, %rd28, %rd247;
	mul.rn.f64 	%fd3418, %fd9612, %fd9612;
	and.b32  	%r1479, %r2801, 1;
	setp.eq.b32 	%p249, %r1479, 1;
	selp.f64 	%fd3419, 0dBDA8FF8320FD8164, 0d3DE5DB65F9785EBA, %p249;
	ld.global.nc.v2.f64 	{%fd3420, %fd3421}, [%rd249];
	fma.rn.f64 	%fd3422, %fd3419, %fd3418, %fd3420;
	fma.rn.f64 	%fd3423, %fd3422, %fd3418, %fd3421;
	ld.global.nc.v2.f64 	{%fd3424, %fd3425}, [%rd249+16];
	fma.rn.f64 	%fd3426, %fd3423, %fd3418, %fd3424;
	fma.rn.f64 	%fd3427, %fd3426, %fd3418, %fd3425;
	ld.global.nc.v2.f64 	{%fd3428, %fd3429}, [%rd249+32];
	fma.rn.f64 	%fd3430, %fd3427, %fd3418, %fd3428;
	fma.rn.f64 	%fd3431, %fd3430, %fd3418, %fd3429;
	fma.rn.f64 	%fd3432, %fd3431, %fd9612, %fd9612;
	fma.rn.f64 	%fd3433, %fd3431, %fd3418, 0d3FF0000000000000;
	selp.f64 	%fd3434, %fd3433, %fd3432, %p249;
	and.b32  	%r1480, %r2801, 2;
	setp.eq.s32 	%p250, %r1480, 0;
	mov.f64 	%fd3435, 0d0000000000000000;
	sub.f64 	%fd3436, %fd3435, %fd3434;
	selp.f64 	%fd3437, %fd3434, %fd3436, %p250;
	mul.f64 	%fd408, %fd403, %fd3437;
	mov.f64 	%fd9613, %fd25;
	mov.u32 	%r2802, %r18;
	@%p3 bra 	$L__BB4_261;
	{ // callseq 278, 0
	.param .b64 param0;
	st.param.f64 	[param0], %fd8;
	.param .align 16 .b8 retval0[16];
	call.uni (retval0), 
	__internal_trig_reduction_slowpathd, 
	(
	param0
	);
	ld.param.f64 	%fd9613, [retval0];
	ld.param.b32 	%r2802, [retval0+8];
	} // callseq 278
$L__BB4_261:
	shl.b32 	%r1482, %r2802, 6;
	cvt.u64.u32 	%rd250, %r1482;
	and.b64  	%rd251, %rd250, 64;
	add.s64 	%rd253, %rd28, %rd251;
	mul.rn.f64 	%fd3439, %fd9613, %fd9613;
	and.b32  	%r1483, %r2802, 1;
	setp.eq.b32 	%p252, %r1483, 1;
	selp.f64 	%fd3440, 0dBDA8FF8320FD8164, 0d3DE5DB65F9785EBA, %p252;
	ld.global.nc.v2.f64 	{%fd3441, %fd3442}, [%rd253];
	fma.rn.f64 	%fd3443, %fd3440, %fd3439, %fd3441;
	fma.rn.f64 	%fd3444, %fd3443, %fd3439, %fd3442;
	ld.global.nc.v2.f64 	{%fd3445, %fd3446}, [%rd253+16];
	fma.rn.f64 	%fd3447, %fd3444, %fd3439, %fd3445;
	fma.rn.f64 	%fd3448, %fd3447, %fd3439, %fd3446;
	ld.global.nc.v2.f64 	{%fd3449, %fd3450}, [%rd253+32];
	fma.rn.f64 	%fd3451, %fd3448, %fd3439, %fd3449;
	fma.rn.f64 	%fd3452, %fd3451, %fd3439, %fd3450;
	fma.rn.f64 	%fd3453, %fd3452, %fd9613, %fd9613;
	fma.rn.f64 	%fd3454, %fd3452, %fd3439, 0d3FF0000000000000;
	selp.f64 	%fd3455, %fd3454, %fd3453, %p252;
	and.b32  	%r1484, %r2802, 2;
	setp.eq.s32 	%p253, %r1484, 0;
	mov.f64 	%fd3456, 0d0000000000000000;
	sub.f64 	%fd3457, %fd3456, %fd3455;
	selp.f64 	%fd3458, %fd3455, %fd3457, %p253;
	mul.f64 	%fd3459, %fd408, %fd3458;
	sub.f64 	%fd411, %fd395, %fd3459;
	@%p245 bra 	$L__BB4_263;
	mov.f64 	%fd3465, 0d0000000000000000;
	mul.rn.f64 	%fd9614, %fd384, %fd3465;
	mov.b32 	%r2803, 0;
	bra.uni 	$L__BB4_265;
$L__BB4_263:
	mul.f64 	%fd3460, %fd384, 0d3FE45F306DC9C883;
	cvt.rni.s32.f64 	%r2803, %fd3460;
	cvt.rn.f64.s32 	%fd3461, %r2803;
	fma.rn.f64 	%fd3462, %fd3461, 0dBFF921FB54442D18, %fd384;
	fma.rn.f64 	%fd3463, %fd3461, 0dBC91A62633145C00, %fd3462;
	fma.rn.f64 	%fd9614, %fd3461, 0dB97B839A252049C0, %fd3463;
	setp.ltu.f64 	%p254, %fd385, 0d41E0000000000000;
	@%p254 bra 	$L__BB4_265;
	{ // callseq 279, 0
	.param .b64 param0;
	st.param.f64 	[param0], %fd384;
	.param .align 16 .b8 retval0[16];
	call.uni (retval0), 
	__internal_trig_reduction_slowpathd, 
	(
	param0
	);
	ld.param.f64 	%fd9614, [retval0];
	ld.param.b32 	%r2803, [retval0+8];
	} // callseq 279
$L__BB4_265:
	setp.eq.f64 	%p255, %fd9, 0d7FF0000000000000;
	shl.b32 	%r1488, %r2803, 6;
	cvt.u64.u32 	%rd254, %r1488;
	and.b64  	%rd255, %rd254, 64;
	add.s64 	%rd257, %rd28, %rd255;
	mul.rn.f64 	%fd3466, %fd9614, %fd9614;
	and.b32  	%r1489, %r2803, 1;
	setp.eq.b32 	%p256, %r1489, 1;
	selp.f64 	%fd3467, 0dBDA8FF8320FD8164, 0d3DE5DB65F9785EBA, %p256;
	ld.global.nc.v2.f64 	{%fd3468, %fd3469}, [%rd257];
	fma.rn.f64 	%fd3470, %fd3467, %fd3466, %fd3468;
	fma.rn.f64 	%fd3471, %fd3470, %fd3466, %fd3469;
	ld.global.nc.v2.f64 	{%fd3472, %fd3473}, [%rd257+16];
	fma.rn.f64 	%fd3474, %fd3471, %fd3466, %fd3472;
	fma.rn.f64 	%fd3475, %fd3474, %fd3466, %fd3473;
	ld.global.nc.v2.f64 	{%fd3476, %fd3477}, [%rd257+32];
	fma.rn.f64 	%fd3478, %fd3475, %fd3466, %fd3476;
	fma.rn.f64 	%fd3479, %fd3478, %fd3466, %fd3477;
	fma.rn.f64 	%fd3480, %fd3479, %fd9614, %fd9614;
	fma.rn.f64 	%fd3481, %fd3479, %fd3466, 0d3FF0000000000000;
	selp.f64 	%fd3482, %fd3481, %fd3480, %p256;
	and.b32  	%r1490, %r2803, 2;
	setp.eq.s32 	%p257, %r1490, 0;
	mov.f64 	%fd3483, 0d0000000000000000;
	sub.f64 	%fd3484, %fd3483, %fd3482;
	selp.f64 	%fd416, %fd3482, %fd3484, %p257;
	mov.b32 	%r2805, 1;
	mov.f64 	%fd9616, %fd11;
	@%p255 bra 	$L__BB4_269;
	setp.ltu.f64 	%p258, %fd9, 0d41E0000000000000;
	mov.f64 	%fd9616, %fd10;
	mov.u32 	%r2804, %r12;
	@%p258 bra 	$L__BB4_268;
	{ // callseq 280, 0
	.param .b64 param0;
	st.param.f64 	[param0], %fd8;
	.param .align 16 .b8 retval0[16];
	call.uni (retval0), 
	__internal_trig_reduction_slowpathd, 
	(
	param0
	);
	ld.param.f64 	%fd9616, [retval0];
	ld.param.b32 	%r2804, [retval0+8];
	} // callseq 280
$L__BB4_268:
	add.s32 	%r2805, %r2804, 1;
$L__BB4_269:
	shl.b32 	%r1492, %r2805, 6;
	cvt.u64.u32 	%rd258, %r1492;
	and.b64  	%rd259, %rd258, 64;
	add.s64 	%rd261, %rd28, %rd259;
	mul.rn.f64 	%fd3486, %fd9616, %fd9616;
	and.b32  	%r1493, %r2805, 1;
	setp.eq.b32 	%p260, %r1493, 1;
	selp.f64 	%fd3487, 0dBDA8FF8320FD8164, 0d3DE5DB65F9785EBA, %p260;
	ld.global.nc.v2.f64 	{%fd3488, %fd3489}, [%rd261];
	fma.rn.f64 	%fd3490, %fd3487, %fd3486, %fd3488;
	fma.rn.f64 	%fd3491, %fd3490, %fd3486, %fd3489;
	ld.global.nc.v2.f64 	{%fd3492, %fd3493}, [%rd261+16];
	fma.rn.f64 	%fd3494, %fd3491, %fd3486, %fd3492;
	fma.rn.f64 	%fd3495, %fd3494, %fd3486, %fd3493;
	ld.global.nc.v2.f64 	{%fd3496, %fd3497}, [%rd261+32];
	fma.rn.f64 	%fd3498, %fd3495, %fd3486, %fd3496;
	fma.rn.f64 	%fd3499, %fd3498, %fd3486, %fd3497;
	fma.rn.f64 	%fd3500, %fd3499, %fd9616, %fd9616;
	fma.rn.f64 	%fd3501, %fd3499, %fd3486, 0d3FF0000000000000;
	selp.f64 	%fd3502, %fd3501, %fd3500, %p260;
	and.b32  	%r1494, %r2805, 2;
	setp.eq.s32 	%p261, %r1494, 0;
	mov.f64 	%fd3503, 0d0000000000000000;
	sub.f64 	%fd3504, %fd3503, %fd3502;
	selp.f64 	%fd3505, %fd3502, %fd3504, %p261;
	mul.f64 	%fd420, %fd416, %fd3505;
	@%p243 bra 	$L__BB4_271;
	mov.f64 	%fd3511, 0d0000000000000000;
	mul.rn.f64 	%fd9618, %fd396, %fd3511;
	mov.b32 	%r2807, 1;
	bra.uni 	$L__BB4_274;
$L__BB4_271:
	mul.f64 	%fd3506, %fd396, 0d3FE45F306DC9C883;
	cvt.rni.s32.f64 	%r2806, %fd3506;
	cvt.rn.f64.s32 	%fd3507, %r2806;
	fma.rn.f64 	%fd3508, %fd3507, 0dBFF921FB54442D18, %fd396;
	fma.rn.f64 	%fd3509, %fd3507, 0dBC91A62633145C00, %fd3508;
	fma.rn.f64 	%fd9618, %fd3507, 0dB97B839A252049C0, %fd3509;
	setp.ltu.f64 	%p262, %fd397, 0d41E0000000000000;
	@%p262 bra 	$L__BB4_273;
	{ // callseq 281, 0
	.param .b64 param0;
	st.param.f64 	[param0], %fd396;
	.param .align 16 .b8 retval0[16];
	call.uni (retval0), 
	__internal_trig_reduction_slowpathd, 
	(
	param0
	);
	ld.param.f64 	%fd9618, [retval0];
	ld.param.b32 	%r2806, [retval0+8];
	} // callseq 281
$L__BB4_273:
	add.s32 	%r2807, %r2806, 1;
$L__BB4_274:
	setp.neu.f64 	%p263, %fd385, 0d7FF0000000000000;
	shl.b32 	%r1497, %r2807, 6;
	cvt.u64.u32 	%rd262, %r1497;
	and.b64  	%rd263, %rd262, 64;
	add.s64 	%rd265, %rd28, %rd263;
	mul.rn.f64 	%fd3512, %fd9618, %fd9618;
	and.b32  	%r1498, %r2807, 1;
	setp.eq.b32 	%p264, %r1498, 1;
	selp.f64 	%fd3513, 0dBDA8FF8320FD8164, 0d3DE5DB65F9785EBA, %p264;
	ld.global.nc.v2.f64 	{%fd3514, %fd3515}, [%rd265];
	fma.rn.f64 	%fd3516, %fd3513, %fd3512, %fd3514;
	fma.rn.f64 	%fd3517, %fd3516, %fd3512, %fd3515;
	ld.global.nc.v2.f64 	{%fd3518, %fd3519}, [%rd265+16];
	fma.rn.f64 	%fd3520, %fd3517, %fd3512, %fd3518;
	fma.rn.f64 	%fd3521, %fd3520, %fd3512, %fd3519;
	ld.global.nc.v2.f64 	{%fd3522, %fd3523}, [%rd265+32];
	fma.rn.f64 	%fd3524, %fd3521, %fd3512, %fd3522;
	fma.rn.f64 	%fd3525, %fd3524, %fd3512, %fd3523;
	fma.rn.f64 	%fd3526, %fd3525, %fd9618, %fd9618;
	fma.rn.f64 	%fd3527, %fd3525, %fd3512, 0d3FF0000000000000;
	selp.f64 	%fd3528, %fd3527, %fd3526, %p264;
	and.b32  	%r1499, %r2807, 2;
	setp.eq.s32 	%p265, %r1499, 0;
	mov.f64 	%fd3529, 0d0000000000000000;
	sub.f64 	%fd3530, %fd3529, %fd3528;
	selp.f64 	%fd426, %fd3528, %fd3530, %p265;
	@%p263 bra 	$L__BB4_276;
	mov.f64 	%fd3536, 0d0000000000000000;
	mul.rn.f64 	%fd9620, %fd384, %fd3536;
	mov.b32 	%r2809, 1;
	bra.uni 	$L__BB4_279;
$L__BB4_276:
	mul.f64 	%fd3531, %fd384, 0d3FE45F306DC9C883;
	cvt.rni.s32.f64 	%r2808, %fd3531;
	cvt.rn.f64.s32 	%fd3532, %r2808;
	fma.rn.f64 	%fd3533, %fd3532, 0dBFF921FB54442D18, %fd384;
	fma.rn.f64 	%fd3534, %fd3532, 0dBC91A62633145C00, %fd3533;
	fma.rn.f64 	%fd9620, %fd3532, 0dB97B839A252049C0, %fd3534;
	setp.ltu.f64 	%p266, %fd385, 0d41E0000000000000;
	@%p266 bra 	$L__BB4_278;
	{ // callseq 282, 0
	.param .b64 param0;
	st.param.f64 	[param0], %fd384;
	.param .align 16 .b8 retval0[16];
	call.uni (retval0), 
	__internal_trig_reduction_slowpathd, 
	(
	param0
	);
	ld.param.f64 	%fd9620, [retval0];
	ld.param.b32 	%r2808, [retval0+8];
	} // callseq 282
$L__BB4_278:
	add.s32 	%r2809, %r2808, 1;
$L__BB4_279:
	shl.b32 	%r1502, %r2809, 6;
	cvt.u64.u32 	%rd266, %r1502;
	and.b64  	%rd267, %rd266, 64;
	add.s64 	%rd269, %rd28, %rd267;
	mul.rn.f64 	%fd3537, %fd9620, %fd9620;
	and.b32  	%r1503, %r2809, 1;
	setp.eq.b32 	%p267, %r1503, 1;
	selp.f64 	%fd3538, 0dBDA8FF8320FD8164, 0d3DE5DB65F9785EBA, %p267;
	ld.global.nc.v2.f64 	{%fd3539, %fd3540}, [%rd269];
	fma.rn.f64 	%fd3541, %fd3538, %fd3537, %fd3539;
	fma.rn.f64 	%fd3542, %fd3541, %fd3537, %fd3540;
	ld.global.nc.v2.f64 	{%fd3543, %fd3544}, [%rd269+16];
	fma.rn.f64 	%fd3545, %fd3542, %fd3537, %fd3543;
	fma.rn.f64 	%fd3546, %fd3545, %fd3537, %fd3544;
	ld.global.nc.v2.f64 	{%fd3547, %fd3548}, [%rd269+32];
	fma.rn.f64 	%fd3549, %fd3546, %fd3537, %fd3547;
	fma.rn.f64 	%fd3550, %fd3549, %fd3537, %fd3548;
	fma.rn.f64 	%fd3551, %fd3550, %fd9620, %fd9620;
	fma.rn.f64 	%fd3552, %fd3550, %fd3537, 0d3FF0000000000000;
	selp.f64 	%fd3553, %fd3552, %fd3551, %p267;
	and.b32  	%r1504, %r2809, 2;
	setp.eq.s32 	%p268, %r1504, 0;
	mov.f64 	%fd3554, 0d0000000000000000;
	sub.f64 	%fd3555, %fd3554, %fd3553;
	selp.f64 	%fd3556, %fd3553, %fd3555, %p268;
	mul.f64 	%fd432, %fd426, %fd3556;
	mov.f64 	%fd9621, %fd25;
	mov.u32 	%r2810, %r18;
	@%p3 bra 	$L__BB4_281;
	{ // callseq 283, 0
	.param .b64 param0;
	st.param.f64 	[param0], %fd8;
	.param .align 16 .b8 retval0[16];
	call.uni (retval0), 
	__internal_trig_reduction_slowpathd, 
	(
	param0
	);
	ld.param.f64 	%fd9621, [retval0];
	ld.param.b32 	%r2810, [retval0+8];
	} // callseq 283
$L__BB4_281:
	setp.lt.s32 	%p269, %r13, 0;
	and.b32  	%r1506, %r13, 2146435072;
	setp.eq.s32 	%p270, %r1506, 1062207488;
	shl.b32 	%r1507, %r2810, 6;
	cvt.u64.u32 	%rd270, %r1507;
	and.b64  	%rd271, %rd270, 64;
	add.s64 	%rd273, %rd28, %rd271;
	mul.rn.f64 	%fd3558, %fd9621, %fd9621;
	and.b32  	%r1508, %r2810, 1;
	setp.eq.b32 	%p271, %r1508, 1;
	selp.f64 	%fd3559, 0dBDA8FF8320FD8164, 0d3DE5DB65F9785EBA, %p271;
	ld.global.nc.v2.f64 	{%fd3560, %fd3561}, [%rd273];
	fma.rn.f64 	%fd3562, %fd3559, %fd3558, %fd3560;
	fma.rn.f64 	%fd3563, %fd3562, %fd3558, %fd3561;
	ld.global.nc.v2.f64 	{%fd3564, %fd3565}, [%rd273+16];
	fma.rn.f64 	%fd3566, %fd3563, %fd3558, %fd3564;
	fma.rn.f64 	%fd3567, %fd3566, %fd3558, %fd3565;
	ld.global.nc.v2.f64 	{%fd3568, %fd3569}, [%rd273+32];
	fma.rn.f64 	%fd3570, %fd3567, %fd3558, %fd3568;
	fma.rn.f64 	%fd3571, %fd3570, %fd3558, %fd3569;
	fma.rn.f64 	%fd3572, %fd3571, %fd9621, %fd9621;
	fma.rn.f64 	%fd3573, %fd3571, %fd3558, 0d3FF0000000000000;
	selp.f64 	%fd3574, %fd3573, %fd3572, %p271;
	and.b32  	%r1509, %r2810, 2;
	setp.eq.s32 	%p272, %r1509, 0;
	mov.f64 	%fd3575, 0d0000000000000000;
	sub.f64 	%fd3576, %fd3575, %fd3574;
	selp.f64 	%fd3577, %fd3574, %fd3576, %p272;
	fma.rn.f64 	%fd3578, %fd432, %fd3577, %fd420;
	mul.f64 	%fd3579, %fd9982, %fd3578;
	fma.rn.f64 	%fd3580, %fd9513, %fd411, %fd3579;
	mul.f64 	%fd3581, %fd383, %fd3580;
	div.rn.f64 	%fd3582, %fd3581, %fd13;
	ld.shared.f64 	%fd3583, [%r5];
	add.f64 	%fd3584, %fd3583, %fd3582;
	st.shared.f64 	[%r5], %fd3584;
	bar.sync 	0;
	mul.f64 	%fd3586, %fd9518, %fd3585;
	mul.f64 	%fd3587, %fd9516, %fd14;
	sub.f64 	%fd435, %fd3586, %fd3587;
	bar.sync 	0;
	add.f64 	%fd436, %fd3586, %fd3587;
	bar.sync 	0;
	sub.f64 	%fd437, %fd9515, %fd16;
	{
	.reg .b32 %temp; 
	mov.b64 	{%temp, %r276}, %fd437;
	}
	abs.f64 	%fd438, %fd437;
	{ // callseq 284, 0
	.param .b64 param0;
	st.param.f64 	[param0], %fd438;
	.param .b64 param1;
	st.param.f64 	[param1], 0d4000000000000000;
	.param .b64 retval0;
	call.uni (retval0), 
	__internal_accurate_pow, 
	(
	param0, 
	param1
	);
	ld.param.f64 	%fd3588, [retval0];
	} // callseq 284
	setp.lt.s32 	%p273, %r276, 0;
	neg.f64 	%fd3590, %fd3588;
	selp.f64 	%fd3591, %fd3590, %fd3588, %p270;
	selp.f64 	%fd3592, %fd3591, %fd3588, %p273;
	setp.eq.f64 	%p274, %fd437, 0d0000000000000000;
	selp.b32 	%r1510, %r276, 0, %p270;
	or.b32  	%r1511, %r1510, 2146435072;
	selp.b32 	%r1512, %r1511, %r1510, %p269;
	mov.b32 	%r1513, 0;
	mov.b64 	%fd3593, {%r1513, %r1512};
	selp.f64 	%fd9628, %fd3593, %fd3592, %p274;
	add.f64 	%fd3594, %fd437, 0d4000000000000000;
	{
	.reg .b32 %temp; 
	mov.b64 	{%temp, %r1514}, %fd3594;
	}
	and.b32  	%r277, %r1514, 2146435072;
	setp.ne.s32 	%p275, %r277, 2146435072;
	mov.f64 	%fd9622, %fd9628;
	@%p275 bra 	$L__BB4_286;
	setp.num.f64 	%p276, %fd437, %fd437;
	@%p276 bra 	$L__BB4_284;
	mov.f64 	%fd3595, 0d4000000000000000;
	add.rn.f64 	%fd9622, %fd437, %fd3595;
	bra.uni 	$L__BB4_286;
$L__BB4_284:
	setp.neu.f64 	%p277, %fd438, 0d7FF0000000000000;
	mov.f64 	%fd9622, %fd9628;
	@%p277 bra 	$L__BB4_286;
	and.b32  	%r1516, %r13, 2147483647;
	setp.ne.s32 	%p280, %r1516, 1071644672;
	selp.b32 	%r1517, %r15, %r14, %p280;
	selp.b32 	%r1518, %r1517, %r14, %p270;
	selp.b32 	%r1519, %r1518, %r14, %p273;
	mov.b32 	%r1520, 0;
	mov.b64 	%fd9622, {%r1520, %r1519};
$L__BB4_286:
	setp.eq.f64 	%p281, %fd1874, 0d3FF0000000000000;
	setp.neu.f64 	%p282, %fd17, 0d7FF0000000000000;
	setp.nan.f64 	%p283, %fd1874, %fd1874;
	setp.eq.s32 	%p284, %r16, 2146435072;
	setp.eq.f64 	%p285, %fd1874, 0d0000000000000000;
	setp.eq.f64 	%p286, %fd437, 0d3FF0000000000000;
	neg.f64 	%fd3597, %fd9622;
	selp.f64 	%fd3598, 0dBFF0000000000000, %fd3597, %p286;
	{ // callseq 285, 0
	.param .b64 param0;
	st.param.f64 	[param0], %fd17;
	.param .b64 param1;
	st.param.f64 	[param1], 0d4000000000000000;
	.param .b64 retval0;
	call.uni (retval0), 
	__internal_accurate_pow, 
	(
	param0, 
	param1
	);
	ld.param.f64 	%fd3599, [retval0];
	} // callseq 285
	neg.f64 	%fd3601, %fd3599;
	selp.f64 	%fd3602, %fd3601, %fd3599, %p1;
	selp.f64 	%fd3603, %fd18, %fd3602, %p285;
	mov.f64 	%fd3604, 0d4000000000000000;
	add.rn.f64 	%fd3605, %fd1874, %fd3604;
	selp.f64 	%fd3606, %fd3605, %fd3603, %p283;
	selp.f64 	%fd3607, %fd3606, %fd19, %p282;
	selp.f64 	%fd3608, %fd3607, %fd3603, %p284;
	add.f64 	%fd3609, %fd3608, %fd3608;
	selp.f64 	%fd443, 0d4000000000000000, %fd3609, %p281;
	div.rn.f64 	%fd444, %fd3598, %fd443;
	fma.rn.f64 	%fd3610, %fd444, 0d3FF71547652B82FE, 0d4338000000000000;
	{
	.reg .b32 %temp; 
	mov.b64 	{%r278, %temp}, %fd3610;
	}
	mov.f64 	%fd3611, 0dC338000000000000;
	add.rn.f64 	%fd3612, %fd3610, %fd3611;
	fma.rn.f64 	%fd3613, %fd3612, 0dBFE62E42FEFA39EF, %fd444;
	fma.rn.f64 	%fd3614, %fd3612, 0dBC7ABC9E3B39803F, %fd3613;
	fma.rn.f64 	%fd3615, %fd3614, 0d3E5ADE1569CE2BDF, 0d3E928AF3FCA213EA;
	fma.rn.f64 	%fd3616, %fd3615, %fd3614, 0d3EC71DEE62401315;
	fma.rn.f64 	%fd3617, %fd3616, %fd3614, 0d3EFA01997C89EB71;
	fma.rn.f64 	%fd3618, %fd3617, %fd3614, 0d3F2A01A014761F65;
	fma.rn.f64 	%fd3619, %fd3618, %fd3614, 0d3F56C16C1852B7AF;
	fma.rn.f64 	%fd3620, %fd3619, %fd3614, 0d3F81111111122322;
	fma.rn.f64 	%fd3621, %fd3620, %fd3614, 0d3FA55555555502A1;
	fma.rn.f64 	%fd3622, %fd3621, %fd3614, 0d3FC5555555555511;
	fma.rn.f64 	%fd3623, %fd3622, %fd3614, 0d3FE000000000000B;
	fma.rn.f64 	%fd3624, %fd3623, %fd3614, 0d3FF0000000000000;
	fma.rn.f64 	%fd3625, %fd3624, %fd3614, 0d3FF0000000000000;
	{
	.reg .b32 %temp; 
	mov.b64 	{%r279, %temp}, %fd3625;
	}
	{
	.reg .b32 %temp; 
	mov.b64 	{%temp, %r280}, %fd3625;
	}
	shl.b32 	%r1521, %r278, 20;
	add.s32 	%r1522, %r1521, %r280;
	mov.b64 	%fd9623, {%r279, %r1522};
	{
	.reg .b32 %temp; 
	mov.b64 	{%temp, %r1523}, %fd444;
	}
	mov.b32 	%f9, %r1523;
	abs.f32 	%f1, %f9;
	setp.lt.f32 	%p287, %f1, 0f4086232B;
	@%p287 bra 	$L__BB4_289;
	setp.lt.f64 	%p288, %fd444, 0d0000000000000000;
	add.f64 	%fd3626, %fd444, 0d7FF0000000000000;
	selp.f64 	%fd9623, 0d0000000000000000, %fd3626, %p288;
	setp.geu.f32 	%p289, %f1, 0f40874800;
	@%p289 bra 	$L__BB4_289;
	shr.u32 	%r1524, %r278, 31;
	add.s32 	%r1525, %r278, %r1524;
	shr.s32 	%r1526, %r1525, 1;
	shl.b32 	%r1527, %r1526, 20;
	add.s32 	%r1528, %r280, %r1527;
	mov.b64 	%fd3627, {%r279, %r1528};
	sub.s32 	%r1529, %r278, %r1526;
	shl.b32 	%r1530, %r1529, 20;
	add.s32 	%r1531, %r1530, 1072693248;
	mov.b32 	%r1532, 0;
	mov.b64 	%fd3628, {%r1532, %r1531};
	mul.f64 	%fd9623, %fd3628, %fd3627;
$L__BB4_289:
	mul.f64 	%fd449, %fd15, %fd9623;
	bar.sync 	0;
	abs.f64 	%fd450, %fd435;
	setp.neu.f64 	%p290, %fd450, 0d7FF0000000000000;
	@%p290 bra 	$L__BB4_291;
	mov.f64 	%fd3634, 0d0000000000000000;
	mul.rn.f64 	%fd9625, %fd435, %fd3634;
	mov.b32 	%r2812, 1;
	bra.uni 	$L__BB4_294;
$L__BB4_291:
	mul.f64 	%fd3629, %fd435, 0d3FE45F306DC9C883;
	cvt.rni.s32.f64 	%r2811, %fd3629;
	cvt.rn.f64.s32 	%fd3630, %r2811;
	fma.rn.f64 	%fd3631, %fd3630, 0dBFF921FB54442D18, %fd435;
	fma.rn.f64 	%fd3632, %fd3630, 0dBC91A62633145C00, %fd3631;
	fma.rn.f64 	%fd9625, %fd3630, 0dB97B839A252049C0, %fd3632;
	setp.ltu.f64 	%p291, %fd450, 0d41E0000000000000;
	@%p291 bra 	$L__BB4_293;
	{ // callseq 286, 0
	.param .b64 param0;
	st.param.f64 	[param0], %fd435;
	.param .align 16 .b8 retval0[16];
	call.uni (retval0), 
	__internal_trig_reduction_slowpathd, 
	(
	param0
	);
	ld.param.f64 	%fd9625, [retval0];
	ld.param.b32 	%r2811, [retval0+8];
	} // callseq 286
$L__BB4_293:
	add.s32 	%r2812, %r2811, 1;
$L__BB4_294:
	shl.b32 	%r1535, %r2812, 6;
	cvt.u64.u32 	%rd274, %r1535;
	and.b64  	%rd275, %rd274, 64;
	mov.u64 	%rd276, __cudart_sin_cos_coeffs;
	add.s64 	%rd277, %rd276, %rd275;
	mul.rn.f64 	%fd3635, %fd9625, %fd9625;
	and.b32  	%r1536, %r2812, 1;
	setp.eq.b32 	%p292, %r1536, 1;
	selp.f64 	%fd3636, 0dBDA8FF8320FD8164, 0d3DE5DB65F9785EBA, %p292;
	ld.global.nc.v2.f64 	{%fd3637, %fd3638}, [%rd277];
	fma.rn.f64 	%fd3639, %fd3636, %fd3635, %fd3637;
	fma.rn.f64 	%fd3640, %fd3639, %fd3635, %fd3638;
	ld.global.nc.v2.f64 	{%fd3641, %fd3642}, [%rd277+16];
	fma.rn.f64 	%fd3643, %fd3640, %fd3635, %fd3641;
	fma.rn.f64 	%fd3644, %fd3643, %fd3635, %fd3642;
	ld.global.nc.v2.f64 	{%fd3645, %fd3646}, [%rd277+32];
	fma.rn.f64 	%fd3647, %fd3644, %fd3635, %fd3645;
	fma.rn.f64 	%fd3648, %fd3647, %fd3635, %fd3646;
	fma.rn.f64 	%fd3649, %fd3648, %fd9625, %fd9625;
	fma.rn.f64 	%fd3650, %fd3648, %fd3635, 0d3FF0000000000000;
	selp.f64 	%fd3651, %fd3650, %fd3649, %p292;
	and.b32  	%r1537, %r2812, 2;
	setp.eq.s32 	%p293, %r1537, 0;
	mov.f64 	%fd3652, 0d0000000000000000;
	sub.f64 	%fd3653, %fd3652, %fd3651;
	selp.f64 	%fd456, %fd3651, %fd3653, %p293;
	abs.f64 	%fd457, %fd436;
	setp.neu.f64 	%p294, %fd457, 0d7FF0000000000000;
	@%p294 bra 	$L__BB4_296;
	mov.f64 	%fd3659, 0d0000000000000000;
	mul.rn.f64 	%fd9627, %fd436, %fd3659;
	mov.b32 	%r2814, 1;
	bra.uni 	$L__BB4_299;
$L__BB4_296:
	mul.f64 	%fd3654, %fd436, 0d3FE45F306DC9C883;
	cvt.rni.s32.f64 	%r2813, %fd3654;
	cvt.rn.f64.s32 	%fd3655, %r2813;
	fma.rn.f64 	%fd3656, %fd3655, 0dBFF921FB54442D18, %fd436;
	fma.rn.f64 	%fd3657, %fd3655, 0dBC91A62633145C00, %fd3656;
	fma.rn.f64 	%fd9627, %fd3655, 0dB97B839A252049C0, %fd3657;
	setp.ltu.f64 	%p295, %fd457, 0d41E0000000000000;
	@%p295 bra 	$L__BB4_298;
	{ // callseq 287, 0
	.param .b64 param0;
	st.param.f64 	[param0], %fd436;
	.param .align 16 .b8 retval0[16];
	call.uni (retval0), 
	__internal_trig_reduction_slowpathd, 
	(
	param0
	);
	ld.param.f64 	%fd9627, [retval0];
	ld.param.b32 	%r2813, [retval0+8];
	} // callseq 287
$L__BB4_298:
	add.s32 	%r2814, %r2813, 1;
$L__BB4_299:
	setp.ne.s32 	%p296, %r277, 2146435072;
	shl.b32 	%r1540, %r2814, 6;
	cvt.u64.u32 	%rd278, %r1540;
	and.b64  	%rd279, %rd278, 64;
	mov.u64 	%rd280, __cudart_sin_cos_coeffs;
	add.s64 	%rd281, %rd280, %rd279;
	mul.rn.f64 	%fd3660, %fd9627, %fd9627;
	and.b32  	%r1541, %r2814, 1;
	setp.eq.b32 	%p297, %r1541, 1;
	selp.f64 	%fd3661, 0dBDA8FF8320FD8164, 0d3DE5DB65F9785EBA, %p297;
	ld.global.nc.v2.f64 	{%fd3662, %fd3663}, [%rd281];
	fma.rn.f64 	%fd3664, %fd3661, %fd3660, %fd3662;
	fma.rn.f64 	%fd3665, %fd3664, %fd3660, %fd3663;
	ld.global.nc.v2.f64 	{%fd3666, %fd3667}, [%rd281+16];
	fma.rn.f64 	%fd3668, %fd3665, %fd3660, %fd3666;
	fma.rn.f64 	%fd3669, %fd3668, %fd3660, %fd3667;
	ld.global.nc.v2.f64 	{%fd3670, %fd3671}, [%rd281+32];
	fma.rn.f64 	%fd3672, %fd3669, %fd3660, %fd3670;
	fma.rn.f64 	%fd3673, %fd3672, %fd3660, %fd3671;
	fma.rn.f64 	%fd3674, %fd3673, %fd9627, %fd9627;
	fma.rn.f64 	%fd3675, %fd3673, %fd3660, 0d3FF0000000000000;
	selp.f64 	%fd3676, %fd3675, %fd3674, %p297;
	and.b32  	%r1542, %r2814, 2;
	setp.eq.s32 	%p298, %r1542, 0;
	mov.f64 	%fd3677, 0d0000000000000000;
	sub.f64 	%fd3678, %fd3677, %fd3676;
	selp.f64 	%fd3679, %fd3676, %fd3678, %p298;
	sub.f64 	%fd3680, %fd456, %fd3679;
	mul.f64 	%fd3681, %fd449, %fd7;
	mul.f64 	%fd3682, %fd3681, %fd3680;
	mul.f64 	%fd3683, %fd9514, %fd3682;
	div.rn.f64 	%fd3684, %fd3683, %fd13;
	ld.shared.f64 	%fd3685, [%r4];
	add.f64 	%fd3686, %fd3685, %fd3684;
	st.shared.f64 	[%r4], %fd3686;
	bar.sync 	0;
	bar.sync 	0;
	bar.sync 	0;
	@%p296 bra 	$L__BB4_304;
	setp.num.f64 	%p299, %fd437, %fd437;
	@%p299 bra 	$L__BB4_302;
	mov.f64 	%fd3687, 0d4000000000000000;
	add.rn.f64 	%fd9628, %fd437, %fd3687;
	bra.uni 	$L__BB4_304;
$L__BB4_302:
	setp.neu.f64 	%p300, %fd438, 0d7FF0000000000000;
	@%p300 bra 	$L__BB4_304;
	setp.lt.s32 	%p301, %r276, 0;
	and.b32  	%r1543, %r13, 2146435072;
	setp.eq.s32 	%p302, %r1543, 1062207488;
	and.b32  	%r1544, %r13, 2147483647;
	setp.ne.s32 	%p303, %r1544, 1071644672;
	selp.b32 	%r1545, %r15, %r14, %p303;
	selp.b32 	%r1546, %r1545, %r14, %p302;
	selp.b32 	%r1547, %r1546, %r14, %p301;
	mov.b32 	%r1548, 0;
	mov.b64 	%fd9628, {%r1548, %r1547};
$L__BB4_304:
	neg.f64 	%fd3688, %fd9628;
	selp.f64 	%fd3689, 0dBFF0000000000000, %fd3688, %p286;
	div.rn.f64 	%fd466, %fd3689, %fd443;
	fma.rn.f64 	%fd3690, %fd466, 0d3FF71547652B82FE, 0d4338000000000000;
	{
	.reg .b32 %temp; 
	mov.b64 	{%r291, %temp}, %fd3690;
	}
	mov.f64 	%fd3691, 0dC338000000000000;
	add.rn.f64 	%fd3692, %fd3690, %fd3691;
	fma.rn.f64 	%fd3693, %fd3692, 0dBFE62E42FEFA39EF, %fd466;
	fma.rn.f64 	%fd3694, %fd3692, 0dBC7ABC9E3B39803F, %fd3693;
	fma.rn.f64 	%fd3695, %fd3694, 0d3E5ADE1569CE2BDF, 0d3E928AF3FCA213EA;
	fma.rn.f64 	%fd3696, %fd3695, %fd3694, 0d3EC71DEE62401315;
	fma.rn.f64 	%fd3697, %fd3696, %fd3694, 0d3EFA01997C89EB71;
	fma.rn.f64 	%fd3698, %fd3697, %fd3694, 0d3F2A01A014761F65;
	fma.rn.f64 	%fd3699, %fd3698, %fd3694, 0d3F56C16C1852B7AF;
	fma.rn.f64 	%fd3700, %fd3699, %fd3694, 0d3F81111111122322;
	fma.rn.f64 	%fd3701, %fd3700, %fd3694, 0d3FA55555555502A1;
	fma.rn.f64 	%fd3702, %fd3701, %fd3694, 0d3FC5555555555511;
	fma.rn.f64 	%fd3703, %fd3702, %fd3694, 0d3FE000000000000B;
	fma.rn.f64 	%fd3704, %fd3703, %fd3694, 0d3FF0000000000000;
	fma.rn.f64 	%fd3705, %fd3704, %fd3694, 0d3FF0000000000000;
	{
	.reg .b32 %temp; 
	mov.b64 	{%r292, %temp}, %fd3705;
	}
	{
	.reg .b32 %temp; 
	mov.b64 	{%temp, %r293}, %fd3705;
	}
	shl.b32 	%r1549, %r291, 20;
	add.s32 	%r1550, %r1549, %r293;
	mov.b64 	%fd9629, {%r292, %r1550};
	{
	.reg .b32 %temp; 
	mov.b64 	{%temp, %r1551}, %fd466;
	}
	mov.b32 	%f10, %r1551;
	abs.f32 	%f2, %f10;
	setp.lt.f32 	%p305, %f2, 0f4086232B;
	@%p305 bra 	$L__BB4_307;
	setp.lt.f64 	%p306, %fd466, 0d0000000000000000;
	add.f64 	%fd3706, %fd466, 0d7FF0000000000000;
	selp.f64 	%fd9629, 0d0000000000000000, %fd3706, %p306;
	setp.geu.f32 	%p307, %f2, 0f40874800;
	@%p307 bra 	$L__BB4_307;
	shr.u32 	%r1552, %r291, 31;
	add.s32 	%r1553, %r291, %r1552;
	shr.s32 	%r1554, %r1553, 1;
	shl.b32 	%r1555, %r1554, 20;
	add.s32 	%r1556, %r293, %r1555;
	mov.b64 	%fd3707, {%r292, %r1556};
	sub.s32 	%r1557, %r291, %r1554;
	shl.b32 	%r1558, %r1557, 20;
	add.s32 	%r1559, %r1558, 1072693248;
	mov.b32 	%r1560, 0;
	mov.b64 	%fd3708, {%r1560, %r1559};
	mul.f64 	%fd9629, %fd3708, %fd3707;
$L__BB4_307:
	mul.f64 	%fd471, %fd15, %fd9629;
	bar.sync 	0;
	@%p290 bra 	$L__BB4_309;
	mov.f64 	%fd3714, 0d0000000000000000;
	mul.rn.f64 	%fd9631, %fd435, %fd3714;
	mov.b32 	%r2816, 1;
	bra.uni 	$L__BB4_312;
$L__BB4_309:
	mul.f64 	%fd3709, %fd435, 0d3FE45F306DC9C883;
	cvt.rni.s32.f64 	%r2815, %fd3709;
	cvt.rn.f64.s32 	%fd3710, %r2815;
	fma.rn.f64 	%fd3711, %fd3710, 0dBFF921FB54442D18, %fd435;
	fma.rn.f64 	%fd3712, %fd3710, 0dBC91A62633145C00, %fd3711;
	fma.rn.f64 	%fd9631, %fd3710, 0dB97B839A252049C0, %fd3712;
	setp.ltu.f64 	%p309, %fd450, 0d41E0000000000000;
	@%p309 bra 	$L__BB4_311;
	{ // callseq 288, 0
	.param .b64 param0;
	st.param.f64 	[param0], %fd435;
	.param .align 16 .b8 retval0[16];
	call.uni (retval0), 
	__internal_trig_reduction_slowpathd, 
	(
	param0
	);
	ld.param.f64 	%fd9631, [retval0];
	ld.param.b32 	%r2815, [retval0+8];
	} // callseq 288
$L__BB4_311:
	add.s32 	%r2816, %r2815, 1;
$L__BB4_312:
	setp.neu.f64 	%p310, %fd457, 0d7FF0000000000000;
	shl.b32 	%r1563, %r2816, 6;
	cvt.u64.u32 	%rd282, %r1563;
	and.b64  	%rd283, %rd282, 64;
	add.s64 	%rd285, %rd280, %rd283;
	mul.rn.f64 	%fd3715, %fd9631, %fd9631;
	and.b32  	%r1564, %r2816, 1;
	setp.eq.b32 	%p311, %r1564, 1;
	selp.f64 	%fd3716, 0dBDA8FF8320FD8164, 0d3DE5DB65F9785EBA, %p311;
	ld.global.nc.v2.f64 	{%fd3717, %fd3718}, [%rd285];
	fma.rn.f64 	%fd3719, %fd3716, %fd3715, %fd3717;
	fma.rn.f64 	%fd3720, %fd3719, %fd3715, %fd3718;
	ld.global.nc.v2.f64 	{%fd3721, %fd3722}, [%rd285+16];
	fma.rn.f64 	%fd3723, %fd3720, %fd3715, %fd3721;
	fma.rn.f64 	%fd3724, %fd3723, %fd3715, %fd3722;
	ld.global.nc.v2.f64 	{%fd3725, %fd3726}, [%rd285+32];
	fma.rn.f64 	%fd3727, %fd3724, %fd3715, %fd3725;
	fma.rn.f64 	%fd3728, %fd3727, %fd3715, %fd3726;
	fma.rn.f64 	%fd3729, %fd3728, %fd9631, %fd9631;
	fma.rn.f64 	%fd3730, %fd3728, %fd3715, 0d3FF0000000000000;
	selp.f64 	%fd3731, %fd3730, %fd3729, %p311;
	and.b32  	%r1565, %r2816, 2;
	setp.eq.s32 	%p312, %r1565, 0;
	mov.f64 	%fd3732, 0d0000000000000000;
	sub.f64 	%fd3733, %fd3732, %fd3731;
	selp.f64 	%fd477, %fd3731, %fd3733, %p312;
	@%p310 bra 	$L__BB4_314;
	mov.f64 	%fd3739, 0d0000000000000000;
	mul.rn.f64 	%fd9633, %fd436, %fd3739;
	mov.b32 	%r2818, 1;
	bra.uni 	$L__BB4_317;
$L__BB4_314:
	mul.f64 	%fd3734, %fd436, 0d3FE45F306DC9C883;
	cvt.rni.s32.f64 	%r2817, %fd3734;
	cvt.rn.f64.s32 	%fd3735, %r2817;
	fma.rn.f64 	%fd3736, %fd3735, 0dBFF921FB54442D18, %fd436;
	fma.rn.f64 	%fd3737, %fd3735, 0dBC91A62633145C00, %fd3736;
	fma.rn.f64 	%fd9633, %fd3735, 0dB97B839A252049C0, %fd3737;
	setp.ltu.f64 	%p313, %fd457, 0d41E0000000000000;
	@%p313 bra 	$L__BB4_316;
	{ // callseq 289, 0
	.param .b64 param0;
	st.param.f64 	[param0], %fd436;
	.param .align 16 .b8 retval0[16];
	call.uni (retval0), 
	__internal_trig_reduction_slowpathd, 
	(
	param0
	);
	ld.param.f64 	%fd9633, [retval0];
	ld.param.b32 	%r2817, [retval0+8];
	} // callseq 289
$L__BB4_316:
	add.s32 	%r2818, %r2817, 1;
$L__BB4_317:
	mul.f64 	%fd3740, %fd471, %fd7;
	shl.b32 	%r1568, %r2818, 6;
	cvt.u64.u32 	%rd286, %r1568;
	and.b64  	%rd287, %rd286, 64;
	add.s64 	%rd289, %rd280, %rd287;
	mul.rn.f64 	%fd3741, %fd9633, %fd9633;
	and.b32  	%r1569, %r2818, 1;
	setp.eq.b32 	%p314, %r1569, 1;
	selp.f64 	%fd3742, 0dBDA8FF8320FD8164, 0d3DE5DB65F9785EBA, %p314;
	ld.global.nc.v2.f64 	{%fd3743, %fd3744}, [%rd289];
	fma.rn.f64 	%fd3745, %fd3742, %fd3741, %fd3743;
	fma.rn.f64 	%fd3746, %fd3745, %fd3741, %fd3744;
	ld.global.nc.v2.f64 	{%fd3747, %fd3748}, [%rd289+16];
	fma.rn.f64 	%fd3749, %fd3746, %fd3741, %fd3747;
	fma.rn.f64 	%fd3750, %fd3749, %fd3741, %fd3748;
	ld.global.nc.v2.f64 	{%fd3751, %fd3752}, [%rd289+32];
	fma.rn.f64 	%fd3753, %fd3750, %fd3741, %fd3751;
	fma.rn.f64 	%fd3754, %fd3753, %fd3741, %fd3752;
	fma.rn.f64 	%fd3755, %fd3754, %fd9633, %fd9633;
	fma.rn.f64 	%fd3756, %fd3754, %fd3741, 0d3FF0000000000000;
	selp.f64 	%fd3757, %fd3756, %fd3755, %p314;
	and.b32  	%r1570, %r2818, 2;
	setp.eq.s32 	%p315, %r1570, 0;
	mov.f64 	%fd3758, 0d0000000000000000;
	sub.f64 	%fd3759, %fd3758, %fd3757;
	selp.f64 	%fd3760, %fd3757, %fd3759, %p315;
	add.f64 	%fd3761, %fd477, %fd3760;
	mul.f64 	%fd3762, %fd3740, %fd3761;
	div.rn.f64 	%fd3763, %fd3762, %fd12;
	sub.f64 	%fd3764, %fd477, %fd3760;
	mul.f64 	%fd3765, %fd3740, %fd3764;
	mul.f64 	%fd3766, %fd9982, %fd3765;
	div.rn.f64 	%fd3767, %fd3766, %fd13;
	sub.f64 	%fd3768, %fd3763, %fd3767;
	ld.shared.f64 	%fd3769, [%r5];
	add.f64 	%fd3770, %fd3769, %fd3768;
	st.shared.f64 	[%r5], %fd3770;
	bar.sync 	0;
	add.f64 	%fd483, %fd9518, %fd20;
	bar.sync 	0;
	fma.rn.f64 	%fd484, %fd9513, %fd20, %fd9517;
	bar.sync 	0;
	fma.rn.f64 	%fd485, %fd9982, %fd20, %fd9516;
	bar.sync 	0;
	fma.rn.f64 	%fd486, %fd9514, %fd20, %fd9515;
	bar.sync 	0;
	ld.shared.f64 	%fd3771, [%r3];
	fma.rn.f64 	%fd487, %fd20, %fd3771, %fd9513;
	bar.sync 	0;
	ld.shared.f64 	%fd3772, [%r4];
	fma.rn.f64 	%fd488, %fd20, %fd3772, %fd9982;
	bar.sync 	0;
	ld.shared.f64 	%fd3773, [%r5];
	fma.rn.f64 	%fd489, %fd20, %fd3773, %fd9514;
	bar.sync 	0;
	bar.sync 	0;
	ld.global.f64 	%fd3774, [%rd2];
	div.rn.f64 	%fd490, %fd3774, %fd4;
	bar.sync 	0;
	mul.f64 	%fd491, %fd483, %fd490;
	ld.global.f64 	%fd492, [%rd2];
	ld.global.f64 	%fd493, [%rd1];
	abs.f64 	%fd494, %fd493;
	setp.neu.f64 	%p316, %fd494, 0d7FF0000000000000;
	@%p316 bra 	$L__BB4_319;
	mov.f64 	%fd3780, 0d0000000000000000;
	mul.rn.f64 	%fd9634, %fd493, %fd3780;
	mov.b32 	%r2819, 0;
	bra.uni 	$L__BB4_321;
$L__BB4_319:
	mul.f64 	%fd3775, %fd493, 0d3FE45F306DC9C883;
	cvt.rni.s32.f64 	%r2819, %fd3775;
	cvt.rn.f64.s32 	%fd3776, %r2819;
	fma.rn.f64 	%fd3777, %fd3776, 0dBFF921FB54442D18, %fd493;
	fma.rn.f64 	%fd3778, %fd3776, 0dBC91A62633145C00, %fd3777;
	fma.rn.f64 	%fd9634, %fd3776, 0dB97B839A252049C0, %fd3778;
	setp.ltu.f64 	%p317, %fd494, 0d41E0000000000000;
	@%p317 bra 	$L__BB4_321;
	{ // callseq 290, 0
	.param .b64 param0;
	st.param.f64 	[param0], %fd493;
	.param .align 16 .b8 retval0[16];
	call.uni (retval0), 
	__internal_trig_reduction_slowpathd, 
	(
	param0
	);
	ld.param.f64 	%fd9634, [retval0];
	ld.param.b32 	%r2819, [retval0+8];
	} // callseq 290
$L__BB4_321:
	shl.b32 	%r1573, %r2819, 6;
	cvt.u64.u32 	%rd290, %r1573;
	and.b64  	%rd291, %rd290, 64;
	add.s64 	%rd293, %rd280, %rd291;
	mul.rn.f64 	%fd3781, %fd9634, %fd9634;
	and.b32  	%r1574, %r2819, 1;
	setp.eq.b32 	%p318, %r1574, 1;
	selp.f64 	%fd3782, 0dBDA8FF8320FD8164, 0d3DE5DB65F9785EBA, %p318;
	ld.global.nc.v2.f64 	{%fd3783, %fd3784}, [%rd293];
	fma.rn.f64 	%fd3785, %fd3782, %fd3781, %fd3783;
	fma.rn.f64 	%fd3786, %fd3785, %fd3781, %fd3784;
	ld.global.nc.v2.f64 	{%fd3787, %fd3788}, [%rd293+16];
	fma.rn.f64 	%fd3789, %fd3786, %fd3781, %fd3787;
	fma.rn.f64 	%fd3790, %fd3789, %fd3781, %fd3788;
	ld.global.nc.v2.f64 	{%fd3791, %fd3792}, [%rd293+32];
	fma.rn.f64 	%fd3793, %fd3790, %fd3781, %fd3791;
	fma.rn.f64 	%fd3794, %fd3793, %fd3781, %fd3792;
	fma.rn.f64 	%fd3795, %fd3794, %fd9634, %fd9634;
	fma.rn.f64 	%fd3796, %fd3794, %fd3781, 0d3FF0000000000000;
	selp.f64 	%fd3797, %fd3796, %fd3795, %p318;
	and.b32  	%r1575, %r2819, 2;
	setp.eq.s32 	%p319, %r1575, 0;
	mov.f64 	%fd3798, 0d0000000000000000;
	sub.f64 	%fd3799, %fd3798, %fd3797;
	selp.f64 	%fd499, %fd3797, %fd3799, %p319;
	ld.global.f64 	%fd500, [%rd1+8];
	abs.f64 	%fd501, %fd500;
	setp.neu.f64 	%p320, %fd501, 0d7FF0000000000000;
	@%p320 bra 	$L__BB4_323;
	mov.f64 	%fd3805, 0d0000000000000000;
	mul.rn.f64 	%fd9636, %fd500, %fd3805;
	mov.b32 	%r2821, 1;
	bra.uni 	$L__BB4_326;
$L__BB4_323:
	mul.f64 	%fd3800, %fd500, 0d3FE45F306DC9C883;
	cvt.rni.s32.f64 	%r2820, %fd3800;
	cvt.rn.f64.s32 	%fd3801, %r2820;
	fma.rn.f64 	%fd3802, %fd3801, 0dBFF921FB54442D18, %fd500;
	fma.rn.f64 	%fd3803, %fd3801, 0dBC91A62633145C00, %fd3802;
	fma.rn.f64 	%fd9636, %fd3801, 0dB97B839A252049C0, %fd3803;
	setp.ltu.f64 	%p321, %fd501, 0d41E0000000000000;
	@%p321 bra 	$L__BB4_325;
	{ // callseq 291, 0
	.param .b64 param0;
	st.param.f64 	[param0], %fd500;
	.param .align 16 .b8 retval0[16];
	call.uni (retval0), 
	__internal_trig_reduction_slowpathd, 
	(
	param0
	);
	ld.param.f64 	%fd9636, [retval0];
	ld.param.b32 	%r2820, [retval0+8];
	} // callseq 291
$L__BB4_325:
	add.s32 	%r2821, %r2820, 1;
$L__BB4_326:
	shl.b32 	%r1578, %r2821, 6;
	cvt.u64.u32 	%rd294, %r1578;
	and.b64  	%rd295, %rd294, 64;
	mov.u64 	%rd296, __cudart_sin_cos_coeffs;
	add.s64 	%rd297, %rd296, %rd295;
	mul.rn.f64 	%fd3806, %fd9636, %fd9636;
	and.b32  	%r1579, %r2821, 1;
	setp.eq.b32 	%p323, %r1579, 1;
	selp.f64 	%fd3807, 0dBDA8FF8320FD8164, 0d3DE5DB65F9785EBA, %p323;
	ld.global.nc.v2.f64 	{%fd3808, %fd3809}, [%rd297];
	fma.rn.f64 	%fd3810, %fd3807, %fd3806, %fd3808;
	fma.rn.f64 	%fd3811, %fd3810, %fd3806, %fd3809;
	ld.global.nc.v2.f64 	{%fd3812, %fd3813}, [%rd297+16];
	fma.rn.f64 	%fd3814, %fd3811, %fd3806, %fd3812;
	fma.rn.f64 	%fd3815, %fd3814, %fd3806, %fd3813;
	ld.global.nc.v2.f64 	{%fd3816, %fd3817}, [%rd297+32];
	fma.rn.f64 	%fd3818, %fd3815, %fd3806, %fd3816;
	fma.rn.f64 	%fd3819, %fd3818, %fd3806, %fd3817;
	fma.rn.f64 	%fd3820, %fd3819, %fd9636, %fd9636;
	fma.rn.f64 	%fd3821, %fd3819, %fd3806, 0d3FF0000000000000;
	selp.f64 	%fd3822, %fd3821, %fd3820, %p323;
	and.b32  	%r1580, %r2821, 2;
	setp.eq.s32 	%p324, %r1580, 0;
	mov.f64 	%fd3823, 0d0000000000000000;
	sub.f64 	%fd3824, %fd3823, %fd3822;
	selp.f64 	%fd3825, %fd3822, %fd3824, %p324;
	mul.f64 	%fd507, %fd499, %fd3825;
	@%p320 bra 	$L__BB4_328;
	mov.f64 	%fd3831, 0d0000000000000000;
	mul.rn.f64 	%fd9637, %fd500, %fd3831;
	mov.b32 	%r2822, 0;
	bra.uni 	$L__BB4_330;
$L__BB4_328:
	mul.f64 	%fd3826, %fd500, 0d3FE45F306DC9C883;
	cvt.rni.s32.f64 	%r2822, %fd3826;
	cvt.rn.f64.s32 	%fd3827, %r2822;
	fma.rn.f64 	%fd3828, %fd3827, 0dBFF921FB54442D18, %fd500;
	fma.rn.f64 	%fd3829, %fd3827, 0dBC91A62633145C00, %fd3828;
	fma.rn.f64 	%fd9637, %fd3827, 0dB97B839A252049C0, %fd3829;
	setp.ltu.f64 	%p325, %fd501, 0d41E0000000000000;
	@%p325 bra 	$L__BB4_330;
	{ // callseq 292, 0
	.param .b64 param0;
	st.param.f64 	[param0], %fd500;
	.param .align 16 .b8 retval0[16];
	call.uni (retval0), 
	__internal_trig_reduction_slowpathd, 
	(
	param0
	);
	ld.param.f64 	%fd9637, [retval0];
	ld.param.b32 	%r2822, [retval0+8];
	} // callseq 292
$L__BB4_330:
	shl.b32 	%r1583, %r2822, 6;
	cvt.u64.u32 	%rd298, %r1583;
	and.b64  	%rd299, %rd298, 64;
	mov.u64 	%rd300, __cudart_sin_cos_coeffs;
	add.s64 	%rd301, %rd300, %rd299;
	mul.rn.f64 	%fd3832, %fd9637, %fd9637;
	and.b32  	%r1584, %r2822, 1;
	setp.eq.b32 	%p327, %r1584, 1;
	selp.f64 	%fd3833, 0dBDA8FF8320FD8164, 0d3DE5DB65F9785EBA, %p327;
	ld.global.nc.v2.f64 	{%fd3834, %fd3835}, [%rd301];
	fma.rn.f64 	%fd3836, %fd3833, %fd3832, %fd3834;
	fma.rn.f64 	%fd3837, %fd3836, %fd3832, %fd3835;
	ld.global.nc.v2.f64 	{%fd3838, %fd3839}, [%rd301+16];
	fma.rn.f64 	%fd3840, %fd3837, %fd3832, %fd3838;
	fma.rn.f64 	%fd3841, %fd3840, %fd3832, %fd3839;
	ld.global.nc.v2.f64 	{%fd3842, %fd3843}, [%rd301+32];
	fma.rn.f64 	%fd3844, %fd3841, %fd3832, %fd3842;
	fma.rn.f64 	%fd3845, %fd3844, %fd3832, %fd3843;
	fma.rn.f64 	%fd3846, %fd3845, %fd9637, %fd9637;
	fma.rn.f64 	%fd3847, %fd3845, %fd3832, 0d3FF0000000000000;
	selp.f64 	%fd3848, %fd3847, %fd3846, %p327;
	and.b32  	%r1585, %r2822, 2;
	setp.eq.s32 	%p328, %r1585, 0;
	mov.f64 	%fd3849, 0d0000000000000000;
	sub.f64 	%fd3850, %fd3849, %fd3848;
	selp.f64 	%fd3851, %fd3848, %fd3850, %p328;
	mul.f64 	%fd3852, %fd499, %fd3851;
	mul.f64 	%fd3853, %fd485, %fd3852;
	fma.rn.f64 	%fd512, %fd484, %fd507, %fd3853;
	@%p316 bra 	$L__BB4_332;
	mov.f64 	%fd3859, 0d0000000000000000;
	mul.rn.f64 	%fd9639, %fd493, %fd3859;
	mov.b32 	%r2824, 1;
	bra.uni 	$L__BB4_335;
$L__BB4_332:
	mul.f64 	%fd3854, %fd493, 0d3FE45F306DC9C883;
	cvt.rni.s32.f64 	%r2823, %fd3854;
	cvt.rn.f64.s32 	%fd3855, %r2823;
	fma.rn.f64 	%fd3856, %fd3855, 0dBFF921FB54442D18, %fd493;
	fma.rn.f64 	%fd3857, %fd3855, 0dBC91A62633145C00, %fd3856;
	fma.rn.f64 	%fd9639, %fd3855, 0dB97B839A252049C0, %fd3857;
	setp.ltu.f64 	%p329, %fd494, 0d41E0000000000000;
	@%p329 bra 	$L__BB4_334;
	{ // callseq 293, 0
	.param .b64 param0;
	st.param.f64 	[param0], %fd493;
	.param .align 16 .b8 retval0[16];
	call.uni (retval0), 
	__internal_trig_reduction_slowpathd, 
	(
	param0
	);
	ld.param.f64 	%fd9639, [retval0];
	ld.param.b32 	%r2823, [retval0+8];
	} // callseq 293
$L__BB4_334:
	add.s32 	%r2824, %r2823, 1;
$L__BB4_335:
	shl.b32 	%r1588, %r2824, 6;
	cvt.u64.u32 	%rd302, %r1588;
	and.b64  	%rd303, %rd302, 64;
	add.s64 	%rd305, %rd300, %rd303;
	mul.rn.f64 	%fd3860, %fd9639, %fd9639;
	and.b32  	%r1589, %r2824, 1;
	setp.eq.b32 	%p330, %r1589, 1;
	selp.f64 	%fd3861, 0dBDA8FF8320FD8164, 0d3DE5DB65F9785EBA, %p330;
	ld.global.nc.v2.f64 	{%fd3862, %fd3863}, [%rd305];
	fma.rn.f64 	%fd3864, %fd3861, %fd3860, %fd3862;
	fma.rn.f64 	%fd3865, %fd3864, %fd3860, %fd3863;
	ld.global.nc.v2.f64 	{%fd3866, %fd3867}, [%rd305+16];
	fma.rn.f64 	%fd3868, %fd3865, %fd3860, %fd3866;
	fma.rn.f64 	%fd3869, %fd3868, %fd3860, %fd3867;
	ld.global.nc.v2.f64 	{%fd3870, %fd3871}, [%rd305+32];
	fma.rn.f64 	%fd3872, %fd3869, %fd3860, %fd3870;
	fma.rn.f64 	%fd3873, %fd3872, %fd3860, %fd3871;
	fma.rn.f64 	%fd3874, %fd3873, %fd9639, %fd9639;
	fma.rn.f64 	%fd3875, %fd3873, %fd3860, 0d3FF0000000000000;
	selp.f64 	%fd3876, %fd3875, %fd3874, %p330;
	and.b32  	%r1590, %r2824, 2;
	setp.eq.s32 	%p331, %r1590, 0;
	mov.f64 	%fd3877, 0d0000000000000000;
	sub.f64 	%fd3878, %fd3877, %fd3876;
	selp.f64 	%fd3879, %fd3876, %fd3878, %p331;
	fma.rn.f64 	%fd3880, %fd486, %fd3879, %fd512;
	mul.f64 	%fd3881, %fd492, %fd3880;
	sub.f64 	%fd3882, %fd491, %fd3881;
	ld.global.f64 	%fd3883, [%rd1+16];
	add.f64 	%fd518, %fd3883, %fd3882;
	bar.sync 	0;
	ld.global.f64 	%fd519, [%rd2];
	ld.global.f64 	%fd520, [%rd1];
	abs.f64 	%fd521, %fd520;
	setp.neu.f64 	%p332, %fd521, 0d7FF0000000000000;
	@%p332 bra 	$L__BB4_337;
	mov.f64 	%fd3889, 0d0000000000000000;
	mul.rn.f64 	%fd9640, %fd520, %fd3889;
	mov.b32 	%r2825, 0;
	bra.uni 	$L__BB4_339;
$L__BB4_337:
	mul.f64 	%fd3884, %fd520, 0d3FE45F306DC9C883;
	cvt.rni.s32.f64 	%r2825, %fd3884;
	cvt.rn.f64.s32 	%fd3885, %r2825;
	fma.rn.f64 	%fd3886, %fd3885, 0dBFF921FB54442D18, %fd520;
	fma.rn.f64 	%fd3887, %fd3885, 0dBC91A62633145C00, %fd3886;
	fma.rn.f64 	%fd9640, %fd3885, 0dB97B839A252049C0, %fd3887;
	setp.ltu.f64 	%p333, %fd521, 0d41E0000000000000;
	@%p333 bra 	$L__BB4_339;
	{ // callseq 294, 0
	.param .b64 param0;
	st.param.f64 	[param0], %fd520;
	.param .align 16 .b8 retval0[16];
	call.uni (retval0), 
	__internal_trig_reduction_slowpathd, 
	(
	param0
	);
	ld.param.f64 	%fd9640, [retval0];
	ld.param.b32 	%r2825, [retval0+8];
	} // callseq 294
$L__BB4_339:
	shl.b32 	%r1593, %r2825, 6;
	cvt.u64.u32 	%rd306, %r1593;
	and.b64  	%rd307, %rd306, 64;
	add.s64 	%rd309, %rd300, %rd307;
	mul.rn.f64 	%fd3890, %fd9640, %fd9640;
	and.b32  	%r1594, %r2825, 1;
	setp.eq.b32 	%p334, %r1594, 1;
	selp.f64 	%fd3891, 0dBDA8FF8320FD8164, 0d3DE5DB65F9785EBA, %p334;
	ld.global.nc.v2.f64 	{%fd3892, %fd3893}, [%rd309];
	fma.rn.f64 	%fd3894, %fd3891, %fd3890, %fd3892;
	fma.rn.f64 	%fd3895, %fd3894, %fd3890, %fd3893;
	ld.global.nc.v2.f64 	{%fd3896, %fd3897}, [%rd309+16];
	fma.rn.f64 	%fd3898, %fd3895, %fd3890, %fd3896;
	fma.rn.f64 	%fd3899, %fd3898, %fd3890, %fd3897;
	ld.global.nc.v2.f64 	{%fd3900, %fd3901}, [%rd309+32];
	fma.rn.f64 	%fd3902, %fd3899, %fd3890, %fd3900;
	fma.rn.f64 	%fd3903, %fd3902, %fd3890, %fd3901;
	fma.rn.f64 	%fd3904, %fd3903, %fd9640, %fd9640;
	fma.rn.f64 	%fd3905, %fd3903, %fd3890, 0d3FF0000000000000;
	selp.f64 	%fd3906, %fd3905, %fd3904, %p334;
	and.b32  	%r1595, %r2825, 2;
	setp.eq.s32 	%p335, %r1595, 0;
	mov.f64 	%fd3907, 0d0000000000000000;
	sub.f64 	%fd3908, %fd3907, %fd3906;
	selp.f64 	%fd526, %fd3906, %fd3908, %p335;
	ld.global.f64 	%fd527, [%rd1+8];
	abs.f64 	%fd528, %fd527;
	setp.neu.f64 	%p336, %fd528, 0d7FF0000000000000;
	@%p336 bra 	$L__BB4_341;
	mov.f64 	%fd3914, 0d0000000000000000;
	mul.rn.f64 	%fd9642, %fd527, %fd3914;
	mov.b32 	%r2827, 1;
	bra.uni 	$L__BB4_344;
$L__BB4_341:
	mul.f64 	%fd3909, %fd527, 0d3FE45F306DC9C883;
	cvt.rni.s32.f64 	%r2826, %fd3909;
	cvt.rn.f64.s32 	%fd3910, %r2826;
	fma.rn.f64 	%fd3911, %fd3910, 0dBFF921FB54442D18, %fd527;
	fma.rn.f64 	%fd3912, %fd3910, 0dBC91A62633145C00, %fd3911;
	fma.rn.f64 	%fd9642, %fd3910, 0dB97B839A252049C0, %fd3912;
	setp.ltu.f64 	%p337, %fd528, 0d41E0000000000000;
	@%p337 bra 	$L__BB4_343;
	{ // callseq 295, 0
	.param .b64 param0;
	st.param.f64 	[param0], %fd527;
	.param .align 16 .b8 retval0[16];
	call.uni (retval0), 
	__internal_trig_reduction_slowpathd, 
	(
	param0
	);
	ld.param.f64 	%fd9642, [retval0];
	ld.param.b32 	%r2826, [retval0+8];
	} // callseq 295
$L__BB4_343:
	add.s32 	%r2827, %r2826, 1;
$L__BB4_344:
	shl.b32 	%r1598, %r2827, 6;
	cvt.u64.u32 	%rd310, %r1598;
	and.b64  	%rd311, %rd310, 64;
	mov.u64 	%rd312, __cudart_sin_cos_coeffs;
	add.s64 	%rd313, %rd312, %rd311;
	mul.rn.f64 	%fd3915, %fd9642, %fd9642;
	and.b32  	%r1599, %r2827, 1;
	setp.eq.b32 	%p339, %r1599, 1;
	selp.f64 	%fd3916, 0dBDA8FF8320FD8164, 0d3DE5DB65F9785EBA, %p339;
	ld.global.nc.v2.f64 	{%fd3917, %fd3918}, [%rd313];
	fma.rn.f64 	%fd3919, %fd3916, %fd3915, %fd3917;
	fma.rn.f64 	%fd3920, %fd3919, %fd3915, %fd3918;
	ld.global.nc.v2.f64 	{%fd3921, %fd3922}, [%rd313+16];
	fma.rn.f64 	%fd3923, %fd3920, %fd3915, %fd3921;
	fma.rn.f64 	%fd3924, %fd3923, %fd3915, %fd3922;
	ld.global.nc.v2.f64 	{%fd3925, %fd3926}, [%rd313+32];
	fma.rn.f64 	%fd3927, %fd3924, %fd3915, %fd3925;
	fma.rn.f64 	%fd3928, %fd3927, %fd3915, %fd3926;
	fma.rn.f64 	%fd3929, %fd3928, %fd9642, %fd9642;
	fma.rn.f64 	%fd3930, %fd3928, %fd3915, 0d3FF0000000000000;
	selp.f64 	%fd3931, %fd3930, %fd3929, %p339;
	and.b32  	%r1600, %r2827, 2;
	setp.eq.s32 	%p340, %r1600, 0;
	mov.f64 	%fd3932, 0d0000000000000000;
	sub.f64 	%fd3933, %fd3932, %fd3931;
	selp.f64 	%fd3934, %fd3931, %fd3933, %p340;
	mul.f64 	%fd534, %fd526, %fd3934;
	@%p336 bra 	$L__BB4_346;
	mov.f64 	%fd3940, 0d0000000000000000;
	mul.rn.f64 	%fd9643, %fd527, %fd3940;
	mov.b32 	%r2828, 0;
	bra.uni 	$L__BB4_348;
$L__BB4_346:
	mul.f64 	%fd3935, %fd527, 0d3FE45F306DC9C883;
	cvt.rni.s32.f64 	%r2828, %fd3935;
	cvt.rn.f64.s32 	%fd3936, %r2828;
	fma.rn.f64 	%fd3937, %fd3936, 0dBFF921FB54442D18, %fd527;
	fma.rn.f64 	%fd3938, %fd3936, 0dBC91A62633145C00, %fd3937;
	fma.rn.f64 	%fd9643, %fd3936, 0dB97B839A252049C0, %fd3938;
	setp.ltu.f64 	%p341, %fd528, 0d41E0000000000000;
	@%p341 bra 	$L__BB4_348;
	{ // callseq 296, 0
	.param .b64 param0;
	st.param.f64 	[param0], %fd527;
	.param .align 16 .b8 retval0[16];
	call.uni (retval0), 
	__internal_trig_reduction_slowpathd, 
	(
	param0
	);
	ld.param.f64 	%fd9643, [retval0];
	ld.param.b32 	%r2828, [retval0+8];
	} // callseq 296
$L__BB4_348:
	shl.b32 	%r1603, %r2828, 6;
	cvt.u64.u32 	%rd314, %r1603;
	and.b64  	%rd315, %rd314, 64;
	mov.u64 	%rd316, __cudart_sin_cos_coeffs;
	add.s64 	%rd317, %rd316, %rd315;
	mul.rn.f64 	%fd3941, %fd9643, %fd9643;
	and.b32  	%r1604, %r2828, 1;
	setp.eq.b32 	%p343, %r1604, 1;
	selp.f64 	%fd3942, 0dBDA8FF8320FD8164, 0d3DE5DB65F9785EBA, %p343;
	ld.global.nc.v2.f64 	{%fd3943, %fd3944}, [%rd317];
	fma.rn.f64 	%fd3945, %fd3942, %fd3941, %fd3943;
	fma.rn.f64 	%fd3946, %fd3945, %fd3941, %fd3944;
	ld.global.nc.v2.f64 	{%fd3947, %fd3948}, [%rd317+16];
	fma.rn.f64 	%fd3949, %fd3946, %fd3941, %fd3947;
	fma.rn.f64 	%fd3950, %fd3949, %fd3941, %fd3948;
	ld.global.nc.v2.f64 	{%fd3951, %fd3952}, [%rd317+32];
	fma.rn.f64 	%fd3953, %fd3950, %fd3941, %fd3951;
	fma.rn.f64 	%fd3954, %fd3953, %fd3941, %fd3952;
	fma.rn.f64 	%fd3955, %fd3954, %fd9643, %fd9643;
	fma.rn.f64 	%fd3956, %fd3954, %fd3941, 0d3FF0000000000000;
	selp.f64 	%fd3957, %fd3956, %fd3955, %p343;
	and.b32  	%r1605, %r2828, 2;
	setp.eq.s32 	%p344, %r1605, 0;
	mov.f64 	%fd3958, 0d0000000000000000;
	sub.f64 	%fd3959, %fd3958, %fd3957;
	selp.f64 	%fd3960, %fd3957, %fd3959, %p344;
	mul.f64 	%fd3961, %fd526, %fd3960;
	mul.f64 	%fd3962, %fd485, %fd3961;
	fma.rn.f64 	%fd539, %fd484, %fd534, %fd3962;
	@%p332 bra 	$L__BB4_350;
	mov.f64 	%fd3968, 0d0000000000000000;
	mul.rn.f64 	%fd9645, %fd520, %fd3968;
	mov.b32 	%r2830, 1;
	bra.uni 	$L__BB4_353;
$L__BB4_350:
	mul.f64 	%fd3963, %fd520, 0d3FE45F306DC9C883;
	cvt.rni.s32.f64 	%r2829, %fd3963;
	cvt.rn.f64.s32 	%fd3964, %r2829;
	fma.rn.f64 	%fd3965, %fd3964, 0dBFF921FB54442D18, %fd520;
	fma.rn.f64 	%fd3966, %fd3964, 0dBC91A62633145C00, %fd3965;
	fma.rn.f64 	%fd9645, %fd3964, 0dB97B839A252049C0, %fd3966;
	setp.ltu.f64 	%p345, %fd521, 0d41E0000000000000;
	@%p345 bra 	$L__BB4_352;
	{ // callseq 297, 0
	.param .b64 param0;
	st.param.f64 	[param0], %fd520;
	.param .align 16 .b8 retval0[16];
	call.uni (retval0), 
	__internal_trig_reduction_slowpathd, 
	(
	param0
	);
	ld.param.f64 	%fd9645, [retval0];
	ld.param.b32 	%r2829, [retval0+8];
	} // callseq 297
$L__BB4_352:
	add.s32 	%r2830, %r2829, 1;
$L__BB4_353:
	shl.b32 	%r1608, %r2830, 6;
	cvt.u64.u32 	%rd318, %r1608;
	and.b64  	%rd319, %rd318, 64;
	add.s64 	%rd321, %rd316, %rd319;
	mul.rn.f64 	%fd3969, %fd9645, %fd9645;
	and.b32  	%r1609, %r2830, 1;
	setp.eq.b32 	%p346, %r1609, 1;
	selp.f64 	%fd3970, 0dBDA8FF8320FD8164, 0d3DE5DB65F9785EBA, %p346;
	ld.global.nc.v2.f64 	{%fd3971, %fd3972}, [%rd321];
	fma.rn.f64 	%fd3973, %fd3970, %fd3969, %fd3971;
	fma.rn.f64 	%fd3974, %fd3973, %fd3969, %fd3972;
	ld.global.nc.v2.f64 	{%fd3975, %fd3976}, [%rd321+16];
	fma.rn.f64 	%fd3977, %fd3974, %fd3969, %fd3975;
	fma.rn.f64 	%fd3978, %fd3977, %fd3969, %fd3976;
	ld.global.nc.v2.f64 	{%fd3979, %fd3980}, [%rd321+32];
	fma.rn.f64 	%fd3981, %fd3978, %fd3969, %fd3979;
	fma.rn.f64 	%fd3982, %fd3981, %fd3969, %fd3980;
	fma.rn.f64 	%fd3983, %fd3982, %fd9645, %fd9645;
	fma.rn.f64 	%fd3984, %fd3982, %fd3969, 0d3FF0000000000000;
	selp.f64 	%fd3985, %fd3984, %fd3983, %p346;
	and.b32  	%r1610, %r2830, 2;
	setp.eq.s32 	%p347, %r1610, 0;
	mov.f64 	%fd3986, 0d0000000000000000;
	sub.f64 	%fd3987, %fd3986, %fd3985;
	selp.f64 	%fd3988, %fd3985, %fd3987, %p347;
	fma.rn.f64 	%fd3989, %fd486, %fd3988, %fd539;
	fma.rn.f64 	%fd3990, %fd519, %fd3989, %fd491;
	ld.global.f64 	%fd3991, [%rd1+24];
	add.f64 	%fd545, %fd3991, %fd3990;
	bar.sync 	0;
	mul.f64 	%fd3992, %fd490, %fd5;
	div.rn.f64 	%fd3993, %fd3992, %fd6;
	sqrt.rn.f64 	%fd546, %fd3993;
	bar.sync 	0;
	abs.f64 	%fd547, %fd518;
	setp.neu.f64 	%p348, %fd547, 0d7FF0000000000000;
	@%p348 bra 	$L__BB4_355;
	mov.f64 	%fd3999, 0d0000000000000000;
	mul.rn.f64 	%fd9647, %fd518, %fd3999;
	mov.b32 	%r2832, 1;
	bra.uni 	$L__BB4_358;
$L__BB4_355:
	mul.f64 	%fd3994, %fd518, 0d3FE45F306DC9C883;
	cvt.rni.s32.f64 	%r2831, %fd3994;
	cvt.rn.f64.s32 	%fd3995, %r2831;
	fma.rn.f64 	%fd3996, %fd3995, 0dBFF921FB54442D18, %fd518;
	fma.rn.f64 	%fd3997, %fd3995, 0dBC91A62633145C00, %fd3996;
	fma.rn.f64 	%fd9647, %fd3995, 0dB97B839A252049C0, %fd3997;
	setp.ltu.f64 	%p349, %fd547, 0d41E0000000000000;
	@%p349 bra 	$L__BB4_357;
	{ // callseq 298, 0
	.param .b64 param0;
	st.param.f64 	[param0], %fd518;
	.param .align 16 .b8 retval0[16];
	call.uni (retval0), 
	__internal_trig_reduction_slowpathd, 
	(
	param0
	);
	ld.param.f64 	%fd9647, [retval0];
	ld.param.b32 	%r2831, [retval0+8];
	} // callseq 298
$L__BB4_357:
	add.s32 	%r2832, %r2831, 1;
$L__BB4_358:
	shl.b32 	%r1613, %r2832, 6;
	cvt.u64.u32 	%rd322, %r1613;
	and.b64  	%rd323, %rd322, 64;
	add.s64 	%rd325, %rd316, %rd323;
	mul.rn.f64 	%fd4000, %fd9647, %fd9647;
	and.b32  	%r1614, %r2832, 1;
	setp.eq.b32 	%p350, %r1614, 1;
	selp.f64 	%fd4001, 0dBDA8FF8320FD8164, 0d3DE5DB65F9785EBA, %p350;
	ld.global.nc.v2.f64 	{%fd4002, %fd4003}, [%rd325];
	fma.rn.f64 	%fd4004, %fd4001, %fd4000, %fd4002;
	fma.rn.f64 	%fd4005, %fd4004, %fd4000, %fd4003;
	ld.global.nc.v2.f64 	{%fd4006, %fd4007}, [%rd325+16];
	fma.rn.f64 	%fd4008, %fd4005, %fd4000, %fd4006;
	fma.rn.f64 	%fd4009, %fd4008, %fd4000, %fd4007;
	ld.global.nc.v2.f64 	{%fd4010, %fd4011}, [%rd325+32];
	fma.rn.f64 	%fd4012, %fd4009, %fd4000, %fd4010;
	fma.rn.f64 	%fd4013, %fd4012, %fd4000, %fd4011;
	fma.rn.f64 	%fd4014, %fd4013, %fd9647, %fd9647;
	fma.rn.f64 	%fd4015, %fd4013, %fd4000, 0d3FF0000000000000;
	selp.f64 	%fd4016, %fd4015, %fd4014, %p350;
	and.b32  	%r1615, %r2832, 2;
	setp.eq.s32 	%p351, %r1615, 0;
	mov.f64 	%fd4017, 0d0000000000000000;
	sub.f64 	%fd4018, %fd4017, %fd4016;
	selp.f64 	%fd553, %fd4016, %fd4018, %p351;
	abs.f64 	%fd554, %fd545;
	setp.neu.f64 	%p352, %fd554, 0d7FF0000000000000;
	@%p352 bra 	$L__BB4_360;
	mov.f64 	%fd4024, 0d0000000000000000;
	mul.rn.f64 	%fd9649, %fd545, %fd4024;
	mov.b32 	%r2834, 1;
	bra.uni 	$L__BB4_363;
$L__BB4_360:
	mul.f64 	%fd4019, %fd545, 0d3FE45F306DC9C883;
	cvt.rni.s32.f64 	%r2833, %fd4019;
	cvt.rn.f64.s32 	%fd4020, %r2833;
	fma.rn.f64 	%fd4021, %fd4020, 0dBFF921FB54442D18, %fd545;
	fma.rn.f64 	%fd4022, %fd4020, 0dBC91A62633145C00, %fd4021;
	fma.rn.f64 	%fd9649, %fd4020, 0dB97B839A252049C0, %fd4022;
	setp.ltu.f64 	%p353, %fd554, 0d41E0000000000000;
	@%p353 bra 	$L__BB4_362;
	{ // callseq 299, 0
	.param .b64 param0;
	st.param.f64 	[param0], %fd545;
	.param .align 16 .b8 retval0[16];
	call.uni (retval0), 
	__internal_trig_reduction_slowpathd, 
	(
	param0
	);
	ld.param.f64 	%fd9649, [retval0];
	ld.param.b32 	%r2833, [retval0+8];
	} // callseq 299
$L__BB4_362:
	add.s32 	%r2834, %r2833, 1;
$L__BB4_363:
	shl.b32 	%r1618, %r2834, 6;
	cvt.u64.u32 	%rd326, %r1618;
	and.b64  	%rd327, %rd326, 64;
	add.s64 	%rd329, %rd316, %rd327;
	mul.rn.f64 	%fd4025, %fd9649, %fd9649;
	and.b32  	%r1619, %r2834, 1;
	setp.eq.b32 	%p354, %r1619, 1;
	selp.f64 	%fd4026, 0dBDA8FF8320FD8164, 0d3DE5DB65F9785EBA, %p354;
	ld.global.nc.v2.f64 	{%fd4027, %fd4028}, [%rd329];
	fma.rn.f64 	%fd4029, %fd4026, %fd4025, %fd4027;
	fma.rn.f64 	%fd4030, %fd4029, %fd4025, %fd4028;
	ld.global.nc.v2.f64 	{%fd4031, %fd4032}, [%rd329+16];
	fma.rn.f64 	%fd4033, %fd4030, %fd4025, %fd4031;
	fma.rn.f64 	%fd4034, %fd4033, %fd4025, %fd4032;
	ld.global.nc.v2.f64 	{%fd4035, %fd4036}, [%rd329+32];
	fma.rn.f64 	%fd4037, %fd4034, %fd4025, %fd4035;
	fma.rn.f64 	%fd4038, %fd4037, %fd4025, %fd4036;
	fma.rn.f64 	%fd4039, %fd4038, %fd9649, %fd9649;
	fma.rn.f64 	%fd4040, %fd4038, %fd4025, 0d3FF0000000000000;
	selp.f64 	%fd4041, %fd4040, %fd4039, %p354;
	and.b32  	%r1620, %r2834, 2;
	setp.eq.s32 	%p355, %r1620, 0;
	mov.f64 	%fd4042, 0d0000000000000000;
	sub.f64 	%fd4043, %fd4042, %fd4041;
	selp.f64 	%fd560, %fd4041, %fd4043, %p355;
	ld.global.f64 	%fd561, [%rd1];
	abs.f64 	%fd562, %fd561;
	setp.neu.f64 	%p356, %fd562, 0d7FF0000000000000;
	@%p356 bra 	$L__BB4_365;
	mov.f64 	%fd4049, 0d0000000000000000;
	mul.rn.f64 	%fd9651, %fd561, %fd4049;
	mov.b32 	%r2836, 1;
	bra.uni 	$L__BB4_368;
$L__BB4_365:
	mul.f64 	%fd4044, %fd561, 0d3FE45F306DC9C883;
	cvt.rni.s32.f64 	%r2835, %fd4044;
	cvt.rn.f64.s32 	%fd4045, %r2835;
	fma.rn.f64 	%fd4046, %fd4045, 0dBFF921FB54442D18, %fd561;
	fma.rn.f64 	%fd4047, %fd4045, 0dBC91A62633145C00, %fd4046;
	fma.rn.f64 	%fd9651, %fd4045, 0dB97B839A252049C0, %fd4047;
	setp.ltu.f64 	%p357, %fd562, 0d41E0000000000000;
	@%p357 bra 	$L__BB4_367;
	{ // callseq 300, 0
	.param .b64 param0;
	st.param.f64 	[param0], %fd561;
	.param .align 16 .b8 retval0[16];
	call.uni (retval0), 
	__internal_trig_reduction_slowpathd, 
	(
	param0
	);
	ld.param.f64 	%fd9651, [retval0];
	ld.param.b32 	%r2835, [retval0+8];
	} // callseq 300
$L__BB4_367:
	add.s32 	%r2836, %r2835, 1;
$L__BB4_368:
	shl.b32 	%r1623, %r2836, 6;
	cvt.u64.u32 	%rd330, %r1623;
	and.b64  	%rd331, %rd330, 64;
	add.s64 	%rd333, %rd316, %rd331;
	mul.rn.f64 	%fd4050, %fd9651, %fd9651;
	and.b32  	%r1624, %r2836, 1;
	setp.eq.b32 	%p358, %r1624, 1;
	selp.f64 	%fd4051, 0dBDA8FF8320FD8164, 0d3DE5DB65F9785EBA, %p358;
	ld.global.nc.v2.f64 	{%fd4052, %fd4053}, [%rd333];
	fma.rn.f64 	%fd4054, %fd4051, %fd4050, %fd4052;
	fma.rn.f64 	%fd4055, %fd4054, %fd4050, %fd4053;
	ld.global.nc.v2.f64 	{%fd4056, %fd4057}, [%rd333+16];
	fma.rn.f64 	%fd4058, %fd4055, %fd4050, %fd4056;
	fma.rn.f64 	%fd4059, %fd4058, %fd4050, %fd4057;
	ld.global.nc.v2.f64 	{%fd4060, %fd4061}, [%rd333+32];
	fma.rn.f64 	%fd4062, %fd4059, %fd4050, %fd4060;
	fma.rn.f64 	%fd4063, %fd4062, %fd4050, %fd4061;
	fma.rn.f64 	%fd4064, %fd4063, %fd9651, %fd9651;
	fma.rn.f64 	%fd4065, %fd4063, %fd4050, 0d3FF0000000000000;
	selp.f64 	%fd4066, %fd4065, %fd4064, %p358;
	and.b32  	%r1625, %r2836, 2;
	setp.eq.s32 	%p359, %r1625, 0;
	mov.f64 	%fd4067, 0d0000000000000000;
	sub.f64 	%fd4068, %fd4067, %fd4066;
	selp.f64 	%fd568, %fd4066, %fd4068, %p359;
	ld.global.f64 	%fd569, [%rd1+8];
	abs.f64 	%fd570, %fd569;
	setp.neu.f64 	%p360, %fd570, 0d7FF0000000000000;
	@%p360 bra 	$L__BB4_370;
	mov.f64 	%fd4074, 0d0000000000000000;
	mul.rn.f64 	%fd9653, %fd569, %fd4074;
	mov.b32 	%r2838, 1;
	bra.uni 	$L__BB4_373;
$L__BB4_370:
	mul.f64 	%fd4069, %fd569, 0d3FE45F306DC9C883;
	cvt.rni.s32.f64 	%r2837, %fd4069;
	cvt.rn.f64.s32 	%fd4070, %r2837;
	fma.rn.f64 	%fd4071, %fd4070, 0dBFF921FB54442D18, %fd569;
	fma.rn.f64 	%fd4072, %fd4070, 0dBC91A62633145C00, %fd4071;
	fma.rn.f64 	%fd9653, %fd4070, 0dB97B839A252049C0, %fd4072;
	setp.ltu.f64 	%p361, %fd570, 0d41E0000000000000;
	@%p361 bra 	$L__BB4_372;
	{ // callseq 301, 0
	.param .b64 param0;
	st.param.f64 	[param0], %fd569;
	.param .align 16 .b8 retval0[16];
	call.uni (retval0), 
	__internal_trig_reduction_slowpathd, 
	(
	param0
	);
	ld.param.f64 	%fd9653, [retval0];
	ld.param.b32 	%r2837, [retval0+8];
	} // callseq 301
$L__BB4_372:
	add.s32 	%r2838, %r2837, 1;
$L__BB4_373:
	setp.eq.f64 	%p362, %fd9, 0d7FF0000000000000;
	shl.b32 	%r1629, %r2838, 6;
	cvt.u64.u32 	%rd334, %r1629;
	and.b64  	%rd335, %rd334, 64;
	add.s64 	%rd337, %rd316, %rd335;
	mul.rn.f64 	%fd4075, %fd9653, %fd9653;
	and.b32  	%r1630, %r2838, 1;
	setp.eq.b32 	%p363, %r1630, 1;
	selp.f64 	%fd4076, 0dBDA8FF8320FD8164, 0d3DE5DB65F9785EBA, %p363;
	ld.global.nc.v2.f64 	{%fd4077, %fd4078}, [%rd337];
	fma.rn.f64 	%fd4079, %fd4076, %fd4075, %fd4077;
	fma.rn.f64 	%fd4080, %fd4079, %fd4075, %fd4078;
	ld.global.nc.v2.f64 	{%fd4081, %fd4082}, [%rd337+16];
	fma.rn.f64 	%fd4083, %fd4080, %fd4075, %fd4081;
	fma.rn.f64 	%fd4084, %fd4083, %fd4075, %fd4082;
	ld.global.nc.v2.f64 	{%fd4085, %fd4086}, [%rd337+32];
	fma.rn.f64 	%fd4087, %fd4084, %fd4075, %fd4085;
	fma.rn.f64 	%fd4088, %fd4087, %fd4075, %fd4086;
	fma.rn.f64 	%fd4089, %fd4088, %fd9653, %fd9653;
	fma.rn.f64 	%fd4090, %fd4088, %fd4075, 0d3FF0000000000000;
	selp.f64 	%fd4091, %fd4090, %fd4089, %p363;
	and.b32  	%r1631, %r2838, 2;
	setp.eq.s32 	%p364, %r1631, 0;
	mov.f64 	%fd4092, 0d0000000000000000;
	sub.f64 	%fd4093, %fd4092, %fd4091;
	selp.f64 	%fd4094, %fd4091, %fd4093, %p364;
	mul.f64 	%fd576, %fd568, %fd4094;
	mov.b32 	%r2840, 1;
	mov.f64 	%fd9655, %fd11;
	@%p362 bra 	$L__BB4_377;
	setp.ltu.f64 	%p365, %fd9, 0d41E0000000000000;
	mov.f64 	%fd9655, %fd10;
	mov.u32 	%r2839, %r12;
	@%p365 bra 	$L__BB4_376;
	{ // callseq 302, 0
	.param .b64 param0;
	st.param.f64 	[param0], %fd8;
	.param .align 16 .b8 retval0[16];
	call.uni (retval0), 
	__internal_trig_reduction_slowpathd, 
	(
	param0
	);
	ld.param.f64 	%fd9655, [retval0];
	ld.param.b32 	%r2839, [retval0+8];
	} // callseq 302
$L__BB4_376:
	add.s32 	%r2840, %r2839, 1;
$L__BB4_377:
	shl.b32 	%r1633, %r2840, 6;
	cvt.u64.u32 	%rd338, %r1633;
	and.b64  	%rd339, %rd338, 64;
	add.s64 	%rd341, %rd316, %rd339;
	mul.rn.f64 	%fd4096, %fd9655, %fd9655;
	and.b32  	%r1634, %r2840, 1;
	setp.eq.b32 	%p367, %r1634, 1;
	selp.f64 	%fd4097, 0dBDA8FF8320FD8164, 0d3DE5DB65F9785EBA, %p367;
	ld.global.nc.v2.f64 	{%fd4098, %fd4099}, [%rd341];
	fma.rn.f64 	%fd4100, %fd4097, %fd4096, %fd4098;
	fma.rn.f64 	%fd4101, %fd4100, %fd4096, %fd4099;
	ld.global.nc.v2.f64 	{%fd4102, %fd4103}, [%rd341+16];
	fma.rn.f64 	%fd4104, %fd4101, %fd4096, %fd4102;
	fma.rn.f64 	%fd4105, %fd4104, %fd4096, %fd4103;
	ld.global.nc.v2.f64 	{%fd4106, %fd4107}, [%rd341+32];
	fma.rn.f64 	%fd4108, %fd4105, %fd4096, %fd4106;
	fma.rn.f64 	%fd4109, %fd4108, %fd4096, %fd4107;
	fma.rn.f64 	%fd4110, %fd4109, %fd9655, %fd9655;
	fma.rn.f64 	%fd4111, %fd4109, %fd4096, 0d3FF0000000000000;
	selp.f64 	%fd4112, %fd4111, %fd4110, %p367;
	and.b32  	%r1635, %r2840, 2;
	setp.eq.s32 	%p368, %r1635, 0;
	mov.f64 	%fd4113, 0d0000000000000000;
	sub.f64 	%fd4114, %fd4113, %fd4112;
	selp.f64 	%fd4115, %fd4112, %fd4114, %p368;
	mul.f64 	%fd580, %fd576, %fd4115;
	@%p360 bra 	$L__BB4_379;
	mov.f64 	%fd4121, 0d0000000000000000;
	mul.rn.f64 	%fd9656, %fd569, %fd4121;
	mov.b32 	%r2841, 0;
	bra.uni 	$L__BB4_381;
$L__BB4_379:
	mul.f64 	%fd4116, %fd569, 0d3FE45F306DC9C883;
	cvt.rni.s32.f64 	%r2841, %fd4116;
	cvt.rn.f64.s32 	%fd4117, %r2841;
	fma.rn.f64 	%fd4118, %fd4117, 0dBFF921FB54442D18, %fd569;
	fma.rn.f64 	%fd4119, %fd4117, 0dBC91A62633145C00, %fd4118;
	fma.rn.f64 	%fd9656, %fd4117, 0dB97B839A252049C0, %fd4119;
	setp.ltu.f64 	%p369, %fd570, 0d41E0000000000000;
	@%p369 bra 	$L__BB4_381;
	{ // callseq 303, 0
	.param .b64 param0;
	st.param.f64 	[param0], %fd569;
	.param .align 16 .b8 retval0[16];
	call.uni (retval0), 
	__internal_trig_reduction_slowpathd, 
	(
	param0
	);
	ld.param.f64 	%fd9656, [retval0];
	ld.param.b32 	%r2841, [retval0+8];
	} // callseq 303
$L__BB4_381:
	shl.b32 	%r1638, %r2841, 6;
	cvt.u64.u32 	%rd342, %r1638;
	and.b64  	%rd343, %rd342, 64;
	add.s64 	%rd345, %rd316, %rd343;
	mul.rn.f64 	%fd4122, %fd9656, %fd9656;
	and.b32  	%r1639, %r2841, 1;
	setp.eq.b32 	%p370, %r1639, 1;
	selp.f64 	%fd4123, 0dBDA8FF8320FD8164, 0d3DE5DB65F9785EBA, %p370;
	ld.global.nc.v2.f64 	{%fd4124, %fd4125}, [%rd345];
	fma.rn.f64 	%fd4126, %fd4123, %fd4122, %fd4124;
	fma.rn.f64 	%fd4127, %fd4126, %fd4122, %fd4125;
	ld.global.nc.v2.f64 	{%fd4128, %fd4129}, [%rd345+16];
	fma.rn.f64 	%fd4130, %fd4127, %fd4122, %fd4128;
	fma.rn.f64 	%fd4131, %fd4130, %fd4122, %fd4129;
	ld.global.nc.v2.f64 	{%fd4132, %fd4133}, [%rd345+32];
	fma.rn.f64 	%fd4134, %fd4131, %fd4122, %fd4132;
	fma.rn.f64 	%fd4135, %fd4134, %fd4122, %fd4133;
	fma.rn.f64 	%fd4136, %fd4135, %fd9656, %fd9656;
	fma.rn.f64 	%fd4137, %fd4135, %fd4122, 0d3FF0000000000000;
	selp.f64 	%fd4138, %fd4137, %fd4136, %p370;
	and.b32  	%r1640, %r2841, 2;
	setp.eq.s32 	%p371, %r1640, 0;
	mov.f64 	%fd4139, 0d0000000000000000;
	sub.f64 	%fd4140, %fd4139, %fd4138;
	selp.f64 	%fd585, %fd4138, %fd4140, %p371;
	setp.ltu.f64 	%p373, %fd9, 0d41E0000000000000;
	or.pred  	%p4, %p362, %p373;
	mov.f64 	%fd9657, %fd25;
	mov.u32 	%r2842, %r18;
	@%p4 bra 	$L__BB4_383;
	{ // callseq 304, 0
	.param .b64 param0;
	st.param.f64 	[param0], %fd8;
	.param .align 16 .b8 retval0[16];
	call.uni (retval0), 
	__internal_trig_reduction_slowpathd, 
	(
	param0
	);
	ld.param.f64 	%fd9657, [retval0];
	ld.param.b32 	%r2842, [retval0+8];
	} // callseq 304
$L__BB4_383:
	mul.f64 	%fd4142, %fd7, %fd546;
	shl.b32 	%r1642, %r2842, 6;
	cvt.u64.u32 	%rd346, %r1642;
	and.b64  	%rd347, %rd346, 64;
	add.s64 	%rd349, %rd316, %rd347;
	mul.rn.f64 	%fd4143, %fd9657, %fd9657;
	and.b32  	%r1643, %r2842, 1;
	setp.eq.b32 	%p374, %r1643, 1;
	selp.f64 	%fd4144, 0dBDA8FF8320FD8164, 0d3DE5DB65F9785EBA, %p374;
	ld.global.nc.v2.f64 	{%fd4145, %fd4146}, [%rd349];
	fma.rn.f64 	%fd4147, %fd4144, %fd4143, %fd4145;
	fma.rn.f64 	%fd4148, %fd4147, %fd4143, %fd4146;
	ld.global.nc.v2.f64 	{%fd4149, %fd4150}, [%rd349+16];
	fma.rn.f64 	%fd4151, %fd4148, %fd4143, %fd4149;
	fma.rn.f64 	%fd4152, %fd4151, %fd4143, %fd4150;
	ld.global.nc.v2.f64 	{%fd4153, %fd4154}, [%rd349+32];
	fma.rn.f64 	%fd4155, %fd4152, %fd4143, %fd4153;
	fma.rn.f64 	%fd4156, %fd4155, %fd4143, %fd4154;
	fma.rn.f64 	%fd4157, %fd4156, %fd9657, %fd9657;
	fma.rn.f64 	%fd4158, %fd4156, %fd4143, 0d3FF0000000000000;
	selp.f64 	%fd4159, %fd4158, %fd4157, %p374;
	and.b32  	%r1644, %r2842, 2;
	setp.eq.s32 	%p375, %r1644, 0;
	mov.f64 	%fd4160, 0d0000000000000000;
	sub.f64 	%fd4161, %fd4160, %fd4159;
	selp.f64 	%fd4162, %fd4159, %fd4161, %p375;
	mul.f64 	%fd4163, %fd585, %fd4162;
	sub.f64 	%fd4164, %fd580, %fd4163;
	add.f64 	%fd4165, %fd553, %fd560;
	mul.f64 	%fd4166, %fd4142, %fd4165;
	mul.f64 	%fd4167, %fd4166, %fd4164;
	div.rn.f64 	%fd4168, %fd4167, %fd12;
	ld.shared.f64 	%fd4169, [%r6];
	add.f64 	%fd4170, %fd4169, %fd4168;
	st.shared.f64 	[%r6], %fd4170;
	bar.sync 	0;
	sub.f64 	%fd4171, %fd553, %fd560;
	mul.f64 	%fd588, %fd4171, %fd4142;
	ld.global.f64 	%fd589, [%rd1];
	abs.f64 	%fd590, %fd589;
	setp.neu.f64 	%p376, %fd590, 0d7FF0000000000000;
	@%p376 bra 	$L__BB4_385;
	mov.f64 	%fd4177, 0d0000000000000000;
	mul.rn.f64 	%fd9658, %fd589, %fd4177;
	mov.b32 	%r2843, 0;
	bra.uni 	$L__BB4_387;
$L__BB4_385:
	mul.f64 	%fd4172, %fd589, 0d3FE45F306DC9C883;
	cvt.rni.s32.f64 	%r2843, %fd4172;
	cvt.rn.f64.s32 	%fd4173, %r2843;
	fma.rn.f64 	%fd4174, %fd4173, 0dBFF921FB54442D18, %fd589;
	fma.rn.f64 	%fd4175, %fd4173, 0dBC91A62633145C00, %fd4174;
	fma.rn.f64 	%fd9658, %fd4173, 0dB97B839A252049C0, %fd4175;
	setp.ltu.f64 	%p377, %fd590, 0d41E0000000000000;
	@%p377 bra 	$L__BB4_387;
	{ // callseq 305, 0
	.param .b64 param0;
	st.param.f64 	[param0], %fd589;
	.param .align 16 .b8 retval0[16];
	call.uni (retval0), 
	__internal_trig_reduction_slowpathd, 
	(
	param0
	);
	ld.param.f64 	%fd9658, [retval0];
	ld.param.b32 	%r2843, [retval0+8];
	} // callseq 305
$L__BB4_387:
	shl.b32 	%r1647, %r2843, 6;
	cvt.u64.u32 	%rd350, %r1647;
	and.b64  	%rd351, %rd350, 64;
	add.s64 	%rd353, %rd316, %rd351;
	mul.rn.f64 	%fd4178, %fd9658, %fd9658;
	and.b32  	%r1648, %r2843, 1;
	setp.eq.b32 	%p378, %r1648, 1;
	selp.f64 	%fd4179, 0dBDA8FF8320FD8164, 0d3DE5DB65F9785EBA, %p378;
	ld.global.nc.v2.f64 	{%fd4180, %fd4181}, [%rd353];
	fma.rn.f64 	%fd4182, %fd4179, %fd4178, %fd4180;
	fma.rn.f64 	%fd4183, %fd4182, %fd4178, %fd4181;
	ld.global.nc.v2.f64 	{%fd4184, %fd4185}, [%rd353+16];
	fma.rn.f64 	%fd4186, %fd4183, %fd4178, %fd4184;
	fma.rn.f64 	%fd4187, %fd4186, %fd4178, %fd4185;
	ld.global.nc.v2.f64 	{%fd4188, %fd4189}, [%rd353+32];
	fma.rn.f64 	%fd4190, %fd4187, %fd4178, %fd4188;
	fma.rn.f64 	%fd4191, %fd4190, %fd4178, %fd4189;
	fma.rn.f64 	%fd4192, %fd4191, %fd9658, %fd9658;
	fma.rn.f64 	%fd4193, %fd4191, %fd4178, 0d3FF0000000000000;
	selp.f64 	%fd4194, %fd4193, %fd4192, %p378;
	and.b32  	%r1649, %r2843, 2;
	setp.eq.s32 	%p379, %r1649, 0;
	mov.f64 	%fd4195, 0d0000000000000000;
	sub.f64 	%fd4196, %fd4195, %fd4194;
	selp.f64 	%fd595, %fd4194, %fd4196, %p379;
	mov.f64 	%fd9659, %fd25;
	mov.u32 	%r2844, %r18;
	@%p4 bra 	$L__BB4_389;
	{ // callseq 306, 0
	.param .b64 param0;
	st.param.f64 	[param0], %fd8;
	.param .align 16 .b8 retval0[16];
	call.uni (retval0), 
	__internal_trig_reduction_slowpathd, 
	(
	param0
	);
	ld.param.f64 	%fd9659, [retval0];
	ld.param.b32 	%r2844, [retval0+8];
	} // callseq 306
$L__BB4_389:
	shl.b32 	%r1651, %r2844, 6;
	cvt.u64.u32 	%rd354, %r1651;
	and.b64  	%rd355, %rd354, 64;
	add.s64 	%rd357, %rd316, %rd355;
	mul.rn.f64 	%fd4198, %fd9659, %fd9659;
	and.b32  	%r1652, %r2844, 1;
	setp.eq.b32 	%p381, %r1652, 1;
	selp.f64 	%fd4199, 0dBDA8FF8320FD8164, 0d3DE5DB65F9785EBA, %p381;
	ld.global.nc.v2.f64 	{%fd4200, %fd4201}, [%rd357];
	fma.rn.f64 	%fd4202, %fd4199, %fd4198, %fd4200;
	fma.rn.f64 	%fd4203, %fd4202, %fd4198, %fd4201;
	ld.global.nc.v2.f64 	{%fd4204, %fd4205}, [%rd357+16];
	fma.rn.f64 	%fd4206, %fd4203, %fd4198, %fd4204;
	fma.rn.f64 	%fd4207, %fd4206, %fd4198, %fd4205;
	ld.global.nc.v2.f64 	{%fd4208, %fd4209}, [%rd357+32];
	fma.rn.f64 	%fd4210, %fd4207, %fd4198, %fd4208;
	fma.rn.f64 	%fd4211, %fd4210, %fd4198, %fd4209;
	fma.rn.f64 	%fd4212, %fd4211, %fd9659, %fd9659;
	fma.rn.f64 	%fd4213, %fd4211, %fd4198, 0d3FF0000000000000;
	selp.f64 	%fd4214, %fd4213, %fd4212, %p381;
	and.b32  	%r1653, %r2844, 2;
	setp.eq.s32 	%p382, %r1653, 0;
	mov.f64 	%fd4215, 0d0000000000000000;
	sub.f64 	%fd4216, %fd4215, %fd4214;
	selp.f64 	%fd4217, %fd4214, %fd4216, %p382;
	mul.f64 	%fd598, %fd595, %fd4217;
	@%p376 bra 	$L__BB4_391;
	mov.f64 	%fd4223, 0d0000000000000000;
	mul.rn.f64 	%fd9661, %fd589, %fd4223;
	mov.b32 	%r2846, 1;
	bra.uni 	$L__BB4_394;
$L__BB4_391:
	mul.f64 	%fd4218, %fd589, 0d3FE45F306DC9C883;
	cvt.rni.s32.f64 	%r2845, %fd4218;
	cvt.rn.f64.s32 	%fd4219, %r2845;
	fma.rn.f64 	%fd4220, %fd4219, 0dBFF921FB54442D18, %fd589;
	fma.rn.f64 	%fd4221, %fd4219, 0dBC91A62633145C00, %fd4220;
	fma.rn.f64 	%fd9661, %fd4219, 0dB97B839A252049C0, %fd4221;
	setp.ltu.f64 	%p383, %fd590, 0d41E0000000000000;
	@%p383 bra 	$L__BB4_393;
	{ // callseq 307, 0
	.param .b64 param0;
	st.param.f64 	[param0], %fd589;
	.param .align 16 .b8 retval0[16];
	call.uni (retval0), 
	__internal_trig_reduction_slowpathd, 
	(
	param0
	);
	ld.param.f64 	%fd9661, [retval0];
	ld.param.b32 	%r2845, [retval0+8];
	} // callseq 307
$L__BB4_393:
	add.s32 	%r2846, %r2845, 1;
$L__BB4_394:
	shl.b32 	%r1656, %r2846, 6;
	cvt.u64.u32 	%rd358, %r1656;
	and.b64  	%rd359, %rd358, 64;
	add.s64 	%rd361, %rd316, %rd359;
	mul.rn.f64 	%fd4224, %fd9661, %fd9661;
	and.b32  	%r1657, %r2846, 1;
	setp.eq.b32 	%p384, %r1657, 1;
	selp.f64 	%fd4225, 0dBDA8FF8320FD8164, 0d3DE5DB65F9785EBA, %p384;
	ld.global.nc.v2.f64 	{%fd4226, %fd4227}, [%rd361];
	fma.rn.f64 	%fd4228, %fd4225, %fd4224, %fd4226;
	fma.rn.f64 	%fd4229, %fd4228, %fd4224, %fd4227;
	ld.global.nc.v2.f64 	{%fd4230, %fd4231}, [%rd361+16];
	fma.rn.f64 	%fd4232, %fd4229, %fd4224, %fd4230;
	fma.rn.f64 	%fd4233, %fd4232, %fd4224, %fd4231;
	ld.global.nc.v2.f64 	{%fd4234, %fd4235}, [%rd361+32];
	fma.rn.f64 	%fd4236, %fd4233, %fd4224, %fd4234;
	fma.rn.f64 	%fd4237, %fd4236, %fd4224, %fd4235;
	fma.rn.f64 	%fd4238, %fd4237, %fd9661, %fd9661;
	fma.rn.f64 	%fd4239, %fd4237, %fd4224, 0d3FF0000000000000;
	selp.f64 	%fd4240, %fd4239, %fd4238, %p384;
	and.b32  	%r1658, %r2846, 2;
	setp.eq.s32 	%p385, %r1658, 0;
	mov.f64 	%fd4241, 0d0000000000000000;
	sub.f64 	%fd4242, %fd4241, %fd4240;
	selp.f64 	%fd604, %fd4240, %fd4242, %p385;
	ld.global.f64 	%fd605, [%rd1+8];
	abs.f64 	%fd606, %fd605;
	setp.neu.f64 	%p386, %fd606, 0d7FF0000000000000;
	@%p386 bra 	$L__BB4_396;
	mov.f64 	%fd4248, 0d0000000000000000;
	mul.rn.f64 	%fd9662, %fd605, %fd4248;
	mov.b32 	%r2847, 0;
	bra.uni 	$L__BB4_398;
$L__BB4_396:
	mul.f64 	%fd4243, %fd605, 0d3FE45F306DC9C883;
	cvt.rni.s32.f64 	%r2847, %fd4243;
	cvt.rn.f64.s32 	%fd4244, %r2847;
	fma.rn.f64 	%fd4245, %fd4244, 0dBFF921FB54442D18, %fd605;
	fma.rn.f64 	%fd4246, %fd4244, 0dBC91A62633145C00, %fd4245;
	fma.rn.f64 	%fd9662, %fd4244, 0dB97B839A252049C0, %fd4246;
	setp.ltu.f64 	%p387, %fd606, 0d41E0000000000000;
	@%p387 bra 	$L__BB4_398;
	{ // callseq 308, 0
	.param .b64 param0;
	st.param.f64 	[param0], %fd605;
	.param .align 16 .b8 retval0[16];
	call.uni (retval0), 
	__internal_trig_reduction_slowpathd, 
	(
	param0
	);
	ld.param.f64 	%fd9662, [retval0];
	ld.param.b32 	%r2847, [retval0+8];
	} // callseq 308
$L__BB4_398:
	shl.b32 	%r1661, %r2847, 6;
	cvt.u64.u32 	%rd362, %r1661;
	and.b64  	%rd363, %rd362, 64;
	add.s64 	%rd365, %rd316, %rd363;
	mul.rn.f64 	%fd4249, %fd9662, %fd9662;
	and.b32  	%r1662, %r2847, 1;
	setp.eq.b32 	%p388, %r1662, 1;
	selp.f64 	%fd4250, 0dBDA8FF8320FD8164, 0d3DE5DB65F9785EBA, %p388;
	ld.global.nc.v2.f64 	{%fd4251, %fd4252}, [%rd365];
	fma.rn.f64 	%fd4253, %fd4250, %fd4249, %fd4251;
	fma.rn.f64 	%fd4254, %fd4253, %fd4249, %fd4252;
	ld.global.nc.v2.f64 	{%fd4255, %fd4256}, [%rd365+16];
	fma.rn.f64 	%fd4257, %fd4254, %fd4249, %fd4255;
	fma.rn.f64 	%fd4258, %fd4257, %fd4249, %fd4256;
	ld.global.nc.v2.f64 	{%fd4259, %fd4260}, [%rd365+32];
	fma.rn.f64 	%fd4261, %fd4258, %fd4249, %fd4259;
	fma.rn.f64 	%fd4262, %fd4261, %fd4249, %fd4260;
	fma.rn.f64 	%fd4263, %fd4262, %fd9662, %fd9662;
	fma.rn.f64 	%fd4264, %fd4262, %fd4249, 0d3FF0000000000000;
	selp.f64 	%fd4265, %fd4264, %fd4263, %p388;
	and.b32  	%r1663, %r2847, 2;
	setp.eq.s32 	%p389, %r1663, 0;
	mov.f64 	%fd4266, 0d0000000000000000;
	sub.f64 	%fd4267, %fd4266, %fd4265;
	selp.f64 	%fd4268, %fd4265, %fd4267, %p389;
	mul.f64 	%fd611, %fd604, %fd4268;
	mov.f64 	%fd9663, %fd25;
	mov.u32 	%r2848, %r18;
	@%p4 bra 	$L__BB4_400;
	{ // callseq 309, 0
	.param .b64 param0;
	st.param.f64 	[param0], %fd8;
	.param .align 16 .b8 retval0[16];
	call.uni (retval0), 
	__internal_trig_reduction_slowpathd, 
	(
	param0
	);
	ld.param.f64 	%fd9663, [retval0];
	ld.param.b32 	%r2848, [retval0+8];
	} // callseq 309
$L__BB4_400:
	shl.b32 	%r1665, %r2848, 6;
	cvt.u64.u32 	%rd366, %r1665;
	and.b64  	%rd367, %rd366, 64;
	add.s64 	%rd369, %rd316, %rd367;
	mul.rn.f64 	%fd4270, %fd9663, %fd9663;
	and.b32  	%r1666, %r2848, 1;
	setp.eq.b32 	%p391, %r1666, 1;
	selp.f64 	%fd4271, 0dBDA8FF8320FD8164, 0d3DE5DB65F9785EBA, %p391;
	ld.global.nc.v2.f64 	{%fd4272, %fd4273}, [%rd369];
	fma.rn.f64 	%fd4274, %fd4271, %fd4270, %fd4272;
	fma.rn.f64 	%fd4275, %fd4274, %fd4270, %fd4273;
	ld.global.nc.v2.f64 	{%fd4276, %fd4277}, [%rd369+16];
	fma.rn.f64 	%fd4278, %fd4275, %fd4270, %fd4276;
	fma.rn.f64 	%fd4279, %fd4278, %fd4270, %fd4277;
	ld.global.nc.v2.f64 	{%fd4280, %fd4281}, [%rd369+32];
	fma.rn.f64 	%fd4282, %fd4279, %fd4270, %fd4280;
	fma.rn.f64 	%fd4283, %fd4282, %fd4270, %fd4281;
	fma.rn.f64 	%fd4284, %fd4283, %fd9663, %fd9663;
	fma.rn.f64 	%fd4285, %fd4283, %fd4270, 0d3FF0000000000000;
	selp.f64 	%fd4286, %fd4285, %fd4284, %p391;
	and.b32  	%r1667, %r2848, 2;
	setp.eq.s32 	%p392, %r1667, 0;
	mov.f64 	%fd4287, 0d0000000000000000;
	sub.f64 	%fd4288, %fd4287, %fd4286;
	selp.f64 	%fd4289, %fd4286, %fd4288, %p392;
	mul.f64 	%fd614, %fd611, %fd4289;
	@%p386 bra 	$L__BB4_402;
	mov.f64 	%fd4295, 0d0000000000000000;
	mul.rn.f64 	%fd9665, %fd605, %fd4295;
	mov.b32 	%r2850, 1;
	bra.uni 	$L__BB4_405;
$L__BB4_402:
	mul.f64 	%fd4290, %fd605, 0d3FE45F306DC9C883;
	cvt.rni.s32.f64 	%r2849, %fd4290;
	cvt.rn.f64.s32 	%fd4291, %r2849;
	fma.rn.f64 	%fd4292, %fd4291, 0dBFF921FB54442D18, %fd605;
	fma.rn.f64 	%fd4293, %fd4291, 0dBC91A62633145C00, %fd4292;
	fma.rn.f64 	%fd9665, %fd4291, 0dB97B839A252049C0, %fd4293;
	setp.ltu.f64 	%p393, %fd606, 0d41E0000000000000;
	@%p393 bra 	$L__BB4_404;
	{ // callseq 310, 0
	.param .b64 param0;
	st.param.f64 	[param0], %fd605;
	.param .align 16 .b8 retval0[16];
	call.uni (retval0), 
	__internal_trig_reduction_slowpathd, 
	(
	param0
	);
	ld.param.f64 	%fd9665, [retval0];
	ld.param.b32 	%r2849, [retval0+8];
	} // callseq 310
$L__BB4_404:
	add.s32 	%r2850, %r2849, 1;
$L__BB4_405:
	shl.b32 	%r1671, %r2850, 6;
	cvt.u64.u32 	%rd370, %r1671;
	and.b64  	%rd371, %rd370, 64;
	add.s64 	%rd373, %rd316, %rd371;
	mul.rn.f64 	%fd4296, %fd9665, %fd9665;
	and.b32  	%r1672, %r2850, 1;
	setp.eq.b32 	%p395, %r1672, 1;
	selp.f64 	%fd4297, 0dBDA8FF8320FD8164, 0d3DE5DB65F9785EBA, %p395;
	ld.global.nc.v2.f64 	{%fd4298, %fd4299}, [%rd373];
	fma.rn.f64 	%fd4300, %fd4297, %fd4296, %fd4298;
	fma.rn.f64 	%fd4301, %fd4300, %fd4296, %fd4299;
	ld.global.nc.v2.f64 	{%fd4302, %fd4303}, [%rd373+16];
	fma.rn.f64 	%fd4304, %fd4301, %fd4296, %fd4302;
	fma.rn.f64 	%fd4305, %fd4304, %fd4296, %fd4303;
	ld.global.nc.v2.f64 	{%fd4306, %fd4307}, [%rd373+32];
	fma.rn.f64 	%fd4308, %fd4305, %fd4296, %fd4306;
	fma.rn.f64 	%fd4309, %fd4308, %fd4296, %fd4307;
	fma.rn.f64 	%fd4310, %fd4309, %fd9665, %fd9665;
	fma.rn.f64 	%fd4311, %fd4309, %fd4296, 0d3FF0000000000000;
	selp.f64 	%fd4312, %fd4311, %fd4310, %p395;
	and.b32  	%r1673, %r2850, 2;
	setp.eq.s32 	%p396, %r1673, 0;
	mov.f64 	%fd4313, 0d0000000000000000;
	sub.f64 	%fd4314, %fd4313, %fd4312;
	selp.f64 	%fd620, %fd4312, %fd4314, %p396;
	mov.b32 	%r2852, 1;
	mov.f64 	%fd9667, %fd11;
	@%p362 bra 	$L__BB4_409;
	setp.ltu.f64 	%p397, %fd9, 0d41E0000000000000;
	mov.f64 	%fd9667, %fd10;
	mov.u32 	%r2851, %r12;
	@%p397 bra 	$L__BB4_408;
	{ // callseq 311, 0
	.param .b64 param0;
	st.param.f64 	[param0], %fd8;
	.param .align 16 .b8 retval0[16];
	call.uni (retval0), 
	__internal_trig_reduction_slowpathd, 
	(
	param0
	);
	ld.param.f64 	%fd9667, [retval0];
	ld.param.b32 	%r2851, [retval0+8];
	} // callseq 311
$L__BB4_408:
	add.s32 	%r2852, %r2851, 1;
$L__BB4_409:
	shl.b32 	%r1675, %r2852, 6;
	cvt.u64.u32 	%rd374, %r1675;
	and.b64  	%rd375, %rd374, 64;
	add.s64 	%rd377, %rd316, %rd375;
	mul.rn.f64 	%fd4316, %fd9667, %fd9667;
	and.b32  	%r1676, %r2852, 1;
	setp.eq.b32 	%p398, %r1676, 1;
	selp.f64 	%fd4317, 0dBDA8FF8320FD8164, 0d3DE5DB65F9785EBA, %p398;
	ld.global.nc.v2.f64 	{%fd4318, %fd4319}, [%rd377];
	fma.rn.f64 	%fd4320, %fd4317, %fd4316, %fd4318;
	fma.rn.f64 	%fd4321, %fd4320, %fd4316, %fd4319;
	ld.global.nc.v2.f64 	{%fd4322, %fd4323}, [%rd377+16];
	fma.rn.f64 	%fd4324, %fd4321, %fd4316, %fd4322;
	fma.rn.f64 	%fd4325, %fd4324, %fd4316, %fd4323;
	ld.global.nc.v2.f64 	{%fd4326, %fd4327}, [%rd377+32];
	fma.rn.f64 	%fd4328, %fd4325, %fd4316, %fd4326;
	fma.rn.f64 	%fd4329, %fd4328, %fd4316, %fd4327;
	fma.rn.f64 	%fd4330, %fd4329, %fd9667, %fd9667;
	fma.rn.f64 	%fd4331, %fd4329, %fd4316, 0d3FF0000000000000;
	selp.f64 	%fd4332, %fd4331, %fd4330, %p398;
	and.b32  	%r1677, %r2852, 2;
	setp.eq.s32 	%p399, %r1677, 0;
	mov.f64 	%fd4333, 0d0000000000000000;
	sub.f64 	%fd4334, %fd4333, %fd4332;
	selp.f64 	%fd4335, %fd4332, %fd4334, %p399;
	mul.f64 	%fd4336, %fd620, %fd4335;
	sub.f64 	%fd4337, %fd614, %fd4336;
	mul.f64 	%fd4338, %fd489, %fd4337;
	fma.rn.f64 	%fd4339, %fd488, %fd598, %fd4338;
	mul.f64 	%fd4340, %fd588, %fd4339;
	div.rn.f64 	%fd4341, %fd4340, %fd13;
	ld.shared.f64 	%fd4342, [%r6];
	add.f64 	%fd4343, %fd4342, %fd4341;
	st.shared.f64 	[%r6], %fd4343;
	bar.sync 	0;
	bar.sync 	0;
	ld.global.f64 	%fd4344, [%rd2];
	div.rn.f64 	%fd624, %fd4344, %fd4;
	bar.sync 	0;
	mul.f64 	%fd625, %fd483, %fd624;
	ld.global.f64 	%fd626, [%rd2];
	ld.global.f64 	%fd627, [%rd1];
	abs.f64 	%fd628, %fd627;
	setp.neu.f64 	%p400, %fd628, 0d7FF0000000000000;
	@%p400 bra 	$L__BB4_411;
	mov.f64 	%fd4350, 0d0000000000000000;
	mul.rn.f64 	%fd9668, %fd627, %fd4350;
	mov.b32 	%r2853, 0;
	bra.uni 	$L__BB4_413;
$L__BB4_411:
	mul.f64 	%fd4345, %fd627, 0d3FE45F306DC9C883;
	cvt.rni.s32.f64 	%r2853, %fd4345;
	cvt.rn.f64.s32 	%fd4346, %r2853;
	fma.rn.f64 	%fd4347, %fd4346, 0dBFF921FB54442D18, %fd627;
	fma.rn.f64 	%fd4348, %fd4346, 0dBC91A62633145C00, %fd4347;
	fma.rn.f64 	%fd9668, %fd4346, 0dB97B839A252049C0, %fd4348;
	setp.ltu.f64 	%p401, %fd628, 0d41E0000000000000;
	@%p401 bra 	$L__BB4_413;
	{ // callseq 312, 0
	.param .b64 param0;
	st.param.f64 	[param0], %fd627;
	.param .align 16 .b8 retval0[16];
	call.uni (retval0), 
	__internal_trig_reduction_slowpathd, 
	(
	param0
	);
	ld.param.f64 	%fd9668, [retval0];
	ld.param.b32 	%r2853, [retval0+8];
	} // callseq 312
$L__BB4_413:
	shl.b32 	%r1680, %r2853, 6;
	cvt.u64.u32 	%rd378, %r1680;
	and.b64  	%rd379, %rd378, 64;
	add.s64 	%rd381, %rd316, %rd379;
	mul.rn.f64 	%fd4351, %fd9668, %fd9668;
	and.b32  	%r1681, %r2853, 1;
	setp.eq.b32 	%p402, %r1681, 1;
	selp.f64 	%fd4352, 0dBDA8FF8320FD8164, 0d3DE5DB65F9785EBA, %p402;
	ld.global.nc.v2.f64 	{%fd4353, %fd4354}, [%rd381];
	fma.rn.f64 	%fd4355, %fd4352, %fd4351, %fd4353;
	fma.rn.f64 	%fd4356, %fd4355, %fd4351, %fd4354;
	ld.global.nc.v2.f64 	{%fd4357, %fd4358}, [%rd381+16];
	fma.rn.f64 	%fd4359, %fd4356, %fd4351, %fd4357;
	fma.rn.f64 	%fd4360, %fd4359, %fd4351, %fd4358;
	ld.global.nc.v2.f64 	{%fd4361, %fd4362}, [%rd381+32];
	fma.rn.f64 	%fd4363, %fd4360, %fd4351, %fd4361;
	fma.rn.f64 	%fd4364, %fd4363, %fd4351, %fd4362;
	fma.rn.f64 	%fd4365, %fd4364, %fd9668, %fd9668;
	fma.rn.f64 	%fd4366, %fd4364, %fd4351, 0d3FF0000000000000;
	selp.f64 	%fd4367, %fd4366, %fd4365, %p402;
	and.b32  	%r1682, %r2853, 2;
	setp.eq.s32 	%p403, %r1682, 0;
	mov.f64 	%fd4368, 0d0000000000000000;
	sub.f64 	%fd4369, %fd4368, %fd4367;
	selp.f64 	%fd633, %fd4367, %fd4369, %p403;
	ld.global.f64 	%fd634, [%rd1+8];
	abs.f64 	%fd635, %fd634;
	setp.neu.f64 	%p404, %fd635, 0d7FF0000000000000;
	@%p404 bra 	$L__BB4_415;
	mov.f64 	%fd4375, 0d0000000000000000;
	mul.rn.f64 	%fd9670, %fd634, %fd4375;
	mov.b32 	%r2855, 1;
	bra.uni 	$L__BB4_418;
$L__BB4_415:
	mul.f64 	%fd4370, %fd634, 0d3FE45F306DC9C883;
	cvt.rni.s32.f64 	%r2854, %fd4370;
	cvt.rn.f64.s32 	%fd4371, %r2854;
	fma.rn.f64 	%fd4372, %fd4371, 0dBFF921FB54442D18, %fd634;
	fma.rn.f64 	%fd4373, %fd4371, 0dBC91A62633145C00, %fd4372;
	fma.rn.f64 	%fd9670, %fd4371, 0dB97B839A252049C0, %fd4373;
	setp.ltu.f64 	%p405, %fd635, 0d41E0000000000000;
	@%p405 bra 	$L__BB4_417;
	{ // callseq 313, 0
	.param .b64 param0;
	st.param.f64 	[param0], %fd634;
	.param .align 16 .b8 retval0[16];
	call.uni (retval0), 
	__internal_trig_reduction_slowpathd, 
	(
	param0
	);
	ld.param.f64 	%fd9670, [retval0];
	ld.param.b32 	%r2854, [retval0+8];
	} // callseq 313
$L__BB4_417:
	add.s32 	%r2855, %r2854, 1;
$L__BB4_418:
	shl.b32 	%r1685, %r2855, 6;
	cvt.u64.u32 	%rd382, %r1685;
	and.b64  	%rd383, %rd382, 64;
	mov.u64 	%rd384, __cudart_sin_cos_coeffs;
	add.s64 	%rd385, %rd384, %rd383;
	mul.rn.f64 	%fd4376, %fd9670, %fd9670;
	and.b32  	%r1686, %r2855, 1;
	setp.eq.b32 	%p407, %r1686, 1;
	selp.f64 	%fd4377, 0dBDA8FF8320FD8164, 0d3DE5DB65F9785EBA, %p407;
	ld.global.nc.v2.f64 	{%fd4378, %fd4379}, [%rd385];
	fma.rn.f64 	%fd4380, %fd4377, %fd4376, %fd4378;
	fma.rn.f64 	%fd4381, %fd4380, %fd4376, %fd4379;
	ld.global.nc.v2.f64 	{%fd4382, %fd4383}, [%rd385+16];
	fma.rn.f64 	%fd4384, %fd4381, %fd4376, %fd4382;
	fma.rn.f64 	%fd4385, %fd4384, %fd4376, %fd4383;
	ld.global.nc.v2.f64 	{%fd4386, %fd4387}, [%rd385+32];
	fma.rn.f64 	%fd4388, %fd4385, %fd4376, %fd4386;
	fma.rn.f64 	%fd4389, %fd4388, %fd4376, %fd4387;
	fma.rn.f64 	%fd4390, %fd4389, %fd9670, %fd9670;
	fma.rn.f64 	%fd4391, %fd4389, %fd4376, 0d3FF0000000000000;
	selp.f64 	%fd4392, %fd4391, %fd4390, %p407;
	and.b32  	%r1687, %r2855, 2;
	setp.eq.s32 	%p408, %r1687, 0;
	mov.f64 	%fd4393, 0d0000000000000000;
	sub.f64 	%fd4394, %fd4393, %fd4392;
	selp.f64 	%fd4395, %fd4392, %fd4394, %p408;
	mul.f64 	%fd641, %fd633, %fd4395;
	@%p404 bra 	$L__BB4_420;
	mov.f64 	%fd4401, 0d0000000000000000;
	mul.rn.f64 	%fd9671, %fd634, %fd4401;
	mov.b32 	%r2856, 0;
	bra.uni 	$L__BB4_422;
$L__BB4_420:
	mul.f64 	%fd4396, %fd634, 0d3FE45F306DC9C883;
	cvt.rni.s32.f64 	%r2856, %fd4396;
	cvt.rn.f64.s32 	%fd4397, %r2856;
	fma.rn.f64 	%fd4398, %fd4397, 0dBFF921FB54442D18, %fd634;
	fma.rn.f64 	%fd4399, %fd4397, 0dBC91A62633145C00, %fd4398;
	fma.rn.f64 	%fd9671, %fd4397, 0dB97B839A252049C0, %fd4399;
	setp.ltu.f64 	%p409, %fd635, 0d41E0000000000000;
	@%p409 bra 	$L__BB4_422;
	{ // callseq 314, 0
	.param .b64 param0;
	st.param.f64 	[param0], %fd634;
	.param .align 16 .b8 retval0[16];
	call.uni (retval0), 
	__internal_trig_reduction_slowpathd, 
	(
	param0
	);
	ld.param.f64 	%fd9671, [retval0];
	ld.param.b32 	%r2856, [retval0+8];
	} // callseq 314
$L__BB4_422:
	shl.b32 	%r1690, %r2856, 6;
	cvt.u64.u32 	%rd386, %r1690;
	and.b64  	%rd387, %rd386, 64;
	mov.u64 	%rd388, __cudart_sin_cos_coeffs;
	add.s64 	%rd389, %rd388, %rd387;
	mul.rn.f64 	%fd4402, %fd9671, %fd9671;
	and.b32  	%r1691, %r2856, 1;
	setp.eq.b32 	%p411, %r1691, 1;
	selp.f64 	%fd4403, 0dBDA8FF8320FD8164, 0d3DE5DB65F9785EBA, %p411;
	ld.global.nc.v2.f64 	{%fd4404, %fd4405}, [%rd389];
	fma.rn.f64 	%fd4406, %fd4403, %fd4402, %fd4404;
	fma.rn.f64 	%fd4407, %fd4406, %fd4402, %fd4405;
	ld.global.nc.v2.f64 	{%fd4408, %fd4409}, [%rd389+16];
	fma.rn.f64 	%fd4410, %fd4407, %fd4402, %fd4408;
	fma.rn.f64 	%fd4411, %fd4410, %fd4402, %fd4409;
	ld.global.nc.v2.f64 	{%fd4412, %fd4413}, [%rd389+32];
	fma.rn.f64 	%fd4414, %fd4411, %fd4402, %fd4412;
	fma.rn.f64 	%fd4415, %fd4414, %fd4402, %fd4413;
	fma.rn.f64 	%fd4416, %fd4415, %fd9671, %fd9671;
	fma.rn.f64 	%fd4417, %fd4415, %fd4402, 0d3FF0000000000000;
	selp.f64 	%fd4418, %fd4417, %fd4416, %p411;
	and.b32  	%r1692, %r2856, 2;
	setp.eq.s32 	%p412, %r1692, 0;
	mov.f64 	%fd4419, 0d0000000000000000;
	sub.f64 	%fd4420, %fd4419, %fd4418;
	selp.f64 	%fd4421, %fd4418, %fd4420, %p412;
	mul.f64 	%fd4422, %fd633, %fd4421;
	mul.f64 	%fd4423, %fd485, %fd4422;
	fma.rn.f64 	%fd646, %fd484, %fd641, %fd4423;
	@%p400 bra 	$L__BB4_424;
	mov.f64 	%fd4429, 0d0000000000000000;
	mul.rn.f64 	%fd9673, %fd627, %fd4429;
	mov.b32 	%r2858, 1;
	bra.uni 	$L__BB4_427;
$L__BB4_424:
	mul.f64 	%fd4424, %fd627, 0d3FE45F306DC9C883;
	cvt.rni.s32.f64 	%r2857, %fd4424;
	cvt.rn.f64.s32 	%fd4425, %r2857;
	fma.rn.f64 	%fd4426, %fd4425, 0dBFF921FB54442D18, %fd627;
	fma.rn.f64 	%fd4427, %fd4425, 0dBC91A62633145C00, %fd4426;
	fma.rn.f64 	%fd9673, %fd4425, 0dB97B839A252049C0, %fd4427;
	setp.ltu.f64 	%p413, %fd628, 0d41E0000000000000;
	@%p413 bra 	$L__BB4_426;
	{ // callseq 315, 0
	.param .b64 param0;
	st.param.f64 	[param0], %fd627;
	.param .align 16 .b8 retval0[16];
	call.uni (retval0), 
	__internal_trig_reduction_slowpathd, 
	(
	param0
	);
	ld.param.f64 	%fd9673, [retval0];
	ld.param.b32 	%r2857, [retval0+8];
	} // callseq 315
$L__BB4_426:
	add.s32 	%r2858, %r2857, 1;
$L__BB4_427:
	shl.b32 	%r1695, %r2858, 6;
	cvt.u64.u32 	%rd390, %r1695;
	and.b64  	%rd391, %rd390, 64;
	add.s64 	%rd393, %rd388, %rd391;
	mul.rn.f64 	%fd4430, %fd9673, %fd9673;
	and.b32  	%r1696, %r2858, 1;
	setp.eq.b32 	%p414, %r1696, 1;
	selp.f64 	%fd4431, 0dBDA8FF8320FD8164, 0d3DE5DB65F9785EBA, %p414;
	ld.global.nc.v2.f64 	{%fd4432, %fd4433}, [%rd393];
	fma.rn.f64 	%fd4434, %fd4431, %fd4430, %fd4432;
	fma.rn.f64 	%fd4435, %fd4434, %fd4430, %fd4433;
	ld.global.nc.v2.f64 	{%fd4436, %fd4437}, [%rd393+16];
	fma.rn.f64 	%fd4438, %fd4435, %fd4430, %fd4436;
	fma.rn.f64 	%fd4439, %fd4438, %fd4430, %fd4437;
	ld.global.nc.v2.f64 	{%fd4440, %fd4441}, [%rd393+32];
	fma.rn.f64 	%fd4442, %fd4439, %fd4430, %fd4440;
	fma.rn.f64 	%fd4443, %fd4442, %fd4430, %fd4441;
	fma.rn.f64 	%fd4444, %fd4443, %fd9673, %fd9673;
	fma.rn.f64 	%fd4445, %fd4443, %fd4430, 0d3FF0000000000000;
	selp.f64 	%fd4446, %fd4445, %fd4444, %p414;
	and.b32  	%r1697, %r2858, 2;
	setp.eq.s32 	%p415, %r1697, 0;
	mov.f64 	%fd4447, 0d0000000000000000;
	sub.f64 	%fd4448, %fd4447, %fd4446;
	selp.f64 	%fd4449, %fd4446, %fd4448, %p415;
	fma.rn.f64 	%fd4450, %fd486, %fd4449, %fd646;
	mul.f64 	%fd4451, %fd626, %fd4450;
	sub.f64 	%fd4452, %fd625, %fd4451;
	ld.global.f64 	%fd4453, [%rd1+16];
	add.f64 	%fd652, %fd4453, %fd4452;
	bar.sync 	0;
	ld.global.f64 	%fd653, [%rd2];
	ld.global.f64 	%fd654, [%rd1];
	abs.f64 	%fd655, %fd654;
	setp.neu.f64 	%p416, %fd655, 0d7FF0000000000000;
	@%p416 bra 	$L__BB4_429;
	mov.f64 	%fd4459, 0d0000000000000000;
	mul.rn.f64 	%fd9674, %fd654, %fd4459;
	mov.b32 	%r2859, 0;
	bra.uni 	$L__BB4_431;
$L__BB4_429:
	mul.f64 	%fd4454, %fd654, 0d3FE45F306DC9C883;
	cvt.rni.s32.f64 	%r2859, %fd4454;
	cvt.rn.f64.s32 	%fd4455, %r2859;
	fma.rn.f64 	%fd4456, %fd4455, 0dBFF921FB54442D18, %fd654;
	fma.rn.f64 	%fd4457, %fd4455, 0dBC91A62633145C00, %fd4456;
	fma.rn.f64 	%fd9674, %fd4455, 0dB97B839A252049C0, %fd4457;
	setp.ltu.f64 	%p417, %fd655, 0d41E0000000000000;
	@%p417 bra 	$L__BB4_431;
	{ // callseq 316, 0
	.param .b64 param0;
	st.param.f64 	[param0], %fd654;
	.param .align 16 .b8 retval0[16];
	call.uni (retval0), 
	__internal_trig_reduction_slowpathd, 
	(
	param0
	);
	ld.param.f64 	%fd9674, [retval0];
	ld.param.b32 	%r2859, [retval0+8];
	} // callseq 316
$L__BB4_431:
	shl.b32 	%r1700, %r2859, 6;
	cvt.u64.u32 	%rd394, %r1700;
	and.b64  	%rd395, %rd394, 64;
	add.s64 	%rd397, %rd388, %rd395;
	mul.rn.f64 	%fd4460, %fd9674, %fd9674;
	and.b32  	%r1701, %r2859, 1;
	setp.eq.b32 	%p418, %r1701, 1;
	selp.f64 	%fd4461, 0dBDA8FF8320FD8164, 0d3DE5DB65F9785EBA, %p418;
	ld.global.nc.v2.f64 	{%fd4462, %fd4463}, [%rd397];
	fma.rn.f64 	%fd4464, %fd4461, %fd4460, %fd4462;
	fma.rn.f64 	%fd4465, %fd4464, %fd4460, %fd4463;
	ld.global.nc.v2.f64 	{%fd4466, %fd4467}, [%rd397+16];
	fma.rn.f64 	%fd4468, %fd4465, %fd4460, %fd4466;
	fma.rn.f64 	%fd4469, %fd4468, %fd4460, %fd4467;
	ld.global.nc.v2.f64 	{%fd4470, %fd4471}, [%rd397+32];
	fma.rn.f64 	%fd4472, %fd4469, %fd4460, %fd4470;
	fma.rn.f64 	%fd4473, %fd4472, %fd4460, %fd4471;
	fma.rn.f64 	%fd4474, %fd4473, %fd9674, %fd9674;
	fma.rn.f64 	%fd4475, %fd4473, %fd4460, 0d3FF0000000000000;
	selp.f64 	%fd4476, %fd4475, %fd4474, %p418;
	and.b32  	%r1702, %r2859, 2;
	setp.eq.s32 	%p419, %r1702, 0;
	mov.f64 	%fd4477, 0d0000000000000000;
	sub.f64 	%fd4478, %fd4477, %fd4476;
	selp.f64 	%fd660, %fd4476, %fd4478, %p419;
	ld.global.f64 	%fd661, [%rd1+8];
	abs.f64 	%fd662, %fd661;
	setp.neu.f64 	%p420, %fd662, 0d7FF0000000000000;
	@%p420 bra 	$L__BB4_433;
	mov.f64 	%fd4484, 0d0000000000000000;
	mul.rn.f64 	%fd9676, %fd661, %fd4484;
	mov.b32 	%r2861, 1;
	bra.uni 	$L__BB4_436;
$L__BB4_433:
	mul.f64 	%fd4479, %fd661, 0d3FE45F306DC9C883;
	cvt.rni.s32.f64 	%r2860, %fd4479;
	cvt.rn.f64.s32 	%fd4480, %r2860;
	fma.rn.f64 	%fd4481, %fd4480, 0dBFF921FB54442D18, %fd661;
	fma.rn.f64 	%fd4482, %fd4480, 0dBC91A62633145C00, %fd4481;
	fma.rn.f64 	%fd9676, %fd4480, 0dB97B839A252049C0, %fd4482;
	setp.ltu.f64 	%p421, %fd662, 0d41E0000000000000;
	@%p421 bra 	$L__BB4_435;
	{ // callseq 317, 0
	.param .b64 param0;
	st.param.f64 	[param0], %fd661;
	.param .align 16 .b8 retval0[16];
	call.uni (retval0), 
	__internal_trig_reduction_slowpathd, 
	(
	param0
	);
	ld.param.f64 	%fd9676, [retval0];
	ld.param.b32 	%r2860, [retval0+8];
	} // callseq 317
$L__BB4_435:
	add.s32 	%r2861, %r2860, 1;
$L__BB4_436:
	shl.b32 	%r1705, %r2861, 6;
	cvt.u64.u32 	%rd398, %r1705;
	and.b64  	%rd399, %rd398, 64;
	mov.u64 	%rd400, __cudart_sin_cos_coeffs;
	add.s64 	%rd401, %rd400, %rd399;
	mul.rn.f64 	%fd4485, %fd9676, %fd9676;
	and.b32  	%r1706, %r2861, 1;
	setp.eq.b32 	%p423, %r1706, 1;
	selp.f64 	%fd4486, 0dBDA8FF8320FD8164, 0d3DE5DB65F9785EBA, %p423;
	ld.global.nc.v2.f64 	{%fd4487, %fd4488}, [%rd401];
	fma.rn.f64 	%fd4489, %fd4486, %fd4485, %fd4487;
	fma.rn.f64 	%fd4490, %fd4489, %fd4485, %fd4488;
	ld.global.nc.v2.f64 	{%fd4491, %fd4492}, [%rd401+16];
	fma.rn.f64 	%fd4493, %fd4490, %fd4485, %fd4491;
	fma.rn.f64 	%fd4494, %fd4493, %fd4485, %fd4492;
	ld.global.nc.v2.f64 	{%fd4495, %fd4496}, [%rd401+32];
	fma.rn.f64 	%fd4497, %fd4494, %fd4485, %fd4495;
	fma.rn.f64 	%fd4498, %fd4497, %fd4485, %fd4496;
	fma.rn.f64 	%fd4499, %fd4498, %fd9676, %fd9676;
	fma.rn.f64 	%fd4500, %fd4498, %fd4485, 0d3FF0000000000000;
	selp.f64 	%fd4501, %fd4500, %fd4499, %p423;
	and.b32  	%r1707, %r2861, 2;
	setp.eq.s32 	%p424, %r1707, 0;
	mov.f64 	%fd4502, 0d0000000000000000;
	sub.f64 	%fd4503, %fd4502, %fd4501;
	selp.f64 	%fd4504, %fd4501, %fd4503, %p424;
	mul.f64 	%fd668, %fd660, %fd4504;
	@%p420 bra 	$L__BB4_438;
	mov.f64 	%fd4510, 0d0000000000000000;
	mul.rn.f64 	%fd9677, %fd661, %fd4510;
	mov.b32 	%r2862, 0;
	bra.uni 	$L__BB4_440;
$L__BB4_438:
	mul.f64 	%fd4505, %fd661, 0d3FE45F306DC9C883;
	cvt.rni.s32.f64 	%r2862, %fd4505;
	cvt.rn.f64.s32 	%fd4506, %r2862;
	fma.rn.f64 	%fd4507, %fd4506, 0dBFF921FB54442D18, %fd661;
	fma.rn.f64 	%fd4508, %fd4506, 0dBC91A62633145C00, %fd4507;
	fma.rn.f64 	%fd9677, %fd4506, 0dB97B839A252049C0, %fd4508;
	setp.ltu.f64 	%p425, %fd662, 0d41E0000000000000;
	@%p425 bra 	$L__BB4_440;
	{ // callseq 318, 0
	.param .b64 param0;
	st.param.f64 	[param0], %fd661;
	.param .align 16 .b8 retval0[16];
	call.uni (retval0), 
	__internal_trig_reduction_slowpathd, 
	(
	param0
	);
	ld.param.f64 	%fd9677, [retval0];
	ld.param.b32 	%r2862, [retval0+8];
	} // callseq 318
$L__BB4_440:
	shl.b32 	%r1710, %r2862, 6;
	cvt.u64.u32 	%rd402, %r1710;
	and.b64  	%rd403, %rd402, 64;
	mov.u64 	%rd404, __cudart_sin_cos_coeffs;
	add.s64 	%rd405, %rd404, %rd403;
	mul.rn.f64 	%fd4511, %fd9677, %fd9677;
	and.b32  	%r1711, %r2862, 1;
	setp.eq.b32 	%p427, %r1711, 1;
	selp.f64 	%fd4512, 0dBDA8FF8320FD8164, 0d3DE5DB65F9785EBA, %p427;
	ld.global.nc.v2.f64 	{%fd4513, %fd4514}, [%rd405];
	fma.rn.f64 	%fd4515, %fd4512, %fd4511, %fd4513;
	fma.rn.f64 	%fd4516, %fd4515, %fd4511, %fd4514;
	ld.global.nc.v2.f64 	{%fd4517, %fd4518}, [%rd405+16];
	fma.rn.f64 	%fd4519, %fd4516, %fd4511, %fd4517;
	fma.rn.f64 	%fd4520, %fd4519, %fd4511, %fd4518;
	ld.global.nc.v2.f64 	{%fd4521, %fd4522}, [%rd405+32];
	fma.rn.f64 	%fd4523, %fd4520, %fd4511, %fd4521;
	fma.rn.f64 	%fd4524, %fd4523, %fd4511, %fd4522;
	fma.rn.f64 	%fd4525, %fd4524, %fd9677, %fd9677;
	fma.rn.f64 	%fd4526, %fd4524, %fd4511, 0d3FF0000000000000;
	selp.f64 	%fd4527, %fd4526, %fd4525, %p427;
	and.b32  	%r1712, %r2862, 2;
	setp.eq.s32 	%p428, %r1712, 0;
	mov.f64 	%fd4528, 0d0000000000000000;
	sub.f64 	%fd4529, %fd4528, %fd4527;
	selp.f64 	%fd4530, %fd4527, %fd4529, %p428;
	mul.f64 	%fd4531, %fd660, %fd4530;
	mul.f64 	%fd4532, %fd485, %fd4531;
	fma.rn.f64 	%fd673, %fd484, %fd668, %fd4532;
	@%p416 bra 	$L__BB4_442;
	mov.f64 	%fd4538, 0d0000000000000000;
	mul.rn.f64 	%fd9679, %fd654, %fd4538;
	mov.b32 	%r2864, 1;
	bra.uni 	$L__BB4_445;
$L__BB4_442:
	mul.f64 	%fd4533, %fd654, 0d3FE45F306DC9C883;
	cvt.rni.s32.f64 	%r2863, %fd4533;
	cvt.rn.f64.s32 	%fd4534, %r2863;
	fma.rn.f64 	%fd4535, %fd4534, 0dBFF921FB54442D18, %fd654;
	fma.rn.f64 	%fd4536, %fd4534, 0dBC91A62633145C00, %fd4535;
	fma.rn.f64 	%fd9679, %fd4534, 0dB97B839A252049C0, %fd4536;
	setp.ltu.f64 	%p429, %fd655, 0d41E0000000000000;
	@%p429 bra 	$L__BB4_444;
	{ // callseq 319, 0
	.param .b64 param0;
	st.param.f64 	[param0], %fd654;
	.param .align 16 .b8 retval0[16];
	call.uni (retval0), 
	__internal_trig_reduction_slowpathd, 
	(
	param0
	);
	ld.param.f64 	%fd9679, [retval0];
	ld.param.b32 	%r2863, [retval0+8];
	} // callseq 319
$L__BB4_444:
	add.s32 	%r2864, %r2863, 1;
$L__BB4_445:
	shl.b32 	%r1715, %r2864, 6;
	cvt.u64.u32 	%rd406, %r1715;
	and.b64  	%rd407, %rd406, 64;
	add.s64 	%rd409, %rd404, %rd407;
	mul.rn.f64 	%fd4539, %fd9679, %fd9679;
	and.b32  	%r1716, %r2864, 1;
	setp.eq.b32 	%p430, %r1716, 1;
	selp.f64 	%fd4540, 0dBDA8FF8320FD8164, 0d3DE5DB65F9785EBA, %p430;
	ld.global.nc.v2.f64 	{%fd4541, %fd4542}, [%rd409];
	fma.rn.f64 	%fd4543, %fd4540, %fd4539, %fd4541;
	fma.rn.f64 	%fd4544, %fd4543, %fd4539, %fd4542;
	ld.global.nc.v2.f64 	{%fd4545, %fd4546}, [%rd409+16];
	fma.rn.f64 	%fd4547, %fd4544, %fd4539, %fd4545;
	fma.rn.f64 	%fd4548, %fd4547, %fd4539, %fd4546;
	ld.global.nc.v2.f64 	{%fd4549, %fd4550}, [%rd409+32];
	fma.rn.f64 	%fd4551, %fd4548, %fd4539, %fd4549;
	fma.rn.f64 	%fd4552, %fd4551, %fd4539, %fd4550;
	fma.rn.f64 	%fd4553, %fd4552, %fd9679, %fd9679;
	fma.rn.f64 	%fd4554, %fd4552, %fd4539, 0d3FF0000000000000;
	selp.f64 	%fd4555, %fd4554, %fd4553, %p430;
	and.b32  	%r1717, %r2864, 2;
	setp.eq.s32 	%p431, %r1717, 0;
	mov.f64 	%fd4556, 0d0000000000000000;
	sub.f64 	%fd4557, %fd4556, %fd4555;
	selp.f64 	%fd4558, %fd4555, %fd4557, %p431;
	fma.rn.f64 	%fd4559, %fd486, %fd4558, %fd673;
	fma.rn.f64 	%fd4560, %fd653, %fd4559, %fd625;
	ld.global.f64 	%fd4561, [%rd1+24];
	add.f64 	%fd679, %fd4561, %fd4560;
	bar.sync 	0;
	mul.f64 	%fd4562, %fd624, %fd5;
	div.rn.f64 	%fd4563, %fd4562, %fd6;
	sqrt.rn.f64 	%fd680, %fd4563;
	bar.sync 	0;
	abs.f64 	%fd681, %fd652;
	setp.neu.f64 	%p432, %fd681, 0d7FF0000000000000;
	@%p432 bra 	$L__BB4_447;
	mov.f64 	%fd4569, 0d0000000000000000;
	mul.rn.f64 	%fd9681, %fd652, %fd4569;
	mov.b32 	%r2866, 1;
	bra.uni 	$L__BB4_450;
$L__BB4_447:
	mul.f64 	%fd4564, %fd652, 0d3FE45F306DC9C883;
	cvt.rni.s32.f64 	%r2865, %fd4564;
	cvt.rn.f64.s32 	%fd4565, %r2865;
	fma.rn.f64 	%fd4566, %fd4565, 0dBFF921FB54442D18, %fd652;
	fma.rn.f64 	%fd4567, %fd4565, 0dBC91A62633145C00, %fd4566;
	fma.rn.f64 	%fd9681, %fd4565, 0dB97B839A252049C0, %fd4567;
	setp.ltu.f64 	%p433, %fd681, 0d41E0000000000000;
	@%p433 bra 	$L__BB4_449;
	{ // callseq 320, 0
	.param .b64 param0;
	st.param.f64 	[param0], %fd652;
	.param .align 16 .b8 retval0[16];
	call.uni (retval0), 
	__internal_trig_reduction_slowpathd, 
	(
	param0
	);
	ld.param.f64 	%fd9681, [retval0];
	ld.param.b32 	%r2865, [retval0+8];
	} // callseq 320
$L__BB4_449:
	add.s32 	%r2866, %r2865, 1;
$L__BB4_450:
	shl.b32 	%r1720, %r2866, 6;
	cvt.u64.u32 	%rd410, %r1720;
	and.b64  	%rd411, %rd410, 64;
	add.s64 	%rd413, %rd404, %rd411;
	mul.rn.f64 	%fd4570, %fd9681, %fd9681;
	and.b32  	%r1721, %r2866, 1;
	setp.eq.b32 	%p434, %r1721, 1;
	selp.f64 	%fd4571, 0dBDA8FF8320FD8164, 0d3DE5DB65F9785EBA, %p434;
	ld.global.nc.v2.f64 	{%fd4572, %fd4573}, [%rd413];
	fma.rn.f64 	%fd4574, %fd4571, %fd4570, %fd4572;
	fma.rn.f64 	%fd4575, %fd4574, %fd4570, %fd4573;
	ld.global.nc.v2.f64 	{%fd4576, %fd4577}, [%rd413+16];
	fma.rn.f64 	%fd4578, %fd4575, %fd4570, %fd4576;
	fma.rn.f64 	%fd4579, %fd4578, %fd4570, %fd4577;
	ld.global.nc.v2.f64 	{%fd4580, %fd4581}, [%rd413+32];
	fma.rn.f64 	%fd4582, %fd4579, %fd4570, %fd4580;
	fma.rn.f64 	%fd4583, %fd4582, %fd4570, %fd4581;
	fma.rn.f64 	%fd4584, %fd4583, %fd9681, %fd9681;
	fma.rn.f64 	%fd4585, %fd4583, %fd4570, 0d3FF0000000000000;
	selp.f64 	%fd4586, %fd4585, %fd4584, %p434;
	and.b32  	%r1722, %r2866, 2;
	setp.eq.s32 	%p435, %r1722, 0;
	mov.f64 	%fd4587, 0d0000000000000000;
	sub.f64 	%fd4588, %fd4587, %fd4586;
	selp.f64 	%fd687, %fd4586, %fd4588, %p435;
	abs.f64 	%fd688, %fd679;
	setp.neu.f64 	%p436, %fd688, 0d7FF0000000000000;
	@%p436 bra 	$L__BB4_452;
	mov.f64 	%fd4594, 0d0000000000000000;
	mul.rn.f64 	%fd9683, %fd679, %fd4594;
	mov.b32 	%r2868, 1;
	bra.uni 	$L__BB4_455;
$L__BB4_452:
	mul.f64 	%fd4589, %fd679, 0d3FE45F306DC9C883;
	cvt.rni.s32.f64 	%r2867, %fd4589;
	cvt.rn.f64.s32 	%fd4590, %r2867;
	fma.rn.f64 	%fd4591, %fd4590, 0dBFF921FB54442D18, %fd679;
	fma.rn.f64 	%fd4592, %fd4590, 0dBC91A62633145C00, %fd4591;
	fma.rn.f64 	%fd9683, %fd4590, 0dB97B839A252049C0, %fd4592;
	setp.ltu.f64 	%p437, %fd688, 0d41E0000000000000;
	@%p437 bra 	$L__BB4_454;
	{ // callseq 321, 0
	.param .b64 param0;
	st.param.f64 	[param0], %fd679;
	.param .align 16 .b8 retval0[16];
	call.uni (retval0), 
	__internal_trig_reduction_slowpathd, 
	(
	param0
	);
	ld.param.f64 	%fd9683, [retval0];
	ld.param.b32 	%r2867, [retval0+8];
	} // callseq 321
$L__BB4_454:
	add.s32 	%r2868, %r2867, 1;
$L__BB4_455:
	shl.b32 	%r1725, %r2868, 6;
	cvt.u64.u32 	%rd414, %r1725;
	and.b64  	%rd415, %rd414, 64;
	add.s64 	%rd417, %rd404, %rd415;
	mul.rn.f64 	%fd4595, %fd9683, %fd9683;
	and.b32  	%r1726, %r2868, 1;
	setp.eq.b32 	%p438, %r1726, 1;
	selp.f64 	%fd4596, 0dBDA8FF8320FD8164, 0d3DE5DB65F9785EBA, %p438;
	ld.global.nc.v2.f64 	{%fd4597, %fd4598}, [%rd417];
	fma.rn.f64 	%fd4599, %fd4596, %fd4595, %fd4597;
	fma.rn.f64 	%fd4600, %fd4599, %fd4595, %fd4598;
	ld.global.nc.v2.f64 	{%fd4601, %fd4602}, [%rd417+16];
	fma.rn.f64 	%fd4603, %fd4600, %fd4595, %fd4601;
	fma.rn.f64 	%fd4604, %fd4603, %fd4595, %fd4602;
	ld.global.nc.v2.f64 	{%fd4605, %fd4606}, [%rd417+32];
	fma.rn.f64 	%fd4607, %fd4604, %fd4595, %fd4605;
	fma.rn.f64 	%fd4608, %fd4607, %fd4595, %fd4606;
	fma.rn.f64 	%fd4609, %fd4608, %fd9683, %fd9683;
	fma.rn.f64 	%fd4610, %fd4608, %fd4595, 0d3FF0000000000000;
	selp.f64 	%fd4611, %fd4610, %fd4609, %p438;
	and.b32  	%r1727, %r2868, 2;
	setp.eq.s32 	%p439, %r1727, 0;
	mov.f64 	%fd4612, 0d0000000000000000;
	sub.f64 	%fd4613, %fd4612, %fd4611;
	selp.f64 	%fd694, %fd4611, %fd4613, %p439;
	ld.global.f64 	%fd695, [%rd1];
	abs.f64 	%fd696, %fd695;
	setp.neu.f64 	%p440, %fd696, 0d7FF0000000000000;
	@%p440 bra 	$L__BB4_457;
	mov.f64 	%fd4619, 0d0000000000000000;
	mul.rn.f64 	%fd9685, %fd695, %fd4619;
	mov.b32 	%r2870, 1;
	bra.uni 	$L__BB4_460;
$L__BB4_457:
	mul.f64 	%fd4614, %fd695, 0d3FE45F306DC9C883;
	cvt.rni.s32.f64 	%r2869, %fd4614;
	cvt.rn.f64.s32 	%fd4615, %r2869;
	fma.rn.f64 	%fd4616, %fd4615, 0dBFF921FB54442D18, %fd695;
	fma.rn.f64 	%fd4617, %fd4615, 0dBC91A62633145C00, %fd4616;
	fma.rn.f64 	%fd9685, %fd4615, 0dB97B839A252049C0, %fd4617;
	setp.ltu.f64 	%p441, %fd696, 0d41E0000000000000;
	@%p441 bra 	$L__BB4_459;
	{ // callseq 322, 0
	.param .b64 param0;
	st.param.f64 	[param0], %fd695;
	.param .align 16 .b8 retval0[16];
	call.uni (retval0), 
	__internal_trig_reduction_slowpathd, 
	(
	param0
	);
	ld.param.f64 	%fd9685, [retval0];
	ld.param.b32 	%r2869, [retval0+8];
	} // callseq 322
$L__BB4_459:
	add.s32 	%r2870, %r2869, 1;
$L__BB4_460:
	shl.b32 	%r1730, %r2870, 6;
	cvt.u64.u32 	%rd418, %r1730;
	and.b64  	%rd419, %rd418, 64;
	add.s64 	%rd421, %rd404, %rd419;
	mul.rn.f64 	%fd4620, %fd9685, %fd9685;
	and.b32  	%r1731, %r2870, 1;
	setp.eq.b32 	%p442, %r1731, 1;
	selp.f64 	%fd4621, 0dBDA8FF8320FD8164, 0d3DE5DB65F9785EBA, %p442;
	ld.global.nc.v2.f64 	{%fd4622, %fd4623}, [%rd421];
	fma.rn.f64 	%fd4624, %fd4621, %fd4620, %fd4622;
	fma.rn.f64 	%fd4625, %fd4624, %fd4620, %fd4623;
	ld.global.nc.v2.f64 	{%fd4626, %fd4627}, [%rd421+16];
	fma.rn.f64 	%fd4628, %fd4625, %fd4620, %fd4626;
	fma.rn.f64 	%fd4629, %fd4628, %fd4620, %fd4627;
	ld.global.nc.v2.f64 	{%fd4630, %fd4631}, [%rd421+32];
	fma.rn.f64 	%fd4632, %fd4629, %fd4620, %fd4630;
	fma.rn.f64 	%fd4633, %fd4632, %fd4620, %fd4631;
	fma.rn.f64 	%fd4634, %fd4633, %fd9685, %fd9685;
	fma.rn.f64 	%fd4635, %fd4633, %fd4620, 0d3FF0000000000000;
	selp.f64 	%fd4636, %fd4635, %fd4634, %p442;
	and.b32  	%r1732, %r2870, 2;
	setp.eq.s32 	%p443, %r1732, 0;
	mov.f64 	%fd4637, 0d0000000000000000;
	sub.f64 	%fd4638, %fd4637, %fd4636;
	selp.f64 	%fd702, %fd4636, %fd4638, %p443;
	ld.global.f64 	%fd703, [%rd1+8];
	abs.f64 	%fd704, %fd703;
	setp.neu.f64 	%p444, %fd704, 0d7FF0000000000000;
	@%p444 bra 	$L__BB4_462;
	mov.f64 	%fd4644, 0d0000000000000000;
	mul.rn.f64 	%fd9686, %fd703, %fd4644;
	mov.b32 	%r2871, 0;
	bra.uni 	$L__BB4_464;
$L__BB4_462:
	mul.f64 	%fd4639, %fd703, 0d3FE45F306DC9C883;
	cvt.rni.s32.f64 	%r2871, %fd4639;
	cvt.rn.f64.s32 	%fd4640, %r2871;
	fma.rn.f64 	%fd4641, %fd4640, 0dBFF921FB54442D18, %fd703;
	fma.rn.f64 	%fd4642, %fd4640, 0dBC91A62633145C00, %fd4641;
	fma.rn.f64 	%fd9686, %fd4640, 0dB97B839A252049C0, %fd4642;
	setp.ltu.f64 	%p445, %fd704, 0d41E0000000000000;
	@%p445 bra 	$L__BB4_464;
	{ // callseq 323, 0
	.param .b64 param0;
	st.param.f64 	[param0], %fd703;
	.param .align 16 .b8 retval0[16];
	call.uni (retval0), 
	__internal_trig_reduction_slowpathd, 
	(
	param0
	);
	ld.param.f64 	%fd9686, [retval0];
	ld.param.b32 	%r2871, [retval0+8];
	} // callseq 323
$L__BB4_464:
	setp.eq.f64 	%p446, %fd9, 0d7FF0000000000000;
	shl.b32 	%r1736, %r2871, 6;
	cvt.u64.u32 	%rd422, %r1736;
	and.b64  	%rd423, %rd422, 64;
	add.s64 	%rd425, %rd404, %rd423;
	mul.rn.f64 	%fd4645, %fd9686, %fd9686;
	and.b32  	%r1737, %r2871, 1;
	setp.eq.b32 	%p447, %r1737, 1;
	selp.f64 	%fd4646, 0dBDA8FF8320FD8164, 0d3DE5DB65F9785EBA, %p447;
	ld.global.nc.v2.f64 	{%fd4647, %fd4648}, [%rd425];
	fma.rn.f64 	%fd4649, %fd4646, %fd4645, %fd4647;
	fma.rn.f64 	%fd4650, %fd4649, %fd4645, %fd4648;
	ld.global.nc.v2.f64 	{%fd4651, %fd4652}, [%rd425+16];
	fma.rn.f64 	%fd4653, %fd4650, %fd4645, %fd4651;
	fma.rn.f64 	%fd4654, %fd4653, %fd4645, %fd4652;
	ld.global.nc.v2.f64 	{%fd4655, %fd4656}, [%rd425+32];
	fma.rn.f64 	%fd4657, %fd4654, %fd4645, %fd4655;
	fma.rn.f64 	%fd4658, %fd4657, %fd4645, %fd4656;
	fma.rn.f64 	%fd4659, %fd4658, %fd9686, %fd9686;
	fma.rn.f64 	%fd4660, %fd4658, %fd4645, 0d3FF0000000000000;
	selp.f64 	%fd4661, %fd4660, %fd4659, %p447;
	and.b32  	%r1738, %r2871, 2;
	setp.eq.s32 	%p448, %r1738, 0;
	mov.f64 	%fd4662, 0d0000000000000000;
	sub.f64 	%fd4663, %fd4662, %fd4661;
	selp.f64 	%fd4664, %fd4661, %fd4663, %p448;
	mul.f64 	%fd709, %fd702, %fd4664;
	mov.b32 	%r2873, 1;
	mov.f64 	%fd9688, %fd11;
	@%p446 bra 	$L__BB4_468;
	setp.ltu.f64 	%p449, %fd9, 0d41E0000000000000;
	mov.f64 	%fd9688, %fd10;
	mov.u32 	%r2872, %r12;
	@%p449 bra 	$L__BB4_467;
	{ // callseq 324, 0
	.param .b64 param0;
	st.param.f64 	[param0], %fd8;
	.param .align 16 .b8 retval0[16];
	call.uni (retval0), 
	__internal_trig_reduction_slowpathd, 
	(
	param0
	);
	ld.param.f64 	%fd9688, [retval0];
	ld.param.b32 	%r2872, [retval0+8];
	} // callseq 324
$L__BB4_467:
	add.s32 	%r2873, %r2872, 1;
$L__BB4_468:
	shl.b32 	%r1740, %r2873, 6;
	cvt.u64.u32 	%rd426, %r1740;
	and.b64  	%rd427, %rd426, 64;
	add.s64 	%rd429, %rd404, %rd427;
	mul.rn.f64 	%fd4666, %fd9688, %fd9688;
	and.b32  	%r1741, %r2873, 1;
	setp.eq.b32 	%p451, %r1741, 1;
	selp.f64 	%fd4667, 0dBDA8FF8320FD8164, 0d3DE5DB65F9785EBA, %p451;
	ld.global.nc.v2.f64 	{%fd4668, %fd4669}, [%rd429];
	fma.rn.f64 	%fd4670, %fd4667, %fd4666, %fd4668;
	fma.rn.f64 	%fd4671, %fd4670, %fd4666, %fd4669;
	ld.global.nc.v2.f64 	{%fd4672, %fd4673}, [%rd429+16];
	fma.rn.f64 	%fd4674, %fd4671, %fd4666, %fd4672;
	fma.rn.f64 	%fd4675, %fd4674, %fd4666, %fd4673;
	ld.global.nc.v2.f64 	{%fd4676, %fd4677}, [%rd429+32];
	fma.rn.f64 	%fd4678, %fd4675, %fd4666, %fd4676;
	fma.rn.f64 	%fd4679, %fd4678, %fd4666, %fd4677;
	fma.rn.f64 	%fd4680, %fd4679, %fd9688, %fd9688;
	fma.rn.f64 	%fd4681, %fd4679, %fd4666, 0d3FF0000000000000;
	selp.f64 	%fd4682, %fd4681, %fd4680, %p451;
	and.b32  	%r1742, %r2873, 2;
	setp.eq.s32 	%p452, %r1742, 0;
	mov.f64 	%fd4683, 0d0000000000000000;
	sub.f64 	%fd4684, %fd4683, %fd4682;
	selp.f64 	%fd4685, %fd4682, %fd4684, %p452;
	mul.f64 	%fd713, %fd709, %fd4685;
	@%p444 bra 	$L__BB4_470;
	mov.f64 	%fd4691, 0d0000000000000000;
	mul.rn.f64 	%fd9690, %fd703, %fd4691;
	mov.b32 	%r2875, 1;
	bra.uni 	$L__BB4_473;
$L__BB4_470:
	mul.f64 	%fd4686, %fd703, 0d3FE45F306DC9C883;
	cvt.rni.s32.f64 	%r2874, %fd4686;
	cvt.rn.f64.s32 	%fd4687, %r2874;
	fma.rn.f64 	%fd4688, %fd4687, 0dBFF921FB54442D18, %fd703;
	fma.rn.f64 	%fd4689, %fd4687, 0dBC91A62633145C00, %fd4688;
	fma.rn.f64 	%fd9690, %fd4687, 0dB97B839A252049C0, %fd4689;
	setp.ltu.f64 	%p453, %fd704, 0d41E0000000000000;
	@%p453 bra 	$L__BB4_472;
	{ // callseq 325, 0
	.param .b64 param0;
	st.param.f64 	[param0], %fd703;
	.param .align 16 .b8 retval0[16];
	call.uni (retval0), 
	__internal_trig_reduction_slowpathd, 
	(
	param0
	);
	ld.param.f64 	%fd9690, [retval0];
	ld.param.b32 	%r2874, [retval0+8];
	} // callseq 325
$L__BB4_472:
	add.s32 	%r2875, %r2874, 1;
$L__BB4_473:
	shl.b32 	%r1745, %r2875, 6;
	cvt.u64.u32 	%rd430, %r1745;
	and.b64  	%rd431, %rd430, 64;
	add.s64 	%rd433, %rd404, %rd431;
	mul.rn.f64 	%fd4692, %fd9690, %fd9690;
	and.b32  	%r1746, %r2875, 1;
	setp.eq.b32 	%p454, %r1746, 1;
	selp.f64 	%fd4693, 0dBDA8FF8320FD8164, 0d3DE5DB65F9785EBA, %p454;
	ld.global.nc.v2.f64 	{%fd4694, %fd4695}, [%rd433];
	fma.rn.f64 	%fd4696, %fd4693, %fd4692, %fd4694;
	fma.rn.f64 	%fd4697, %fd4696, %fd4692, %fd4695;
	ld.global.nc.v2.f64 	{%fd4698, %fd4699}, [%rd433+16];
	fma.rn.f64 	%fd4700, %fd4697, %fd4692, %fd4698;
	fma.rn.f64 	%fd4701, %fd4700, %fd4692, %fd4699;
	ld.global.nc.v2.f64 	{%fd4702, %fd4703}, [%rd433+32];
	fma.rn.f64 	%fd4704, %fd4701, %fd4692, %fd4702;
	fma.rn.f64 	%fd4705, %fd4704, %fd4692, %fd4703;
	fma.rn.f64 	%fd4706, %fd4705, %fd9690, %fd9690;
	fma.rn.f64 	%fd4707, %fd4705, %fd4692, 0d3FF0000000000000;
	selp.f64 	%fd4708, %fd4707, %fd4706, %p454;
	and.b32  	%r1747, %r2875, 2;
	setp.eq.s32 	%p455, %r1747, 0;
	mov.f64 	%fd4709, 0d0000000000000000;
	sub.f64 	%fd4710, %fd4709, %fd4708;
	selp.f64 	%fd719, %fd4708, %fd4710, %p455;
	mov.f64 	%fd9691, %fd25;
	mov.u32 	%r2876, %r18;
	@%p4 bra 	$L__BB4_475;
	{ // callseq 326, 0
	.param .b64 param0;
	st.param.f64 	[param0], %fd8;
	.param .align 16 .b8 retval0[16];
	call.uni (retval0), 
	__internal_trig_reduction_slowpathd, 
	(
	param0
	);
	ld.param.f64 	%fd9691, [retval0];
	ld.param.b32 	%r2876, [retval0+8];
	} // callseq 326
$L__BB4_475:
	mul.f64 	%fd4712, %fd7, %fd680;
	shl.b32 	%r1749, %r2876, 6;
	cvt.u64.u32 	%rd434, %r1749;
	and.b64  	%rd435, %rd434, 64;
	add.s64 	%rd437, %rd404, %rd435;
	mul.rn.f64 	%fd4713, %fd9691, %fd9691;
	and.b32  	%r1750, %r2876, 1;
	setp.eq.b32 	%p456, %r1750, 1;
	selp.f64 	%fd4714, 0dBDA8FF8320FD8164, 0d3DE5DB65F9785EBA, %p456;
	ld.global.nc.v2.f64 	{%fd4715, %fd4716}, [%rd437];
	fma.rn.f64 	%fd4717, %fd4714, %fd4713, %fd4715;
	fma.rn.f64 	%fd4718, %fd4717, %fd4713, %fd4716;
	ld.global.nc.v2.f64 	{%fd4719, %fd4720}, [%rd437+16];
	fma.rn.f64 	%fd4721, %fd4718, %fd4713, %fd4719;
	fma.rn.f64 	%fd4722, %fd4721, %fd4713, %fd4720;
	ld.global.nc.v2.f64 	{%fd4723, %fd4724}, [%rd437+32];
	fma.rn.f64 	%fd4725, %fd4722, %fd4713, %fd4723;
	fma.rn.f64 	%fd4726, %fd4725, %fd4713, %fd4724;
	fma.rn.f64 	%fd4727, %fd4726, %fd9691, %fd9691;
	fma.rn.f64 	%fd4728, %fd4726, %fd4713, 0d3FF0000000000000;
	selp.f64 	%fd4729, %fd4728, %fd4727, %p456;
	and.b32  	%r1751, %r2876, 2;
	setp.eq.s32 	%p457, %r1751, 0;
	mov.f64 	%fd4730, 0d0000000000000000;
	sub.f64 	%fd4731, %fd4730, %fd4729;
	selp.f64 	%fd4732, %fd4729, %fd4731, %p457;
	fma.rn.f64 	%fd4733, %fd719, %fd4732, %fd713;
	add.f64 	%fd4734, %fd687, %fd694;
	mul.f64 	%fd4735, %fd4712, %fd4734;
	mul.f64 	%fd4736, %fd4735, %fd4733;
	div.rn.f64 	%fd4737, %fd4736, %fd12;
	ld.shared.f64 	%fd4738, [%r7];
	add.f64 	%fd4739, %fd4738, %fd4737;
	st.shared.f64 	[%r7], %fd4739;
	bar.sync 	0;
	sub.f64 	%fd4740, %fd687, %fd694;
	mul.f64 	%fd722, %fd4740, %fd4712;
	ld.global.f64 	%fd723, [%rd1];
	abs.f64 	%fd724, %fd723;
	setp.neu.f64 	%p458, %fd724, 0d7FF0000000000000;
	@%p458 bra 	$L__BB4_477;
	mov.f64 	%fd4746, 0d0000000000000000;
	mul.rn.f64 	%fd9692, %fd723, %fd4746;
	mov.b32 	%r2877, 0;
	bra.uni 	$L__BB4_479;
$L__BB4_477:
	mul.f64 	%fd4741, %fd723, 0d3FE45F306DC9C883;
	cvt.rni.s32.f64 	%r2877, %fd4741;
	cvt.rn.f64.s32 	%fd4742, %r2877;
	fma.rn.f64 	%fd4743, %fd4742, 0dBFF921FB54442D18, %fd723;
	fma.rn.f64 	%fd4744, %fd4742, 0dBC91A62633145C00, %fd4743;
	fma.rn.f64 	%fd9692, %fd4742, 0dB97B839A252049C0, %fd4744;
	setp.ltu.f64 	%p459, %fd724, 0d41E0000000000000;
	@%p459 bra 	$L__BB4_479;
	{ // callseq 327, 0
	.param .b64 param0;
	st.param.f64 	[param0], %fd723;
	.param .align 16 .b8 retval0[16];
	call.uni (retval0), 
	__internal_trig_reduction_slowpathd, 
	(
	param0
	);
	ld.param.f64 	%fd9692, [retval0];
	ld.param.b32 	%r2877, [retval0+8];
	} // callseq 327
$L__BB4_479:
	shl.b32 	%r1754, %r2877, 6;
	cvt.u64.u32 	%rd438, %r1754;
	and.b64  	%rd439, %rd438, 64;
	add.s64 	%rd441, %rd404, %rd439;
	mul.rn.f64 	%fd4747, %fd9692, %fd9692;
	and.b32  	%r1755, %r2877, 1;
	setp.eq.b32 	%p460, %r1755, 1;
	selp.f64 	%fd4748, 0dBDA8FF8320FD8164, 0d3DE5DB65F9785EBA, %p460;
	ld.global.nc.v2.f64 	{%fd4749, %fd4750}, [%rd441];
	fma.rn.f64 	%fd4751, %fd4748, %fd4747, %fd4749;
	fma.rn.f64 	%fd4752, %fd4751, %fd4747, %fd4750;
	ld.global.nc.v2.f64 	{%fd4753, %fd4754}, [%rd441+16];
	fma.rn.f64 	%fd4755, %fd4752, %fd4747, %fd4753;
	fma.rn.f64 	%fd4756, %fd4755, %fd4747, %fd4754;
	ld.global.nc.v2.f64 	{%fd4757, %fd4758}, [%rd441+32];
	fma.rn.f64 	%fd4759, %fd4756, %fd4747, %fd4757;
	fma.rn.f64 	%fd4760, %fd4759, %fd4747, %fd4758;
	fma.rn.f64 	%fd4761, %fd4760, %fd9692, %fd9692;
	fma.rn.f64 	%fd4762, %fd4760, %fd4747, 0d3FF0000000000000;
	selp.f64 	%fd4763, %fd4762, %fd4761, %p460;
	and.b32  	%r1756, %r2877, 2;
	setp.eq.s32 	%p461, %r1756, 0;
	mov.f64 	%fd4764, 0d0000000000000000;
	sub.f64 	%fd4765, %fd4764, %fd4763;
	selp.f64 	%fd729, %fd4763, %fd4765, %p461;
	mov.f64 	%fd9693, %fd25;
	mov.u32 	%r2878, %r18;
	@%p4 bra 	$L__BB4_481;
	{ // callseq 328, 0
	.param .b64 param0;
	st.param.f64 	[param0], %fd8;
	.param .align 16 .b8 retval0[16];
	call.uni (retval0), 
	__internal_trig_reduction_slowpathd, 
	(
	param0
	);
	ld.param.f64 	%fd9693, [retval0];
	ld.param.b32 	%r2878, [retval0+8];
	} // callseq 328
$L__BB4_481:
	shl.b32 	%r1758, %r2878, 6;
	cvt.u64.u32 	%rd442, %r1758;
	and.b64  	%rd443, %rd442, 64;
	add.s64 	%rd445, %rd404, %rd443;
	mul.rn.f64 	%fd4767, %fd9693, %fd9693;
	and.b32  	%r1759, %r2878, 1;
	setp.eq.b32 	%p463, %r1759, 1;
	selp.f64 	%fd4768, 0dBDA8FF8320FD8164, 0d3DE5DB65F9785EBA, %p463;
	ld.global.nc.v2.f64 	{%fd4769, %fd4770}, [%rd445];
	fma.rn.f64 	%fd4771, %fd4768, %fd4767, %fd4769;
	fma.rn.f64 	%fd4772, %fd4771, %fd4767, %fd4770;
	ld.global.nc.v2.f64 	{%fd4773, %fd4774}, [%rd445+16];
	fma.rn.f64 	%fd4775, %fd4772, %fd4767, %fd4773;
	fma.rn.f64 	%fd4776, %fd4775, %fd4767, %fd4774;
	ld.global.nc.v2.f64 	{%fd4777, %fd4778}, [%rd445+32];
	fma.rn.f64 	%fd4779, %fd4776, %fd4767, %fd4777;
	fma.rn.f64 	%fd4780, %fd4779, %fd4767, %fd4778;
	fma.rn.f64 	%fd4781, %fd4780, %fd9693, %fd9693;
	fma.rn.f64 	%fd4782, %fd4780, %fd4767, 0d3FF0000000000000;
	selp.f64 	%fd4783, %fd4782, %fd4781, %p463;
	and.b32  	%r1760, %r2878, 2;
	setp.eq.s32 	%p464, %r1760, 0;
	mov.f64 	%fd4784, 0d0000000000000000;
	sub.f64 	%fd4785, %fd4784, %fd4783;
	selp.f64 	%fd4786, %fd4783, %fd4785, %p464;
	mul.f64 	%fd732, %fd729, %fd4786;
	@%p458 bra 	$L__BB4_483;
	mov.f64 	%fd4792, 0d0000000000000000;
	mul.rn.f64 	%fd9695, %fd723, %fd4792;
	mov.b32 	%r2880, 1;
	bra.uni 	$L__BB4_486;
$L__BB4_483:
	mul.f64 	%fd4787, %fd723, 0d3FE45F306DC9C883;
	cvt.rni.s32.f64 	%r2879, %fd4787;
	cvt.rn.f64.s32 	%fd4788, %r2879;
	fma.rn.f64 	%fd4789, %fd4788, 0dBFF921FB54442D18, %fd723;
	fma.rn.f64 	%fd4790, %fd4788, 0dBC91A62633145C00, %fd4789;
	fma.rn.f64 	%fd9695, %fd4788, 0dB97B839A252049C0, %fd4790;
	setp.ltu.f64 	%p465, %fd724, 0d41E0000000000000;
	@%p465 bra 	$L__BB4_485;
	{ // callseq 329, 0
	.param .b64 param0;
	st.param.f64 	[param0], %fd723;
	.param .align 16 .b8 retval0[16];
	call.uni (retval0), 
	__internal_trig_reduction_slowpathd, 
	(
	param0
	);
	ld.param.f64 	%fd9695, [retval0];
	ld.param.b32 	%r2879, [retval0+8];
	} // callseq 329
$L__BB4_485:
	add.s32 	%r2880, %r2879, 1;
$L__BB4_486:
	shl.b32 	%r1763, %r2880, 6;
	cvt.u64.u32 	%rd446, %r1763;
	and.b64  	%rd447, %rd446, 64;
	add.s64 	%rd449, %rd404, %rd447;
	mul.rn.f64 	%fd4793, %fd9695, %fd9695;
	and.b32  	%r1764, %r2880, 1;
	setp.eq.b32 	%p466, %r1764, 1;
	selp.f64 	%fd4794, 0dBDA8FF8320FD8164, 0d3DE5DB65F9785EBA, %p466;
	ld.global.nc.v2.f64 	{%fd4795, %fd4796}, [%rd449];
	fma.rn.f64 	%fd4797, %fd4794, %fd4793, %fd4795;
	fma.rn.f64 	%fd4798, %fd4797, %fd4793, %fd4796;
	ld.global.nc.v2.f64 	{%fd4799, %fd4800}, [%rd449+16];
	fma.rn.f64 	%fd4801, %fd4798, %fd4793, %fd4799;
	fma.rn.f64 	%fd4802, %fd4801, %fd4793, %fd4800;
	ld.global.nc.v2.f64 	{%fd4803, %fd4804}, [%rd449+32];
	fma.rn.f64 	%fd4805, %fd4802, %fd4793, %fd4803;
	fma.rn.f64 	%fd4806, %fd4805, %fd4793, %fd4804;
	fma.rn.f64 	%fd4807, %fd4806, %fd9695, %fd9695;
	fma.rn.f64 	%fd4808, %fd4806, %fd4793, 0d3FF0000000000000;
	selp.f64 	%fd4809, %fd4808, %fd4807, %p466;
	and.b32  	%r1765, %r2880, 2;
	setp.eq.s32 	%p467, %r1765, 0;
	mov.f64 	%fd4810, 0d0000000000000000;
	sub.f64 	%fd4811, %fd4810, %fd4809;
	selp.f64 	%fd738, %fd4809, %fd4811, %p467;
	ld.global.f64 	%fd739, [%rd1+8];
	abs.f64 	%fd740, %fd739;
	setp.neu.f64 	%p468, %fd740, 0d7FF0000000000000;
	@%p468 bra 	$L__BB4_488;
	mov.f64 	%fd4817, 0d0000000000000000;
	mul.rn.f64 	%fd9697, %fd739, %fd4817;
	mov.b32 	%r2882, 1;
	bra.uni 	$L__BB4_491;
$L__BB4_488:
	mul.f64 	%fd4812, %fd739, 0d3FE45F306DC9C883;
	cvt.rni.s32.f64 	%r2881, %fd4812;
	cvt.rn.f64.s32 	%fd4813, %r2881;
	fma.rn.f64 	%fd4814, %fd4813, 0dBFF921FB54442D18, %fd739;
	fma.rn.f64 	%fd4815, %fd4813, 0dBC91A62633145C00, %fd4814;
	fma.rn.f64 	%fd9697, %fd4813, 0dB97B839A252049C0, %fd4815;
	setp.ltu.f64 	%p469, %fd740, 0d41E0000000000000;
	@%p469 bra 	$L__BB4_490;
	{ // callseq 330, 0
	.param .b64 param0;
	st.param.f64 	[param0], %fd739;
	.param .align 16 .b8 retval0[16];
	call.uni (retval0), 
	__internal_trig_reduction_slowpathd, 
	(
	param0
	);
	ld.param.f64 	%fd9697, [retval0];
	ld.param.b32 	%r2881, [retval0+8];
	} // callseq 330
$L__BB4_490:
	add.s32 	%r2882, %r2881, 1;
$L__BB4_491:
	shl.b32 	%r1768, %r2882, 6;
	cvt.u64.u32 	%rd450, %r1768;
	and.b64  	%rd451, %rd450, 64;
	add.s64 	%rd453, %rd404, %rd451;
	mul.rn.f64 	%fd4818, %fd9697, %fd9697;
	and.b32  	%r1769, %r2882, 1;
	setp.eq.b32 	%p470, %r1769, 1;
	selp.f64 	%fd4819, 0dBDA8FF8320FD8164, 0d3DE5DB65F9785EBA, %p470;
	ld.global.nc.v2.f64 	{%fd4820, %fd4821}, [%rd453];
	fma.rn.f64 	%fd4822, %fd4819, %fd4818, %fd4820;
	fma.rn.f64 	%fd4823, %fd4822, %fd4818, %fd4821;
	ld.global.nc.v2.f64 	{%fd4824, %fd4825}, [%rd453+16];
	fma.rn.f64 	%fd4826, %fd4823, %fd4818, %fd4824;
	fma.rn.f64 	%fd4827, %fd4826, %fd4818, %fd4825;
	ld.global.nc.v2.f64 	{%fd4828, %fd4829}, [%rd453+32];
	fma.rn.f64 	%fd4830, %fd4827, %fd4818, %fd4828;
	fma.rn.f64 	%fd4831, %fd4830, %fd4818, %fd4829;
	fma.rn.f64 	%fd4832, %fd4831, %fd9697, %fd9697;
	fma.rn.f64 	%fd4833, %fd4831, %fd4818, 0d3FF0000000000000;
	selp.f64 	%fd4834, %fd4833, %fd4832, %p470;
	and.b32  	%r1770, %r2882, 2;
	setp.eq.s32 	%p471, %r1770, 0;
	mov.f64 	%fd4835, 0d0000000000000000;
	sub.f64 	%fd4836, %fd4835, %fd4834;
	selp.f64 	%fd4837, %fd4834, %fd4836, %p471;
	mul.f64 	%fd746, %fd738, %fd4837;
	mov.f64 	%fd9698, %fd25;
	mov.u32 	%r2883, %r18;
	@%p4 bra 	$L__BB4_493;
	{ // callseq 331, 0
	.param .b64 param0;
	st.param.f64 	[param0], %fd8;
	.param .align 16 .b8 retval0[16];
	call.uni (retval0), 
	__internal_trig_reduction_slowpathd, 
	(
	param0
	);
	ld.param.f64 	%fd9698, [retval0];
	ld.param.b32 	%r2883, [retval0+8];
	} // callseq 331
$L__BB4_493:
	shl.b32 	%r1772, %r2883, 6;
	cvt.u64.u32 	%rd454, %r1772;
	and.b64  	%rd455, %rd454, 64;
	add.s64 	%rd457, %rd404, %rd455;
	mul.rn.f64 	%fd4839, %fd9698, %fd9698;
	and.b32  	%r1773, %r2883, 1;
	setp.eq.b32 	%p473, %r1773, 1;
	selp.f64 	%fd4840, 0dBDA8FF8320FD8164, 0d3DE5DB65F9785EBA, %p473;
	ld.global.nc.v2.f64 	{%fd4841, %fd4842}, [%rd457];
	fma.rn.f64 	%fd4843, %fd4840, %fd4839, %fd4841;
	fma.rn.f64 	%fd4844, %fd4843, %fd4839, %fd4842;
	ld.global.nc.v2.f64 	{%fd4845, %fd4846}, [%rd457+16];
	fma.rn.f64 	%fd4847, %fd4844, %fd4839, %fd4845;
	fma.rn.f64 	%fd4848, %fd4847, %fd4839, %fd4846;
	ld.global.nc.v2.f64 	{%fd4849, %fd4850}, [%rd457+32];
	fma.rn.f64 	%fd4851, %fd4848, %fd4839, %fd4849;
	fma.rn.f64 	%fd4852, %fd4851, %fd4839, %fd4850;
	fma.rn.f64 	%fd4853, %fd4852, %fd9698, %fd9698;
	fma.rn.f64 	%fd4854, %fd4852, %fd4839, 0d3FF0000000000000;
	selp.f64 	%fd4855, %fd4854, %fd4853, %p473;
	and.b32  	%r1774, %r2883, 2;
	setp.eq.s32 	%p474, %r1774, 0;
	mov.f64 	%fd4856, 0d0000000000000000;
	sub.f64 	%fd4857, %fd4856, %fd4855;
	selp.f64 	%fd4858, %fd4855, %fd4857, %p474;
	mul.f64 	%fd749, %fd746, %fd4858;
	@%p468 bra 	$L__BB4_495;
	mov.f64 	%fd4864, 0d0000000000000000;
	mul.rn.f64 	%fd9699, %fd739, %fd4864;
	mov.b32 	%r2884, 0;
	bra.uni 	$L__BB4_497;
$L__BB4_495:
	mul.f64 	%fd4859, %fd739, 0d3FE45F306DC9C883;
	cvt.rni.s32.f64 	%r2884, %fd4859;
	cvt.rn.f64.s32 	%fd4860, %r2884;
	fma.rn.f64 	%fd4861, %fd4860, 0dBFF921FB54442D18, %fd739;
	fma.rn.f64 	%fd4862, %fd4860, 0dBC91A62633145C00, %fd4861;
	fma.rn.f64 	%fd9699, %fd4860, 0dB97B839A252049C0, %fd4862;
	setp.ltu.f64 	%p475, %fd740, 0d41E0000000000000;
	@%p475 bra 	$L__BB4_497;
	{ // callseq 332, 0
	.param .b64 param0;
	st.param.f64 	[param0], %fd739;
	.param .align 16 .b8 retval0[16];
	call.uni (retval0), 
	__internal_trig_reduction_slowpathd, 
	(
	param0
	);
	ld.param.f64 	%fd9699, [retval0];
	ld.param.b32 	%r2884, [retval0+8];
	} // callseq 332
$L__BB4_497:
	shl.b32 	%r1778, %r2884, 6;
	cvt.u64.u32 	%rd458, %r1778;
	and.b64  	%rd459, %rd458, 64;
	add.s64 	%rd461, %rd404, %rd459;
	mul.rn.f64 	%fd4865, %fd9699, %fd9699;
	and.b32  	%r1779, %r2884, 1;
	setp.eq.b32 	%p477, %r1779, 1;
	selp.f64 	%fd4866, 0dBDA8FF8320FD8164, 0d3DE5DB65F9785EBA, %p477;
	ld.global.nc.v2.f64 	{%fd4867, %fd4868}, [%rd461];
	fma.rn.f64 	%fd4869, %fd4866, %fd4865, %fd4867;
	fma.rn.f64 	%fd4870, %fd4869, %fd4865, %fd4868;
	ld.global.nc.v2.f64 	{%fd4871, %fd4872}, [%rd461+16];
	fma.rn.f64 	%fd4873, %fd4870, %fd4865, %fd4871;
	fma.rn.f64 	%fd4874, %fd4873, %fd4865, %fd4872;
	ld.global.nc.v2.f64 	{%fd4875, %fd4876}, [%rd461+32];
	fma.rn.f64 	%fd4877, %fd4874, %fd4865, %fd4875;
	fma.rn.f64 	%fd4878, %fd4877, %fd4865, %fd4876;
	fma.rn.f64 	%fd4879, %fd4878, %fd9699, %fd9699;
	fma.rn.f64 	%fd4880, %fd4878, %fd4865, 0d3FF0000000000000;
	selp.f64 	%fd4881, %fd4880, %fd4879, %p477;
	and.b32  	%r1780, %r2884, 2;
	setp.eq.s32 	%p478, %r1780, 0;
	mov.f64 	%fd4882, 0d0000000000000000;
	sub.f64 	%fd4883, %fd4882, %fd4881;
	selp.f64 	%fd754, %fd4881, %fd4883, %p478;
	mov.b32 	%r2886, 1;
	mov.f64 	%fd9701, %fd11;
	@%p446 bra 	$L__BB4_501;
	setp.ltu.f64 	%p479, %fd9, 0d41E0000000000000;
	mov.f64 	%fd9701, %fd10;
	mov.u32 	%r2885, %r12;
	@%p479 bra 	$L__BB4_500;
	{ // callseq 333, 0
	.param .b64 param0;
	st.param.f64 	[param0], %fd8;
	.param .align 16 .b8 retval0[16];
	call.uni (retval0), 
	__internal_trig_reduction_slowpathd, 
	(
	param0
	);
	ld.param.f64 	%fd9701, [retval0];
	ld.param.b32 	%r2885, [retval0+8];
	} // callseq 333
$L__BB4_500:
	add.s32 	%r2886, %r2885, 1;
$L__BB4_501:
	shl.b32 	%r1782, %r2886, 6;
	cvt.u64.u32 	%rd462, %r1782;
	and.b64  	%rd463, %rd462, 64;
	add.s64 	%rd465, %rd404, %rd463;
	mul.rn.f64 	%fd4885, %fd9701, %fd9701;
	and.b32  	%r1783, %r2886, 1;
	setp.eq.b32 	%p480, %r1783, 1;
	selp.f64 	%fd4886, 0dBDA8FF8320FD8164, 0d3DE5DB65F9785EBA, %p480;
	ld.global.nc.v2.f64 	{%fd4887, %fd4888}, [%rd465];
	fma.rn.f64 	%fd4889, %fd4886, %fd4885, %fd4887;
	fma.rn.f64 	%fd4890, %fd4889, %fd4885, %fd4888;
	ld.global.nc.v2.f64 	{%fd4891, %fd4892}, [%rd465+16];
	fma.rn.f64 	%fd4893, %fd4890, %fd4885, %fd4891;
	fma.rn.f64 	%fd4894, %fd4893, %fd4885, %fd4892;
	ld.global.nc.v2.f64 	{%fd4895, %fd4896}, [%rd465+32];
	fma.rn.f64 	%fd4897, %fd4894, %fd4885, %fd4895;
	fma.rn.f64 	%fd4898, %fd4897, %fd4885, %fd4896;
	fma.rn.f64 	%fd4899, %fd4898, %fd9701, %fd9701;
	fma.rn.f64 	%fd4900, %fd4898, %fd4885, 0d3FF0000000000000;
	selp.f64 	%fd4901, %fd4900, %fd4899, %p480;
	and.b32  	%r1784, %r2886, 2;
	setp.eq.s32 	%p481, %r1784, 0;
	mov.f64 	%fd4902, 0d0000000000000000;
	sub.f64 	%fd4903, %fd4902, %fd4901;
	selp.f64 	%fd4904, %fd4901, %fd4903, %p481;
	fma.rn.f64 	%fd4905, %fd754, %fd4904, %fd749;
	mul.f64 	%fd4906, %fd489, %fd4905;
	fma.rn.f64 	%fd4907, %fd487, %fd732, %fd4906;
	mul.f64 	%fd4908, %fd722, %fd4907;
	div.rn.f64 	%fd4909, %fd4908, %fd13;
	ld.shared.f64 	%fd4910, [%r7];
	sub.f64 	%fd4911, %fd4910, %fd4909;
	st.shared.f64 	[%r7], %fd4911;
	bar.sync 	0;
	bar.sync 	0;
	ld.global.f64 	%fd4912, [%rd2];
	div.rn.f64 	%fd758, %fd4912, %fd4;
	bar.sync 	0;
	mul.f64 	%fd759, %fd483, %fd758;
	ld.global.f64 	%fd760, [%rd2];
	ld.global.f64 	%fd761, [%rd1];
	abs.f64 	%fd762, %fd761;
	setp.neu.f64 	%p482, %fd762, 0d7FF0000000000000;
	@%p482 bra 	$L__BB4_503;
	mov.f64 	%fd4918, 0d0000000000000000;
	mul.rn.f64 	%fd9702, %fd761, %fd4918;
	mov.b32 	%r2887, 0;
	bra.uni 	$L__BB4_505;
$L__BB4_503:
	mul.f64 	%fd4913, %fd761, 0d3FE45F306DC9C883;
	cvt.rni.s32.f64 	%r2887, %fd4913;
	cvt.rn.f64.s32 	%fd4914, %r2887;
	fma.rn.f64 	%fd4915, %fd4914, 0dBFF921FB54442D18, %fd761;
	fma.rn.f64 	%fd4916, %fd4914, 0dBC91A62633145C00, %fd4915;
	fma.rn.f64 	%fd9702, %fd4914, 0dB97B839A252049C0, %fd4916;
	setp.ltu.f64 	%p483, %fd762, 0d41E0000000000000;
	@%p483 bra 	$L__BB4_505;
	{ // callseq 334, 0
	.param .b64 param0;
	st.param.f64 	[param0], %fd761;
	.param .align 16 .b8 retval0[16];
	call.uni (retval0), 
	__internal_trig_reduction_slowpathd, 
	(
	param0
	);
	ld.param.f64 	%fd9702, [retval0];
	ld.param.b32 	%r2887, [retval0+8];
	} // callseq 334
$L__BB4_505:
	shl.b32 	%r1787, %r2887, 6;
	cvt.u64.u32 	%rd466, %r1787;
	and.b64  	%rd467, %rd466, 64;
	add.s64 	%rd469, %rd404, %rd467;
	mul.rn.f64 	%fd4919, %fd9702, %fd9702;
	and.b32  	%r1788, %r2887, 1;
	setp.eq.b32 	%p484, %r1788, 1;
	selp.f64 	%fd4920, 0dBDA8FF8320FD8164, 0d3DE5DB65F9785EBA, %p484;
	ld.global.nc.v2.f64 	{%fd4921, %fd4922}, [%rd469];
	fma.rn.f64 	%fd4923, %fd4920, %fd4919, %fd4921;
	fma.rn.f64 	%fd4924, %fd4923, %fd4919, %fd4922;
	ld.global.nc.v2.f64 	{%fd4925, %fd4926}, [%rd469+16];
	fma.rn.f64 	%fd4927, %fd4924, %fd4919, %fd4925;
	fma.rn.f64 	%fd4928, %fd4927, %fd4919, %fd4926;
	ld.global.nc.v2.f64 	{%fd4929, %fd4930}, [%rd469+32];
	fma.rn.f64 	%fd4931, %fd4928, %fd4919, %fd4929;
	fma.rn.f64 	%fd4932, %fd4931, %fd4919, %fd4930;
	fma.rn.f64 	%fd4933, %fd4932, %fd9702, %fd9702;
	fma.rn.f64 	%fd4934, %fd4932, %fd4919, 0d3FF0000000000000;
	selp.f64 	%fd4935, %fd4934, %fd4933, %p484;
	and.b32  	%r1789, %r2887, 2;
	setp.eq.s32 	%p485, %r1789, 0;
	mov.f64 	%fd4936, 0d0000000000000000;
	sub.f64 	%fd4937, %fd4936, %fd4935;
	selp.f64 	%fd767, %fd4935, %fd4937, %p485;
	ld.global.f64 	%fd768, [%rd1+8];
	abs.f64 	%fd769, %fd768;
	setp.neu.f64 	%p486, %fd769, 0d7FF0000000000000;
	@%p486 bra 	$L__BB4_507;
	mov.f64 	%fd4943, 0d0000000000000000;
	mul.rn.f64 	%fd9704, %fd768, %fd4943;
	mov.b32 	%r2889, 1;
	bra.uni 	$L__BB4_510;
$L__BB4_507:
	mul.f64 	%fd4938, %fd768, 0d3FE45F306DC9C883;
	cvt.rni.s32.f64 	%r2888, %fd4938;
	cvt.rn.f64.s32 	%fd4939, %r2888;
	fma.rn.f64 	%fd4940, %fd4939, 0dBFF921FB54442D18, %fd768;
	fma.rn.f64 	%fd4941, %fd4939, 0dBC91A62633145C00, %fd4940;
	fma.rn.f64 	%fd9704, %fd4939, 0dB97B839A252049C0, %fd4941;
	setp.ltu.f64 	%p487, %fd769, 0d41E0000000000000;
	@%p487 bra 	$L__BB4_509;
	{ // callseq 335, 0
	.param .b64 param0;
	st.param.f64 	[param0], %fd768;
	.param .align 16 .b8 retval0[16];
	call.uni (retval0), 
	__internal_trig_reduction_slowpathd, 
	(
	param0
	);
	ld.param.f64 	%fd9704, [retval0];
	ld.param.b32 	%r2888, [retval0+8];
	} // callseq 335
$L__BB4_509:
	add.s32 	%r2889, %r2888, 1;
$L__BB4_510:
	shl.b32 	%r1792, %r2889, 6;
	cvt.u64.u32 	%rd470, %r1792;
	and.b64  	%rd471, %rd470, 64;
	mov.u64 	%rd472, __cudart_sin_cos_coeffs;
	add.s64 	%rd473, %rd472, %rd471;
	mul.rn.f64 	%fd4944, %fd9704, %fd9704;
	and.b32  	%r1793, %r2889, 1;
	setp.eq.b32 	%p489, %r1793, 1;
	selp.f64 	%fd4945, 0dBDA8FF8320FD8164, 0d3DE5DB65F9785EBA, %p489;
	ld.global.nc.v2.f64 	{%fd4946, %fd4947}, [%rd473];
	fma.rn.f64 	%fd4948, %fd4945, %fd4944, %fd4946;
	fma.rn.f64 	%fd4949, %fd4948, %fd4944, %fd4947;
	ld.global.nc.v2.f64 	{%fd4950, %fd4951}, [%rd473+16];
	fma.rn.f64 	%fd4952, %fd4949, %fd4944, %fd4950;
	fma.rn.f64 	%fd4953, %fd4952, %fd4944, %fd4951;
	ld.global.nc.v2.f64 	{%fd4954, %fd4955}, [%rd473+32];
	fma.rn.f64 	%fd4956, %fd4953, %fd4944, %fd4954;
	fma.rn.f64 	%fd4957, %fd4956, %fd4944, %fd4955;
	fma.rn.f64 	%fd4958, %fd4957, %fd9704, %fd9704;
	fma.rn.f64 	%fd4959, %fd4957, %fd4944, 0d3FF0000000000000;
	selp.f64 	%fd4960, %fd4959, %fd4958, %p489;
	and.b32  	%r1794, %r2889, 2;
	setp.eq.s32 	%p490, %r1794, 0;
	mov.f64 	%fd4961, 0d0000000000000000;
	sub.f64 	%fd4962, %fd4961, %fd4960;
	selp.f64 	%fd4963, %fd4960, %fd4962, %p490;
	mul.f64 	%fd775, %fd767, %fd4963;
	@%p486 bra 	$L__BB4_512;
	mov.f64 	%fd4969, 0d0000000000000000;
	mul.rn.f64 	%fd9705, %fd768, %fd4969;
	mov.b32 	%r2890, 0;
	bra.uni 	$L__BB4_514;
$L__BB4_512:
	mul.f64 	%fd4964, %fd768, 0d3FE45F306DC9C883;
	cvt.rni.s32.f64 	%r2890, %fd4964;
	cvt.rn.f64.s32 	%fd4965, %r2890;
	fma.rn.f64 	%fd4966, %fd4965, 0dBFF921FB54442D18, %fd768;
	fma.rn.f64 	%fd4967, %fd4965, 0dBC91A62633145C00, %fd4966;
	fma.rn.f64 	%fd9705, %fd4965, 0dB97B839A252049C0, %fd4967;
	setp.ltu.f64 	%p491, %fd769, 0d41E0000000000000;
	@%p491 bra 	$L__BB4_514;
	{ // callseq 336, 0
	.param .b64 param0;
	st.param.f64 	[param0], %fd768;
	.param .align 16 .b8 retval0[16];
	call.uni (retval0), 
	__internal_trig_reduction_slowpathd, 
	(
	param0
	);
	ld.param.f64 	%fd9705, [retval0];
	ld.param.b32 	%r2890, [retval0+8];
	} // callseq 336
$L__BB4_514:
	shl.b32 	%r1797, %r2890, 6;
	cvt.u64.u32 	%rd474, %r1797;
	and.b64  	%rd475, %rd474, 64;
	mov.u64 	%rd476, __cudart_sin_cos_coeffs;
	add.s64 	%rd477, %rd476, %rd475;
	mul.rn.f64 	%fd4970, %fd9705, %fd9705;
	and.b32  	%r1798, %r2890, 1;
	setp.eq.b32 	%p493, %r1798, 1;
	selp.f64 	%fd4971, 0dBDA8FF8320FD8164, 0d3DE5DB65F9785EBA, %p493;
	ld.global.nc.v2.f64 	{%fd4972, %fd4973}, [%rd477];
	fma.rn.f64 	%fd4974, %fd4971, %fd4970, %fd4972;
	fma.rn.f64 	%fd4975, %fd4974, %fd4970, %fd4973;
	ld.global.nc.v2.f64 	{%fd4976, %fd4977}, [%rd477+16];
	fma.rn.f64 	%fd4978, %fd4975, %fd4970, %fd4976;
	fma.rn.f64 	%fd4979, %fd4978, %fd4970, %fd4977;
	ld.global.nc.v2.f64 	{%fd4980, %fd4981}, [%rd477+32];
	fma.rn.f64 	%fd4982, %fd4979, %fd4970, %fd4980;
	fma.rn.f64 	%fd4983, %fd4982, %fd4970, %fd4981;
	fma.rn.f64 	%fd4984, %fd4983, %fd9705, %fd9705;
	fma.rn.f64 	%fd4985, %fd4983, %fd4970, 0d3FF0000000000000;
	selp.f64 	%fd4986, %fd4985, %fd4984, %p493;
	and.b32  	%r1799, %r2890, 2;
	setp.eq.s32 	%p494, %r1799, 0;
	mov.f64 	%fd4987, 0d0000000000000000;
	sub.f64 	%fd4988, %fd4987, %fd4986;
	selp.f64 	%fd4989, %fd4986, %fd4988, %p494;
	mul.f64 	%fd4990, %fd767, %fd4989;
	mul.f64 	%fd4991, %fd485, %fd4990;
	fma.rn.f64 	%fd780, %fd484, %fd775, %fd4991;
	@%p482 bra 	$L__BB4_516;
	mov.f64 	%fd4997, 0d0000000000000000;
	mul.rn.f64 	%fd9707, %fd761, %fd4997;
	mov.b32 	%r2892, 1;
	bra.uni 	$L__BB4_519;
$L__BB4_516:
	mul.f64 	%fd4992, %fd761, 0d3FE45F306DC9C883;
	cvt.rni.s32.f64 	%r2891, %fd4992;
	cvt.rn.f64.s32 	%fd4993, %r2891;
	fma.rn.f64 	%fd4994, %fd4993, 0dBFF921FB54442D18, %fd761;
	fma.rn.f64 	%fd4995, %fd4993, 0dBC91A62633145C00, %fd4994;
	fma.rn.f64 	%fd9707, %fd4993, 0dB97B839A252049C0, %fd4995;
	setp.ltu.f64 	%p495, %fd762, 0d41E0000000000000;
	@%p495 bra 	$L__BB4_518;
	{ // callseq 337, 0
	.param .b64 param0;
	st.param.f64 	[param0], %fd761;
	.param .align 16 .b8 retval0[16];
	call.uni (retval0), 
	__internal_trig_reduction_slowpathd, 
	(
	param0
	);
	ld.param.f64 	%fd9707, [retval0];
	ld.param.b32 	%r2891, [retval0+8];
	} // callseq 337
$L__BB4_518:
	add.s32 	%r2892, %r2891, 1;
$L__BB4_519:
	shl.b32 	%r1802, %r2892, 6;
	cvt.u64.u32 	%rd478, %r1802;
	and.b64  	%rd479, %rd478, 64;
	add.s64 	%rd481, %rd476, %rd479;
	mul.rn.f64 	%fd4998, %fd9707, %fd9707;
	and.b32  	%r1803, %r2892, 1;
	setp.eq.b32 	%p496, %r1803, 1;
	selp.f64 	%fd4999, 0dBDA8FF8320FD8164, 0d3DE5DB65F9785EBA, %p496;
	ld.global.nc.v2.f64 	{%fd5000, %fd5001}, [%rd481];
	fma.rn.f64 	%fd5002, %fd4999, %fd4998, %fd5000;
	fma.rn.f64 	%fd5003, %fd5002, %fd4998, %fd5001;
	ld.global.nc.v2.f64 	{%fd5004, %fd5005}, [%rd481+16];
	fma.rn.f64 	%fd5006, %fd5003, %fd4998, %fd5004;
	fma.rn.f64 	%fd5007, %fd5006, %fd4998, %fd5005;
	ld.global.nc.v2.f64 	{%fd5008, %fd5009}, [%rd481+32];
	fma.rn.f64 	%fd5010, %fd5007, %fd4998, %fd5008;
	fma.rn.f64 	%fd5011, %fd5010, %fd4998, %fd5009;
	fma.rn.f64 	%fd5012, %fd5011, %fd9707, %fd9707;
	fma.rn.f64 	%fd5013, %fd5011, %fd4998, 0d3FF0000000000000;
	selp.f64 	%fd5014, %fd5013, %fd5012, %p496;
	and.b32  	%r1804, %r2892, 2;
	setp.eq.s32 	%p497, %r1804, 0;
	mov.f64 	%fd5015, 0d0000000000000000;
	sub.f64 	%fd5016, %fd5015, %fd5014;
	selp.f64 	%fd5017, %fd5014, %fd5016, %p497;
	fma.rn.f64 	%fd5018, %fd486, %fd5017, %fd780;
	mul.f64 	%fd5019, %fd760, %fd5018;
	sub.f64 	%fd5020, %fd759, %fd5019;
	ld.global.f64 	%fd5021, [%rd1+16];
	add.f64 	%fd786, %fd5021, %fd5020;
	bar.sync 	0;
	ld.global.f64 	%fd787, [%rd2];
	ld.global.f64 	%fd788, [%rd1];
	abs.f64 	%fd789, %fd788;
	setp.neu.f64 	%p498, %fd789, 0d7FF0000000000000;
	@%p498 bra 	$L__BB4_521;
	mov.f64 	%fd5027, 0d0000000000000000;
	mul.rn.f64 	%fd9708, %fd788, %fd5027;
	mov.b32 	%r2893, 0;
	bra.uni 	$L__BB4_523;
$L__BB4_521:
	mul.f64 	%fd5022, %fd788, 0d3FE45F306DC9C883;
	cvt.rni.s32.f64 	%r2893, %fd5022;
	cvt.rn.f64.s32 	%fd5023, %r2893;
	fma.rn.f64 	%fd5024, %fd5023, 0dBFF921FB54442D18, %fd788;
	fma.rn.f64 	%fd5025, %fd5023, 0dBC91A62633145C00, %fd5024;
	fma.rn.f64 	%fd9708, %fd5023, 0dB97B839A252049C0, %fd5025;
	setp.ltu.f64 	%p499, %fd789, 0d41E0000000000000;
	@%p499 bra 	$L__BB4_523;
	{ // callseq 338, 0
	.param .b64 param0;
	st.param.f64 	[param0], %fd788;
	.param .align 16 .b8 retval0[16];
	call.uni (retval0), 
	__internal_trig_reduction_slowpathd, 
	(
	param0
	);
	ld.param.f64 	%fd9708, [retval0];
	ld.param.b32 	%r2893, [retval0+8];
	} // callseq 338
$L__BB4_523:
	shl.b32 	%r1807, %r2893, 6;
	cvt.u64.u32 	%rd482, %r1807;
	and.b64  	%rd483, %rd482, 64;
	add.s64 	%rd485, %rd476, %rd483;
	mul.rn.f64 	%fd5028, %fd9708, %fd9708;
	and.b32  	%r1808, %r2893, 1;
	setp.eq.b32 	%p500, %r1808, 1;
	selp.f64 	%fd5029, 0dBDA8FF8320FD8164, 0d3DE5DB65F9785EBA, %p500;
	ld.global.nc.v2.f64 	{%fd5030, %fd5031}, [%rd485];
	fma.rn.f64 	%fd5032, %fd5029, %fd5028, %fd5030;
	fma.rn.f64 	%fd5033, %fd5032, %fd5028, %fd5031;
	ld.global.nc.v2.f64 	{%fd5034, %fd5035}, [%rd485+16];
	fma.rn.f64 	%fd5036, %fd5033, %fd5028, %fd5034;
	fma.rn.f64 	%fd5037, %fd5036, %fd5028, %fd5035;
	ld.global.nc.v2.f64 	{%fd5038, %fd5039}, [%rd485+32];
	fma.rn.f64 	%fd5040, %fd5037, %fd5028, %fd5038;
	fma.rn.f64 	%fd5041, %fd5040, %fd5028, %fd5039;
	fma.rn.f64 	%fd5042, %fd5041, %fd9708, %fd9708;
	fma.rn.f64 	%fd5043, %fd5041, %fd5028, 0d3FF0000000000000;
	selp.f64 	%fd5044, %fd5043, %fd5042, %p500;
	and.b32  	%r1809, %r2893, 2;
	setp.eq.s32 	%p501, %r1809, 0;
	mov.f64 	%fd5045, 0d0000000000000000;
	sub.f64 	%fd5046, %fd5045, %fd5044;
	selp.f64 	%fd794, %fd5044, %fd5046, %p501;
	ld.global.f64 	%fd795, [%rd1+8];
	abs.f64 	%fd796, %fd795;
	setp.neu.f64 	%p502, %fd796, 0d7FF0000000000000;
	@%p502 bra 	$L__BB4_525;
	mov.f64 	%fd5052, 0d0000000000000000;
	mul.rn.f64 	%fd9710, %fd795, %fd5052;
	mov.b32 	%r2895, 1;
	bra.uni 	$L__BB4_528;
$L__BB4_525:
	mul.f64 	%fd5047, %fd795, 0d3FE45F306DC9C883;
	cvt.rni.s32.f64 	%r2894, %fd5047;
	cvt.rn.f64.s32 	%fd5048, %r2894;
	fma.rn.f64 	%fd5049, %fd5048, 0dBFF921FB54442D18, %fd795;
	fma.rn.f64 	%fd5050, %fd5048, 0dBC91A62633145C00, %fd5049;
	fma.rn.f64 	%fd9710, %fd5048, 0dB97B839A252049C0, %fd5050;
	setp.ltu.f64 	%p503, %fd796, 0d41E0000000000000;
	@%p503 bra 	$L__BB4_527;
	{ // callseq 339, 0
	.param .b64 param0;
	st.param.f64 	[param0], %fd795;
	.param .align 16 .b8 retval0[16];
	call.uni (retval0), 
	__internal_trig_reduction_slowpathd, 
	(
	param0
	);
	ld.param.f64 	%fd9710, [retval0];
	ld.param.b32 	%r2894, [retval0+8];
	} // callseq 339
$L__BB4_527:
	add.s32 	%r2895, %r2894, 1;
$L__BB4_528:
	shl.b32 	%r1812, %r2895, 6;
	cvt.u64.u32 	%rd486, %r1812;
	and.b64  	%rd487, %rd486, 64;
	mov.u64 	%rd488, __cudart_sin_cos_coeffs;
	add.s64 	%rd489, %rd488, %rd487;
	mul.rn.f64 	%fd5053, %fd9710, %fd9710;
	and.b32  	%r1813, %r2895, 1;
	setp.eq.b32 	%p505, %r1813, 1;
	selp.f64 	%fd5054, 0dBDA8FF8320FD8164, 0d3DE5DB65F9785EBA, %p505;
	ld.global.nc.v2.f64 	{%fd5055, %fd5056}, [%rd489];
	fma.rn.f64 	%fd5057, %fd5054, %fd5053, %fd5055;
	fma.rn.f64 	%fd5058, %fd5057, %fd5053, %fd5056;
	ld.global.nc.v2.f64 	{%fd5059, %fd5060}, [%rd489+16];
	fma.rn.f64 	%fd5061, %fd5058, %fd5053, %fd5059;
	fma.rn.f64 	%fd5062, %fd5061, %fd5053, %fd5060;
	ld.global.nc.v2.f64 	{%fd5063, %fd5064}, [%rd489+32];
	fma.rn.f64 	%fd5065, %fd5062, %fd5053, %fd5063;
	fma.rn.f64 	%fd5066, %fd5065, %fd5053, %fd5064;
	fma.rn.f64 	%fd5067, %fd5066, %fd9710, %fd9710;
	fma.rn.f64 	%fd5068, %fd5066, %fd5053, 0d3FF0000000000000;
	selp.f64 	%fd5069, %fd5068, %fd5067, %p505;
	and.b32  	%r1814, %r2895, 2;
	setp.eq.s32 	%p506, %r1814, 0;
	mov.f64 	%fd5070, 0d0000000000000000;
	sub.f64 	%fd5071, %fd5070, %fd5069;
	selp.f64 	%fd5072, %fd5069, %fd5071, %p506;
	mul.f64 	%fd802, %fd794, %fd5072;
	@%p502 bra 	$L__BB4_530;
	mov.f64 	%fd5078, 0d0000000000000000;
	mul.rn.f64 	%fd9711, %fd795, %fd5078;
	mov.b32 	%r2896, 0;
	bra.uni 	$L__BB4_532;
$L__BB4_530:
	mul.f64 	%fd5073, %fd795, 0d3FE45F306DC9C883;
	cvt.rni.s32.f64 	%r2896, %fd5073;
	cvt.rn.f64.s32 	%fd5074, %r2896;
	fma.rn.f64 	%fd5075, %fd5074, 0dBFF921FB54442D18, %fd795;
	fma.rn.f64 	%fd5076, %fd5074, 0dBC91A62633145C00, %fd5075;
	fma.rn.f64 	%fd9711, %fd5074, 0dB97B839A252049C0, %fd5076;
	setp.ltu.f64 	%p507, %fd796, 0d41E0000000000000;
	@%p507 bra 	$L__BB4_532;
	{ // callseq 340, 0
	.param .b64 param0;
	st.param.f64 	[param0], %fd795;
	.param .align 16 .b8 retval0[16];
	call.uni (retval0), 
	__internal_trig_reduction_slowpathd, 
	(
	param0
	);
	ld.param.f64 	%fd9711, [retval0];
	ld.param.b32 	%r2896, [retval0+8];
	} // callseq 340
$L__BB4_532:
	shl.b32 	%r1817, %r2896, 6;
	cvt.u64.u32 	%rd490, %r1817;
	and.b64  	%rd491, %rd490, 64;
	mov.u64 	%rd492, __cudart_sin_cos_coeffs;
	add.s64 	%rd493, %rd492, %rd491;
	mul.rn.f64 	%fd5079, %fd9711, %fd9711;
	and.b32  	%r1818, %r2896, 1;
	setp.eq.b32 	%p509, %r1818, 1;
	selp.f64 	%fd5080, 0dBDA8FF8320FD8164, 0d3DE5DB65F9785EBA, %p509;
	ld.global.nc.v2.f64 	{%fd5081, %fd5082}, [%rd493];
	fma.rn.f64 	%fd5083, %fd5080, %fd5079, %fd5081;
	fma.rn.f64 	%fd5084, %fd5083, %fd5079, %fd5082;
	ld.global.nc.v2.f64 	{%fd5085, %fd5086}, [%rd493+16];
	fma.rn.f64 	%fd5087, %fd5084, %fd5079, %fd5085;
	fma.rn.f64 	%fd5088, %fd5087, %fd5079, %fd5086;
	ld.global.nc.v2.f64 	{%fd5089, %fd5090}, [%rd493+32];
	fma.rn.f64 	%fd5091, %fd5088, %fd5079, %fd5089;
	fma.rn.f64 	%fd5092, %fd5091, %fd5079, %fd5090;
	fma.rn.f64 	%fd5093, %fd5092, %fd9711, %fd9711;
	fma.rn.f64 	%fd5094, %fd5092, %fd5079, 0d3FF0000000000000;
	selp.f64 	%fd5095, %fd5094, %fd5093, %p509;
	and.b32  	%r1819, %r2896, 2;
	setp.eq.s32 	%p510, %r1819, 0;
	mov.f64 	%fd5096, 0d0000000000000000;
	sub.f64 	%fd5097, %fd5096, %fd5095;
	selp.f64 	%fd5098, %fd5095, %fd5097, %p510;
	mul.f64 	%fd5099, %fd794, %fd5098;
	mul.f64 	%fd5100, %fd485, %fd5099;
	fma.rn.f64 	%fd807, %fd484, %fd802, %fd5100;
	@%p498 bra 	$L__BB4_534;
	mov.f64 	%fd5106, 0d0000000000000000;
	mul.rn.f64 	%fd9713, %fd788, %fd5106;
	mov.b32 	%r2898, 1;
	bra.uni 	$L__BB4_537;
$L__BB4_534:
	mul.f64 	%fd5101, %fd788, 0d3FE45F306DC9C883;
	cvt.rni.s32.f64 	%r2897, %fd5101;
	cvt.rn.f64.s32 	%fd5102, %r2897;
	fma.rn.f64 	%fd5103, %fd5102, 0dBFF921FB54442D18, %fd788;
	fma.rn.f64 	%fd5104, %fd5102, 0dBC91A62633145C00, %fd5103;
	fma.rn.f64 	%fd9713, %fd5102, 0dB97B839A252049C0, %fd5104;
	setp.ltu.f64 	%p511, %fd789, 0d41E0000000000000;
	@%p511 bra 	$L__BB4_536;
	{ // callseq 341, 0
	.param .b64 param0;
	st.param.f64 	[param0], %fd788;
	.param .align 16 .b8 retval0[16];
	call.uni (retval0), 
	__internal_trig_reduction_slowpathd, 
	(
	param0
	);
	ld.param.f64 	%fd9713, [retval0];
	ld.param.b32 	%r2897, [retval0+8];
	} // callseq 341
$L__BB4_536:
	add.s32 	%r2898, %r2897, 1;
$L__BB4_537:
	shl.b32 	%r1822, %r2898, 6;
	cvt.u64.u32 	%rd494, %r1822;
	and.b64  	%rd495, %rd494, 64;
	add.s64 	%rd497, %rd492, %rd495;
	mul.rn.f64 	%fd5107, %fd9713, %fd9713;
	and.b32  	%r1823, %r2898, 1;
	setp.eq.b32 	%p512, %r1823, 1;
	selp.f64 	%fd5108, 0dBDA8FF8320FD8164, 0d3DE5DB65F9785EBA, %p512;
	ld.global.nc.v2.f64 	{%fd5109, %fd5110}, [%rd497];
	fma.rn.f64 	%fd5111, %fd5108, %fd5107, %fd5109;
	fma.rn.f64 	%fd5112, %fd5111, %fd5107, %fd5110;
	ld.global.nc.v2.f64 	{%fd5113, %fd5114}, [%rd497+16];
	fma.rn.f64 	%fd5115, %fd5112, %fd5107, %fd5113;
	fma.rn.f64 	%fd5116, %fd5115, %fd5107, %fd5114;
	ld.global.nc.v2.f64 	{%fd5117, %fd5118}, [%rd497+32];
	fma.rn.f64 	%fd5119, %fd5116, %fd5107, %fd5117;
	fma.rn.f64 	%fd5120, %fd5119, %fd5107, %fd5118;
	fma.rn.f64 	%fd5121, %fd5120, %fd9713, %fd9713;
	fma.rn.f64 	%fd5122, %fd5120, %fd5107, 0d3FF0000000000000;
	selp.f64 	%fd5123, %fd5122, %fd5121, %p512;
	and.b32  	%r1824, %r2898, 2;
	setp.eq.s32 	%p513, %r1824, 0;
	mov.f64 	%fd5124, 0d0000000000000000;
	sub.f64 	%fd5125, %fd5124, %fd5123;
	selp.f64 	%fd5126, %fd5123, %fd5125, %p513;
	fma.rn.f64 	%fd5127, %fd486, %fd5126, %fd807;
	fma.rn.f64 	%fd5128, %fd787, %fd5127, %fd759;
	ld.global.f64 	%fd5129, [%rd1+24];
	add.f64 	%fd813, %fd5129, %fd5128;
	bar.sync 	0;
	mul.f64 	%fd5130, %fd758, %fd5;
	div.rn.f64 	%fd5131, %fd5130, %fd6;
	sqrt.rn.f64 	%fd814, %fd5131;
	bar.sync 	0;
	abs.f64 	%fd815, %fd786;
	setp.neu.f64 	%p514, %fd815, 0d7FF0000000000000;
	@%p514 bra 	$L__BB4_539;
	mov.f64 	%fd5137, 0d0000000000000000;
	mul.rn.f64 	%fd9715, %fd786, %fd5137;
	mov.b32 	%r2900, 1;
	bra.uni 	$L__BB4_542;
$L__BB4_539:
	mul.f64 	%fd5132, %fd786, 0d3FE45F306DC9C883;
	cvt.rni.s32.f64 	%r2899, %fd5132;
	cvt.rn.f64.s32 	%fd5133, %r2899;
	fma.rn.f64 	%fd5134, %fd5133, 0dBFF921FB54442D18, %fd786;
	fma.rn.f64 	%fd5135, %fd5133, 0dBC91A62633145C00, %fd5134;
	fma.rn.f64 	%fd9715, %fd5133, 0dB97B839A252049C0, %fd5135;
	setp.ltu.f64 	%p515, %fd815, 0d41E0000000000000;
	@%p515 bra 	$L__BB4_541;
	{ // callseq 342, 0
	.param .b64 param0;
	st.param.f64 	[param0], %fd786;
	.param .align 16 .b8 retval0[16];
	call.uni (retval0), 
	__internal_trig_reduction_slowpathd, 
	(
	param0
	);
	ld.param.f64 	%fd9715, [retval0];
	ld.param.b32 	%r2899, [retval0+8];
	} // callseq 342
$L__BB4_541:
	add.s32 	%r2900, %r2899, 1;
$L__BB4_542:
	shl.b32 	%r1827, %r2900, 6;
	cvt.u64.u32 	%rd498, %r1827;
	and.b64  	%rd499, %rd498, 64;
	add.s64 	%rd501, %rd492, %rd499;
	mul.rn.f64 	%fd5138, %fd9715, %fd9715;
	and.b32  	%r1828, %r2900, 1;
	setp.eq.b32 	%p516, %r1828, 1;
	selp.f64 	%fd5139, 0dBDA8FF8320FD8164, 0d3DE5DB65F9785EBA, %p516;
	ld.global.nc.v2.f64 	{%fd5140, %fd5141}, [%rd501];
	fma.rn.f64 	%fd5142, %fd5139, %fd5138, %fd5140;
	fma.rn.f64 	%fd5143, %fd5142, %fd5138, %fd5141;
	ld.global.nc.v2.f64 	{%fd5144, %fd5145}, [%rd501+16];
	fma.rn.f64 	%fd5146, %fd5143, %fd5138, %fd5144;
	fma.rn.f64 	%fd5147, %fd5146, %fd5138, %fd5145;
	ld.global.nc.v2.f64 	{%fd5148, %fd5149}, [%rd501+32];
	fma.rn.f64 	%fd5150, %fd5147, %fd5138, %fd5148;
	fma.rn.f64 	%fd5151, %fd5150, %fd5138, %fd5149;
	fma.rn.f64 	%fd5152, %fd5151, %fd9715, %fd9715;
	fma.rn.f64 	%fd5153, %fd5151, %fd5138, 0d3FF0000000000000;
	selp.f64 	%fd5154, %fd5153, %fd5152, %p516;
	and.b32  	%r1829, %r2900, 2;
	setp.eq.s32 	%p517, %r1829, 0;
	mov.f64 	%fd5155, 0d0000000000000000;
	sub.f64 	%fd5156, %fd5155, %fd5154;
	selp.f64 	%fd821, %fd5154, %fd5156, %p517;
	abs.f64 	%fd822, %fd813;
	setp.neu.f64 	%p518, %fd822, 0d7FF0000000000000;
	@%p518 bra 	$L__BB4_544;
	mov.f64 	%fd5162, 0d0000000000000000;
	mul.rn.f64 	%fd9717, %fd813, %fd5162;
	mov.b32 	%r2902, 1;
	bra.uni 	$L__BB4_547;
$L__BB4_544:
	mul.f64 	%fd5157, %fd813, 0d3FE45F306DC9C883;
	cvt.rni.s32.f64 	%r2901, %fd5157;
	cvt.rn.f64.s32 	%fd5158, %r2901;
	fma.rn.f64 	%fd5159, %fd5158, 0dBFF921FB54442D18, %fd813;
	fma.rn.f64 	%fd5160, %fd5158, 0dBC91A62633145C00, %fd5159;
	fma.rn.f64 	%fd9717, %fd5158, 0dB97B839A252049C0, %fd5160;
	setp.ltu.f64 	%p519, %fd822, 0d41E0000000000000;
	@%p519 bra 	$L__BB4_546;
	{ // callseq 343, 0
	.param .b64 param0;
	st.param.f64 	[param0], %fd813;
	.param .align 16 .b8 retval0[16];
	call.uni (retval0), 
	__internal_trig_reduction_slowpathd, 
	(
	param0
	);
	ld.param.f64 	%fd9717, [retval0];
	ld.param.b32 	%r2901, [retval0+8];
	} // callseq 343
$L__BB4_546:
	add.s32 	%r2902, %r2901, 1;
$L__BB4_547:
	shl.b32 	%r1832, %r2902, 6;
	cvt.u64.u32 	%rd502, %r1832;
	and.b64  	%rd503, %rd502, 64;
	add.s64 	%rd505, %rd492, %rd503;
	mul.rn.f64 	%fd5163, %fd9717, %fd9717;
	and.b32  	%r1833, %r2902, 1;
	setp.eq.b32 	%p520, %r1833, 1;
	selp.f64 	%fd5164, 0dBDA8FF8320FD8164, 0d3DE5DB65F9785EBA, %p520;
	ld.global.nc.v2.f64 	{%fd5165, %fd5166}, [%rd505];
	fma.rn.f64 	%fd5167, %fd5164, %fd5163, %fd5165;
	fma.rn.f64 	%fd5168, %fd5167, %fd5163, %fd5166;
	ld.global.nc.v2.f64 	{%fd5169, %fd5170}, [%rd505+16];
	fma.rn.f64 	%fd5171, %fd5168, %fd5163, %fd5169;
	fma.rn.f64 	%fd5172, %fd5171, %fd5163, %fd5170;
	ld.global.nc.v2.f64 	{%fd5173, %fd5174}, [%rd505+32];
	fma.rn.f64 	%fd5175, %fd5172, %fd5163, %fd5173;
	fma.rn.f64 	%fd5176, %fd5175, %fd5163, %fd5174;
	fma.rn.f64 	%fd5177, %fd5176, %fd9717, %fd9717;
	fma.rn.f64 	%fd5178, %fd5176, %fd5163, 0d3FF0000000000000;
	selp.f64 	%fd5179, %fd5178, %fd5177, %p520;
	and.b32  	%r1834, %r2902, 2;
	setp.eq.s32 	%p521, %r1834, 0;
	mov.f64 	%fd5180, 0d0000000000000000;
	sub.f64 	%fd5181, %fd5180, %fd5179;
	selp.f64 	%fd828, %fd5179, %fd5181, %p521;
	ld.global.f64 	%fd829, [%rd1];
	abs.f64 	%fd830, %fd829;
	setp.neu.f64 	%p522, %fd830, 0d7FF0000000000000;
	@%p522 bra 	$L__BB4_549;
	mov.f64 	%fd5187, 0d0000000000000000;
	mul.rn.f64 	%fd9718, %fd829, %fd5187;
	mov.b32 	%r2903, 0;
	bra.uni 	$L__BB4_551;
$L__BB4_549:
	mul.f64 	%fd5182, %fd829, 0d3FE45F306DC9C883;
	cvt.rni.s32.f64 	%r2903, %fd5182;
	cvt.rn.f64.s32 	%fd5183, %r2903;
	fma.rn.f64 	%fd5184, %fd5183, 0dBFF921FB54442D18, %fd829;
	fma.rn.f64 	%fd5185, %fd5183, 0dBC91A62633145C00, %fd5184;
	fma.rn.f64 	%fd9718, %fd5183, 0dB97B839A252049C0, %fd5185;
	setp.ltu.f64 	%p523, %fd830, 0d41E0000000000000;
	@%p523 bra 	$L__BB4_551;
	{ // callseq 344, 0
	.param .b64 param0;
	st.param.f64 	[param0], %fd829;
	.param .align 16 .b8 retval0[16];
	call.uni (retval0), 
	__internal_trig_reduction_slowpathd, 
	(
	param0
	);
	ld.param.f64 	%fd9718, [retval0];
	ld.param.b32 	%r2903, [retval0+8];
	} // callseq 344
$L__BB4_551:
	setp.eq.f64 	%p524, %fd9, 0d7FF0000000000000;
	shl.b32 	%r1838, %r2903, 6;
	cvt.u64.u32 	%rd506, %r1838;
	and.b64  	%rd507, %rd506, 64;
	add.s64 	%rd509, %rd492, %rd507;
	mul.rn.f64 	%fd5188, %fd9718, %fd9718;
	and.b32  	%r1839, %r2903, 1;
	setp.eq.b32 	%p525, %r1839, 1;
	selp.f64 	%fd5189, 0dBDA8FF8320FD8164, 0d3DE5DB65F9785EBA, %p525;
	ld.global.nc.v2.f64 	{%fd5190, %fd5191}, [%rd509];
	fma.rn.f64 	%fd5192, %fd5189, %fd5188, %fd5190;
	fma.rn.f64 	%fd5193, %fd5192, %fd5188, %fd5191;
	ld.global.nc.v2.f64 	{%fd5194, %fd5195}, [%rd509+16];
	fma.rn.f64 	%fd5196, %fd5193, %fd5188, %fd5194;
	fma.rn.f64 	%fd5197, %fd5196, %fd5188, %fd5195;
	ld.global.nc.v2.f64 	{%fd5198, %fd5199}, [%rd509+32];
	fma.rn.f64 	%fd5200, %fd5197, %fd5188, %fd5198;
	fma.rn.f64 	%fd5201, %fd5200, %fd5188, %fd5199;
	fma.rn.f64 	%fd5202, %fd5201, %fd9718, %fd9718;
	fma.rn.f64 	%fd5203, %fd5201, %fd5188, 0d3FF0000000000000;
	selp.f64 	%fd5204, %fd5203, %fd5202, %p525;
	and.b32  	%r1840, %r2903, 2;
	setp.eq.s32 	%p526, %r1840, 0;
	mov.f64 	%fd5205, 0d0000000000000000;
	sub.f64 	%fd5206, %fd5205, %fd5204;
	selp.f64 	%fd835, %fd5204, %fd5206, %p526;
	mov.b32 	%r2905, 1;
	mov.f64 	%fd9720, %fd11;
	@%p524 bra 	$L__BB4_555;
	setp.ltu.f64 	%p527, %fd9, 0d41E0000000000000;
	mov.f64 	%fd9720, %fd10;
	mov.u32 	%r2904, %r12;
	@%p527 bra 	$L__BB4_554;
	{ // callseq 345, 0
	.param .b64 param0;
	st.param.f64 	[param0], %fd8;
	.param .align 16 .b8 retval0[16];
	call.uni (retval0), 
	__internal_trig_reduction_slowpathd, 
	(
	param0
	);
	ld.param.f64 	%fd9720, [retval0];
	ld.param.b32 	%r2904, [retval0+8];
	} // callseq 345
$L__BB4_554:
	add.s32 	%r2905, %r2904, 1;
$L__BB4_555:
	mul.f64 	%fd5208, %fd7, %fd814;
	shl.b32 	%r1842, %r2905, 6;
	cvt.u64.u32 	%rd510, %r1842;
	and.b64  	%rd511, %rd510, 64;
	add.s64 	%rd513, %rd492, %rd511;
	mul.rn.f64 	%fd5209, %fd9720, %fd9720;
	and.b32  	%r1843, %r2905, 1;
	setp.eq.b32 	%p528, %r1843, 1;
	selp.f64 	%fd5210, 0dBDA8FF8320FD8164, 0d3DE5DB65F9785EBA, %p528;
	ld.global.nc.v2.f64 	{%fd5211, %fd5212}, [%rd513];
	fma.rn.f64 	%fd5213, %fd5210, %fd5209, %fd5211;
	fma.rn.f64 	%fd5214, %fd5213, %fd5209, %fd5212;
	ld.global.nc.v2.f64 	{%fd5215, %fd5216}, [%rd513+16];
	fma.rn.f64 	%fd5217, %fd5214, %fd5209, %fd5215;
	fma.rn.f64 	%fd5218, %fd5217, %fd5209, %fd5216;
	ld.global.nc.v2.f64 	{%fd5219, %fd5220}, [%rd513+32];
	fma.rn.f64 	%fd5221, %fd5218, %fd5209, %fd5219;
	fma.rn.f64 	%fd5222, %fd5221, %fd5209, %fd5220;
	fma.rn.f64 	%fd5223, %fd5222, %fd9720, %fd9720;
	fma.rn.f64 	%fd5224, %fd5222, %fd5209, 0d3FF0000000000000;
	selp.f64 	%fd5225, %fd5224, %fd5223, %p528;
	and.b32  	%r1844, %r2905, 2;
	setp.eq.s32 	%p529, %r1844, 0;
	mov.f64 	%fd5226, 0d0000000000000000;
	sub.f64 	%fd5227, %fd5226, %fd5225;
	selp.f64 	%fd5228, %fd5225, %fd5227, %p529;
	mul.f64 	%fd5229, %fd835, %fd5228;
	add.f64 	%fd5230, %fd821, %fd828;
	mul.f64 	%fd5231, %fd5208, %fd5230;
	mul.f64 	%fd5232, %fd5231, %fd5229;
	div.rn.f64 	%fd5233, %fd5232, %fd12;
	ld.shared.f64 	%fd5234, [%r8];
	sub.f64 	%fd5235, %fd5234, %fd5233;
	st.shared.f64 	[%r8], %fd5235;
	bar.sync 	0;
	sub.f64 	%fd5236, %fd821, %fd828;
	mul.f64 	%fd839, %fd5236, %fd5208;
	ld.global.f64 	%fd840, [%rd1+8];
	abs.f64 	%fd841, %fd840;
	setp.neu.f64 	%p530, %fd841, 0d7FF0000000000000;
	@%p530 bra 	$L__BB4_557;
	mov.f64 	%fd5242, 0d0000000000000000;
	mul.rn.f64 	%fd9722, %fd840, %fd5242;
	mov.b32 	%r2907, 1;
	bra.uni 	$L__BB4_560;
$L__BB4_557:
	mul.f64 	%fd5237, %fd840, 0d3FE45F306DC9C883;
	cvt.rni.s32.f64 	%r2906, %fd5237;
	cvt.rn.f64.s32 	%fd5238, %r2906;
	fma.rn.f64 	%fd5239, %fd5238, 0dBFF921FB54442D18, %fd840;
	fma.rn.f64 	%fd5240, %fd5238, 0dBC91A62633145C00, %fd5239;
	fma.rn.f64 	%fd9722, %fd5238, 0dB97B839A252049C0, %fd5240;
	setp.ltu.f64 	%p531, %fd841, 0d41E0000000000000;
	@%p531 bra 	$L__BB4_559;
	{ // callseq 346, 0
	.param .b64 param0;
	st.param.f64 	[param0], %fd840;
	.param .align 16 .b8 retval0[16];
	call.uni (retval0), 
	__internal_trig_reduction_slowpathd, 
	(
	param0
	);
	ld.param.f64 	%fd9722, [retval0];
	ld.param.b32 	%r2906, [retval0+8];
	} // callseq 346
$L__BB4_559:
	add.s32 	%r2907, %r2906, 1;
$L__BB4_560:
	shl.b32 	%r1848, %r2907, 6;
	cvt.u64.u32 	%rd514, %r1848;
	and.b64  	%rd515, %rd514, 64;
	add.s64 	%rd517, %rd492, %rd515;
	mul.rn.f64 	%fd5243, %fd9722, %fd9722;
	and.b32  	%r1849, %r2907, 1;
	setp.eq.b32 	%p533, %r1849, 1;
	selp.f64 	%fd5244, 0dBDA8FF8320FD8164, 0d3DE5DB65F9785EBA, %p533;
	ld.global.nc.v2.f64 	{%fd5245, %fd5246}, [%rd517];
	fma.rn.f64 	%fd5247, %fd5244, %fd5243, %fd5245;
	fma.rn.f64 	%fd5248, %fd5247, %fd5243, %fd5246;
	ld.global.nc.v2.f64 	{%fd5249, %fd5250}, [%rd517+16];
	fma.rn.f64 	%fd5251, %fd5248, %fd5243, %fd5249;
	fma.rn.f64 	%fd5252, %fd5251, %fd5243, %fd5250;
	ld.global.nc.v2.f64 	{%fd5253, %fd5254}, [%rd517+32];
	fma.rn.f64 	%fd5255, %fd5252, %fd5243, %fd5253;
	fma.rn.f64 	%fd5256, %fd5255, %fd5243, %fd5254;
	fma.rn.f64 	%fd5257, %fd5256, %fd9722, %fd9722;
	fma.rn.f64 	%fd5258, %fd5256, %fd5243, 0d3FF0000000000000;
	selp.f64 	%fd5259, %fd5258, %fd5257, %p533;
	and.b32  	%r1850, %r2907, 2;
	setp.eq.s32 	%p534, %r1850, 0;
	mov.f64 	%fd5260, 0d0000000000000000;
	sub.f64 	%fd5261, %fd5260, %fd5259;
	selp.f64 	%fd847, %fd5259, %fd5261, %p534;
	mov.b32 	%r2909, 1;
	mov.f64 	%fd9724, %fd11;
	@%p524 bra 	$L__BB4_564;
	setp.ltu.f64 	%p535, %fd9, 0d41E0000000000000;
	mov.f64 	%fd9724, %fd10;
	mov.u32 	%r2908, %r12;
	@%p535 bra 	$L__BB4_563;
	{ // callseq 347, 0
	.param .b64 param0;
	st.param.f64 	[param0], %fd8;
	.param .align 16 .b8 retval0[16];
	call.uni (retval0), 
	__internal_trig_reduction_slowpathd, 
	(
	param0
	);
	ld.param.f64 	%fd9724, [retval0];
	ld.param.b32 	%r2908, [retval0+8];
	} // callseq 347
$L__BB4_563:
	add.s32 	%r2909, %r2908, 1;
$L__BB4_564:
	shl.b32 	%r1852, %r2909, 6;
	cvt.u64.u32 	%rd518, %r1852;
	and.b64  	%rd519, %rd518, 64;
	add.s64 	%rd521, %rd492, %rd519;
	mul.rn.f64 	%fd5263, %fd9724, %fd9724;
	and.b32  	%r1853, %r2909, 1;
	setp.eq.b32 	%p536, %r1853, 1;
	selp.f64 	%fd5264, 0dBDA8FF8320FD8164, 0d3DE5DB65F9785EBA, %p536;
	ld.global.nc.v2.f64 	{%fd5265, %fd5266}, [%rd521];
	fma.rn.f64 	%fd5267, %fd5264, %fd5263, %fd5265;
	fma.rn.f64 	%fd5268, %fd5267, %fd5263, %fd5266;
	ld.global.nc.v2.f64 	{%fd5269, %fd5270}, [%rd521+16];
	fma.rn.f64 	%fd5271, %fd5268, %fd5263, %fd5269;
	fma.rn.f64 	%fd5272, %fd5271, %fd5263, %fd5270;
	ld.global.nc.v2.f64 	{%fd5273, %fd5274}, [%rd521+32];
	fma.rn.f64 	%fd5275, %fd5272, %fd5263, %fd5273;
	fma.rn.f64 	%fd5276, %fd5275, %fd5263, %fd5274;
	fma.rn.f64 	%fd5277, %fd5276, %fd9724, %fd9724;
	fma.rn.f64 	%fd5278, %fd5276, %fd5263, 0d3FF0000000000000;
	selp.f64 	%fd5279, %fd5278, %fd5277, %p536;
	and.b32  	%r1854, %r2909, 2;
	setp.eq.s32 	%p537, %r1854, 0;
	mov.f64 	%fd5280, 0d0000000000000000;
	sub.f64 	%fd5281, %fd5280, %fd5279;
	selp.f64 	%fd5282, %fd5279, %fd5281, %p537;
	mul.f64 	%fd851, %fd847, %fd5282;
	ld.global.f64 	%fd852, [%rd1];
	abs.f64 	%fd853, %fd852;
	setp.neu.f64 	%p538, %fd853, 0d7FF0000000000000;
	@%p538 bra 	$L__BB4_566;
	mov.f64 	%fd5288, 0d0000000000000000;
	mul.rn.f64 	%fd9726, %fd852, %fd5288;
	mov.b32 	%r2911, 1;
	bra.uni 	$L__BB4_569;
$L__BB4_566:
	mul.f64 	%fd5283, %fd852, 0d3FE45F306DC9C883;
	cvt.rni.s32.f64 	%r2910, %fd5283;
	cvt.rn.f64.s32 	%fd5284, %r2910;
	fma.rn.f64 	%fd5285, %fd5284, 0dBFF921FB54442D18, %fd852;
	fma.rn.f64 	%fd5286, %fd5284, 0dBC91A62633145C00, %fd5285;
	fma.rn.f64 	%fd9726, %fd5284, 0dB97B839A252049C0, %fd5286;
	setp.ltu.f64 	%p539, %fd853, 0d41E0000000000000;
	@%p539 bra 	$L__BB4_568;
	{ // callseq 348, 0
	.param .b64 param0;
	st.param.f64 	[param0], %fd852;
	.param .align 16 .b8 retval0[16];
	call.uni (retval0), 
	__internal_trig_reduction_slowpathd, 
	(
	param0
	);
	ld.param.f64 	%fd9726, [retval0];
	ld.param.b32 	%r2910, [retval0+8];
	} // callseq 348
$L__BB4_568:
	add.s32 	%r2911, %r2910, 1;
$L__BB4_569:
	shl.b32 	%r1857, %r2911, 6;
	cvt.u64.u32 	%rd522, %r1857;
	and.b64  	%rd523, %rd522, 64;
	add.s64 	%rd525, %rd492, %rd523;
	mul.rn.f64 	%fd5289, %fd9726, %fd9726;
	and.b32  	%r1858, %r2911, 1;
	setp.eq.b32 	%p541, %r1858, 1;
	selp.f64 	%fd5290, 0dBDA8FF8320FD8164, 0d3DE5DB65F9785EBA, %p541;
	ld.global.nc.v2.f64 	{%fd5291, %fd5292}, [%rd525];
	fma.rn.f64 	%fd5293, %fd5290, %fd5289, %fd5291;
	fma.rn.f64 	%fd5294, %fd5293, %fd5289, %fd5292;
	ld.global.nc.v2.f64 	{%fd5295, %fd5296}, [%rd525+16];
	fma.rn.f64 	%fd5297, %fd5294, %fd5289, %fd5295;
	fma.rn.f64 	%fd5298, %fd5297, %fd5289, %fd5296;
	ld.global.nc.v2.f64 	{%fd5299, %fd5300}, [%rd525+32];
	fma.rn.f64 	%fd5301, %fd5298, %fd5289, %fd5299;
	fma.rn.f64 	%fd5302, %fd5301, %fd5289, %fd5300;
	fma.rn.f64 	%fd5303, %fd5302, %fd9726, %fd9726;
	fma.rn.f64 	%fd5304, %fd5302, %fd5289, 0d3FF0000000000000;
	selp.f64 	%fd5305, %fd5304, %fd5303, %p541;
	and.b32  	%r1859, %r2911, 2;
	setp.eq.s32 	%p542, %r1859, 0;
	mov.f64 	%fd5306, 0d0000000000000000;
	sub.f64 	%fd5307, %fd5306, %fd5305;
	selp.f64 	%fd859, %fd5305, %fd5307, %p542;
	@%p530 bra 	$L__BB4_571;
	mov.f64 	%fd5313, 0d0000000000000000;
	mul.rn.f64 	%fd9727, %fd840, %fd5313;
	mov.b32 	%r2912, 0;
	bra.uni 	$L__BB4_573;
$L__BB4_571:
	mul.f64 	%fd5308, %fd840, 0d3FE45F306DC9C883;
	cvt.rni.s32.f64 	%r2912, %fd5308;
	cvt.rn.f64.s32 	%fd5309, %r2912;
	fma.rn.f64 	%fd5310, %fd5309, 0dBFF921FB54442D18, %fd840;
	fma.rn.f64 	%fd5311, %fd5309, 0dBC91A62633145C00, %fd5310;
	fma.rn.f64 	%fd9727, %fd5309, 0dB97B839A252049C0, %fd5311;
	setp.ltu.f64 	%p543, %fd841, 0d41E0000000000000;
	@%p543 bra 	$L__BB4_573;
	{ // callseq 349, 0
	.param .b64 param0;
	st.param.f64 	[param0], %fd840;
	.param .align 16 .b8 retval0[16];
	call.uni (retval0), 
	__internal_trig_reduction_slowpathd, 
	(
	param0
	);
	ld.param.f64 	%fd9727, [retval0];
	ld.param.b32 	%r2912, [retval0+8];
	} // callseq 349
$L__BB4_573:
	shl.b32 	%r1862, %r2912, 6;
	cvt.u64.u32 	%rd526, %r1862;
	and.b64  	%rd527, %rd526, 64;
	mov.u64 	%rd528, __cudart_sin_cos_coeffs;
	add.s64 	%rd529, %rd528, %rd527;
	mul.rn.f64 	%fd5314, %fd9727, %fd9727;
	and.b32  	%r1863, %r2912, 1;
	setp.eq.b32 	%p544, %r1863, 1;
	selp.f64 	%fd5315, 0dBDA8FF8320FD8164, 0d3DE5DB65F9785EBA, %p544;
	ld.global.nc.v2.f64 	{%fd5316, %fd5317}, [%rd529];
	fma.rn.f64 	%fd5318, %fd5315, %fd5314, %fd5316;
	fma.rn.f64 	%fd5319, %fd5318, %fd5314, %fd5317;
	ld.global.nc.v2.f64 	{%fd5320, %fd5321}, [%rd529+16];
	fma.rn.f64 	%fd5322, %fd5319, %fd5314, %fd5320;
	fma.rn.f64 	%fd5323, %fd5322, %fd5314, %fd5321;
	ld.global.nc.v2.f64 	{%fd5324, %fd5325}, [%rd529+32];
	fma.rn.f64 	%fd5326, %fd5323, %fd5314, %fd5324;
	fma.rn.f64 	%fd5327, %fd5326, %fd5314, %fd5325;
	fma.rn.f64 	%fd5328, %fd5327, %fd9727, %fd9727;
	fma.rn.f64 	%fd5329, %fd5327, %fd5314, 0d3FF0000000000000;
	selp.f64 	%fd5330, %fd5329, %fd5328, %p544;
	and.b32  	%r1864, %r2912, 2;
	setp.eq.s32 	%p545, %r1864, 0;
	mov.f64 	%fd5331, 0d0000000000000000;
	sub.f64 	%fd5332, %fd5331, %fd5330;
	selp.f64 	%fd5333, %fd5330, %fd5332, %p545;
	mul.f64 	%fd864, %fd859, %fd5333;
	mov.f64 	%fd9728, %fd25;
	mov.u32 	%r2913, %r18;
	@%p4 bra 	$L__BB4_575;
	{ // callseq 350, 0
	.param .b64 param0;
	st.param.f64 	[param0], %fd8;
	.param .align 16 .b8 retval0[16];
	call.uni (retval0), 
	__internal_trig_reduction_slowpathd, 
	(
	param0
	);
	ld.param.f64 	%fd9728, [retval0];
	ld.param.b32 	%r2913, [retval0+8];
	} // callseq 350
$L__BB4_575:
	setp.neu.f64 	%p546, %fd841, 0d7FF0000000000000;
	shl.b32 	%r1866, %r2913, 6;
	cvt.u64.u32 	%rd530, %r1866;
	and.b64  	%rd531, %rd530, 64;
	mov.u64 	%rd532, __cudart_sin_cos_coeffs;
	add.s64 	%rd533, %rd532, %rd531;
	mul.rn.f64 	%fd5335, %fd9728, %fd9728;
	and.b32  	%r1867, %r2913, 1;
	setp.eq.b32 	%p547, %r1867, 1;
	selp.f64 	%fd5336, 0dBDA8FF8320FD8164, 0d3DE5DB65F9785EBA, %p547;
	ld.global.nc.v2.f64 	{%fd5337, %fd5338}, [%rd533];
	fma.rn.f64 	%fd5339, %fd5336, %fd5335, %fd5337;
	fma.rn.f64 	%fd5340, %fd5339, %fd5335, %fd5338;
	ld.global.nc.v2.f64 	{%fd5341, %fd5342}, [%rd533+16];
	fma.rn.f64 	%fd5343, %fd5340, %fd5335, %fd5341;
	fma.rn.f64 	%fd5344, %fd5343, %fd5335, %fd5342;
	ld.global.nc.v2.f64 	{%fd5345, %fd5346}, [%rd533+32];
	fma.rn.f64 	%fd5347, %fd5344, %fd5335, %fd5345;
	fma.rn.f64 	%fd5348, %fd5347, %fd5335, %fd5346;
	fma.rn.f64 	%fd5349, %fd5348, %fd9728, %fd9728;
	fma.rn.f64 	%fd5350, %fd5348, %fd5335, 0d3FF0000000000000;
	selp.f64 	%fd5351, %fd5350, %fd5349, %p547;
	and.b32  	%r1868, %r2913, 2;
	setp.eq.s32 	%p548, %r1868, 0;
	mov.f64 	%fd5352, 0d0000000000000000;
	sub.f64 	%fd5353, %fd5352, %fd5351;
	selp.f64 	%fd5354, %fd5351, %fd5353, %p548;
	mul.f64 	%fd5355, %fd864, %fd5354;
	sub.f64 	%fd867, %fd851, %fd5355;
	@%p546 bra 	$L__BB4_577;
	mov.f64 	%fd5361, 0d0000000000000000;
	mul.rn.f64 	%fd9729, %fd840, %fd5361;
	mov.b32 	%r2914, 0;
	bra.uni 	$L__BB4_579;
$L__BB4_577:
	mul.f64 	%fd5356, %fd840, 0d3FE45F306DC9C883;
	cvt.rni.s32.f64 	%r2914, %fd5356;
	cvt.rn.f64.s32 	%fd5357, %r2914;
	fma.rn.f64 	%fd5358, %fd5357, 0dBFF921FB54442D18, %fd840;
	fma.rn.f64 	%fd5359, %fd5357, 0dBC91A62633145C00, %fd5358;
	fma.rn.f64 	%fd9729, %fd5357, 0dB97B839A252049C0, %fd5359;
	setp.ltu.f64 	%p549, %fd841, 0d41E0000000000000;
	@%p549 bra 	$L__BB4_579;
	{ // callseq 351, 0
	.param .b64 param0;
	st.param.f64 	[param0], %fd840;
	.param .align 16 .b8 retval0[16];
	call.uni (retval0), 
	__internal_trig_reduction_slowpathd, 
	(
	param0
	);
	ld.param.f64 	%fd9729, [retval0];
	ld.param.b32 	%r2914, [retval0+8];
	} // callseq 351
$L__BB4_579:
	setp.eq.f64 	%p550, %fd9, 0d7FF0000000000000;
	shl.b32 	%r1872, %r2914, 6;
	cvt.u64.u32 	%rd534, %r1872;
	and.b64  	%rd535, %rd534, 64;
	add.s64 	%rd537, %rd532, %rd535;
	mul.rn.f64 	%fd5362, %fd9729, %fd9729;
	and.b32  	%r1873, %r2914, 1;
	setp.eq.b32 	%p551, %r1873, 1;
	selp.f64 	%fd5363, 0dBDA8FF8320FD8164, 0d3DE5DB65F9785EBA, %p551;
	ld.global.nc.v2.f64 	{%fd5364, %fd5365}, [%rd537];
	fma.rn.f64 	%fd5366, %fd5363, %fd5362, %fd5364;
	fma.rn.f64 	%fd5367, %fd5366, %fd5362, %fd5365;
	ld.global.nc.v2.f64 	{%fd5368, %fd5369}, [%rd537+16];
	fma.rn.f64 	%fd5370, %fd5367, %fd5362, %fd5368;
	fma.rn.f64 	%fd5371, %fd5370, %fd5362, %fd5369;
	ld.global.nc.v2.f64 	{%fd5372, %fd5373}, [%rd537+32];
	fma.rn.f64 	%fd5374, %fd5371, %fd5362, %fd5372;
	fma.rn.f64 	%fd5375, %fd5374, %fd5362, %fd5373;
	fma.rn.f64 	%fd5376, %fd5375, %fd9729, %fd9729;
	fma.rn.f64 	%fd5377, %fd5375, %fd5362, 0d3FF0000000000000;
	selp.f64 	%fd5378, %fd5377, %fd5376, %p551;
	and.b32  	%r1874, %r2914, 2;
	setp.eq.s32 	%p552, %r1874, 0;
	mov.f64 	%fd5379, 0d0000000000000000;
	sub.f64 	%fd5380, %fd5379, %fd5378;
	selp.f64 	%fd872, %fd5378, %fd5380, %p552;
	mov.b32 	%r2916, 1;
	mov.f64 	%fd9731, %fd11;
	@%p550 bra 	$L__BB4_583;
	setp.ltu.f64 	%p553, %fd9, 0d41E0000000000000;
	mov.f64 	%fd9731, %fd10;
	mov.u32 	%r2915, %r12;
	@%p553 bra 	$L__BB4_582;
	{ // callseq 352, 0
	.param .b64 param0;
	st.param.f64 	[param0], %fd8;
	.param .align 16 .b8 retval0[16];
	call.uni (retval0), 
	__internal_trig_reduction_slowpathd, 
	(
	param0
	);
	ld.param.f64 	%fd9731, [retval0];
	ld.param.b32 	%r2915, [retval0+8];
	} // callseq 352
$L__BB4_582:
	add.s32 	%r2916, %r2915, 1;
$L__BB4_583:
	shl.b32 	%r1876, %r2916, 6;
	cvt.u64.u32 	%rd538, %r1876;
	and.b64  	%rd539, %rd538, 64;
	mov.u64 	%rd540, __cudart_sin_cos_coeffs;
	add.s64 	%rd541, %rd540, %rd539;
	mul.rn.f64 	%fd5382, %fd9731, %fd9731;
	and.b32  	%r1877, %r2916, 1;
	setp.eq.b32 	%p555, %r1877, 1;
	selp.f64 	%fd5383, 0dBDA8FF8320FD8164, 0d3DE5DB65F9785EBA, %p555;
	ld.global.nc.v2.f64 	{%fd5384, %fd5385}, [%rd541];
	fma.rn.f64 	%fd5386, %fd5383, %fd5382, %fd5384;
	fma.rn.f64 	%fd5387, %fd5386, %fd5382, %fd5385;
	ld.global.nc.v2.f64 	{%fd5388, %fd5389}, [%rd541+16];
	fma.rn.f64 	%fd5390, %fd5387, %fd5382, %fd5388;
	fma.rn.f64 	%fd5391, %fd5390, %fd5382, %fd5389;
	ld.global.nc.v2.f64 	{%fd5392, %fd5393}, [%rd541+32];
	fma.rn.f64 	%fd5394, %fd5391, %fd5382, %fd5392;
	fma.rn.f64 	%fd5395, %fd5394, %fd5382, %fd5393;
	fma.rn.f64 	%fd5396, %fd5395, %fd9731, %fd9731;
	fma.rn.f64 	%fd5397, %fd5395, %fd5382, 0d3FF0000000000000;
	selp.f64 	%fd5398, %fd5397, %fd5396, %p555;
	and.b32  	%r1878, %r2916, 2;
	setp.eq.s32 	%p556, %r1878, 0;
	mov.f64 	%fd5399, 0d0000000000000000;
	sub.f64 	%fd5400, %fd5399, %fd5398;
	selp.f64 	%fd5401, %fd5398, %fd5400, %p556;
	mul.f64 	%fd876, %fd872, %fd5401;
	@%p538 bra 	$L__BB4_585;
	mov.f64 	%fd5407, 0d0000000000000000;
	mul.rn.f64 	%fd9733, %fd852, %fd5407;
	mov.b32 	%r2918, 1;
	bra.uni 	$L__BB4_588;
$L__BB4_585:
	mul.f64 	%fd5402, %fd852, 0d3FE45F306DC9C883;
	cvt.rni.s32.f64 	%r2917, %fd5402;
	cvt.rn.f64.s32 	%fd5403, %r2917;
	fma.rn.f64 	%fd5404, %fd5403, 0dBFF921FB54442D18, %fd852;
	fma.rn.f64 	%fd5405, %fd5403, 0dBC91A62633145C00, %fd5404;
	fma.rn.f64 	%fd9733, %fd5403, 0dB97B839A252049C0, %fd5405;
	setp.ltu.f64 	%p557, %fd853, 0d41E0000000000000;
	@%p557 bra 	$L__BB4_587;
	{ // callseq 353, 0
	.param .b64 param0;
	st.param.f64 	[param0], %fd852;
	.param .align 16 .b8 retval0[16];
	call.uni (retval0), 
	__internal_trig_reduction_slowpathd, 
	(
	param0
	);
	ld.param.f64 	%fd9733, [retval0];
	ld.param.b32 	%r2917, [retval0+8];
	} // callseq 353
$L__BB4_587:
	add.s32 	%r2918, %r2917, 1;
$L__BB4_588:
	shl.b32 	%r1881, %r2918, 6;
	cvt.u64.u32 	%rd542, %r1881;
	and.b64  	%rd543, %rd542, 64;
	add.s64 	%rd545, %rd540, %rd543;
	mul.rn.f64 	%fd5408, %fd9733, %fd9733;
	and.b32  	%r1882, %r2918, 1;
	setp.eq.b32 	%p559, %r1882, 1;
	selp.f64 	%fd5409, 0dBDA8FF8320FD8164, 0d3DE5DB65F9785EBA, %p559;
	ld.global.nc.v2.f64 	{%fd5410, %fd5411}, [%rd545];
	fma.rn.f64 	%fd5412, %fd5409, %fd5408, %fd5410;
	fma.rn.f64 	%fd5413, %fd5412, %fd5408, %fd5411;
	ld.global.nc.v2.f64 	{%fd5414, %fd5415}, [%rd545+16];
	fma.rn.f64 	%fd5416, %fd5413, %fd5408, %fd5414;
	fma.rn.f64 	%fd5417, %fd5416, %fd5408, %fd5415;
	ld.global.nc.v2.f64 	{%fd5418, %fd5419}, [%rd545+32];
	fma.rn.f64 	%fd5420, %fd5417, %fd5408, %fd5418;
	fma.rn.f64 	%fd5421, %fd5420, %fd5408, %fd5419;
	fma.rn.f64 	%fd5422, %fd5421, %fd9733, %fd9733;
	fma.rn.f64 	%fd5423, %fd5421, %fd5408, 0d3FF0000000000000;
	selp.f64 	%fd5424, %fd5423, %fd5422, %p559;
	and.b32  	%r1883, %r2918, 2;
	setp.eq.s32 	%p560, %r1883, 0;
	mov.f64 	%fd5425, 0d0000000000000000;
	sub.f64 	%fd5426, %fd5425, %fd5424;
	selp.f64 	%fd882, %fd5424, %fd5426, %p560;
	@%p546 bra 	$L__BB4_590;
	mov.f64 	%fd5432, 0d0000000000000000;
	mul.rn.f64 	%fd9735, %fd840, %fd5432;
	mov.b32 	%r2920, 1;
	bra.uni 	$L__BB4_593;
$L__BB4_590:
	mul.f64 	%fd5427, %fd840, 0d3FE45F306DC9C883;
	cvt.rni.s32.f64 	%r2919, %fd5427;
	cvt.rn.f64.s32 	%fd5428, %r2919;
	fma.rn.f64 	%fd5429, %fd5428, 0dBFF921FB54442D18, %fd840;
	fma.rn.f64 	%fd5430, %fd5428, 0dBC91A62633145C00, %fd5429;
	fma.rn.f64 	%fd9735, %fd5428, 0dB97B839A252049C0, %fd5430;
	setp.ltu.f64 	%p561, %fd841, 0d41E0000000000000;
	@%p561 bra 	$L__BB4_592;
	{ // callseq 354, 0
	.param .b64 param0;
	st.param.f64 	[param0], %fd840;
	.param .align 16 .b8 retval0[16];
	call.uni (retval0), 
	__internal_trig_reduction_slowpathd, 
	(
	param0
	);
	ld.param.f64 	%fd9735, [retval0];
	ld.param.b32 	%r2919, [retval0+8];
	} // callseq 354
$L__BB4_592:
	add.s32 	%r2920, %r2919, 1;
$L__BB4_593:
	shl.b32 	%r1886, %r2920, 6;
	cvt.u64.u32 	%rd546, %r1886;
	and.b64  	%rd547, %rd546, 64;
	add.s64 	%rd549, %rd540, %rd547;
	mul.rn.f64 	%fd5433, %fd9735, %fd9735;
	and.b32  	%r1887, %r2920, 1;
	setp.eq.b32 	%p562, %r1887, 1;
	selp.f64 	%fd5434, 0dBDA8FF8320FD8164, 0d3DE5DB65F9785EBA, %p562;
	ld.global.nc.v2.f64 	{%fd5435, %fd5436}, [%rd549];
	fma.rn.f64 	%fd5437, %fd5434, %fd5433, %fd5435;
	fma.rn.f64 	%fd5438, %fd5437, %fd5433, %fd5436;
	ld.global.nc.v2.f64 	{%fd5439, %fd5440}, [%rd549+16];
	fma.rn.f64 	%fd5441, %fd5438, %fd5433, %fd5439;
	fma.rn.f64 	%fd5442, %fd5441, %fd5433, %fd5440;
	ld.global.nc.v2.f64 	{%fd5443, %fd5444}, [%rd549+32];
	fma.rn.f64 	%fd5445, %fd5442, %fd5433, %fd5443;
	fma.rn.f64 	%fd5446, %fd5445, %fd5433, %fd5444;
	fma.rn.f64 	%fd5447, %fd5446, %fd9735, %fd9735;
	fma.rn.f64 	%fd5448, %fd5446, %fd5433, 0d3FF0000000000000;
	selp.f64 	%fd5449, %fd5448, %fd5447, %p562;
	and.b32  	%r1888, %r2920, 2;
	setp.eq.s32 	%p563, %r1888, 0;
	mov.f64 	%fd5450, 0d0000000000000000;
	sub.f64 	%fd5451, %fd5450, %fd5449;
	selp.f64 	%fd5452, %fd5449, %fd5451, %p563;
	mul.f64 	%fd888, %fd882, %fd5452;
	mov.f64 	%fd9736, %fd25;
	mov.u32 	%r2921, %r18;
	@%p4 bra 	$L__BB4_595;
	{ // callseq 355, 0
	.param .b64 param0;
	st.param.f64 	[param0], %fd8;
	.param .align 16 .b8 retval0[16];
	call.uni (retval0), 
	__internal_trig_reduction_slowpathd, 
	(
	param0
	);
	ld.param.f64 	%fd9736, [retval0];
	ld.param.b32 	%r2921, [retval0+8];
	} // callseq 355
$L__BB4_595:
	and.b32  	%r1890, %r13, 2146435072;
	setp.eq.s32 	%p564, %r1890, 1062207488;
	and.b32  	%r1891, %r13, 2147483647;
	setp.ne.s32 	%p565, %r1891, 1071644672;
	and.pred  	%p5, %p564, %p565;
	setp.lt.s32 	%p566, %r13, 0;
	shl.b32 	%r1892, %r2921, 6;
	cvt.u64.u32 	%rd550, %r1892;
	and.b64  	%rd551, %rd550, 64;
	add.s64 	%rd553, %rd540, %rd551;
	mul.rn.f64 	%fd5454, %fd9736, %fd9736;
	and.b32  	%r1893, %r2921, 1;
	setp.eq.b32 	%p567, %r1893, 1;
	selp.f64 	%fd5455, 0dBDA8FF8320FD8164, 0d3DE5DB65F9785EBA, %p567;
	ld.global.nc.v2.f64 	{%fd5456, %fd5457}, [%rd553];
	fma.rn.f64 	%fd5458, %fd5455, %fd5454, %fd5456;
	fma.rn.f64 	%fd5459, %fd5458, %fd5454, %fd5457;
	ld.global.nc.v2.f64 	{%fd5460, %fd5461}, [%rd553+16];
	fma.rn.f64 	%fd5462, %fd5459, %fd5454, %fd5460;
	fma.rn.f64 	%fd5463, %fd5462, %fd5454, %fd5461;
	ld.global.nc.v2.f64 	{%fd5464, %fd5465}, [%rd553+32];
	fma.rn.f64 	%fd5466, %fd5463, %fd5454, %fd5464;
	fma.rn.f64 	%fd5467, %fd5466, %fd5454, %fd5465;
	fma.rn.f64 	%fd5468, %fd5467, %fd9736, %fd9736;
	fma.rn.f64 	%fd5469, %fd5467, %fd5454, 0d3FF0000000000000;
	selp.f64 	%fd5470, %fd5469, %fd5468, %p567;
	and.b32  	%r1894, %r2921, 2;
	setp.eq.s32 	%p568, %r1894, 0;
	mov.f64 	%fd5471, 0d0000000000000000;
	sub.f64 	%fd5472, %fd5471, %fd5470;
	selp.f64 	%fd5473, %fd5470, %fd5472, %p568;
	fma.rn.f64 	%fd5474, %fd888, %fd5473, %fd876;
	mul.f64 	%fd5475, %fd488, %fd5474;
	fma.rn.f64 	%fd5476, %fd487, %fd867, %fd5475;
	mul.f64 	%fd5477, %fd839, %fd5476;
	div.rn.f64 	%fd5478, %fd5477, %fd13;
	ld.shared.f64 	%fd5479, [%r8];
	add.f64 	%fd5480, %fd5479, %fd5478;
	st.shared.f64 	[%r8], %fd5480;
	bar.sync 	0;
	mul.f64 	%fd5482, %fd483, %fd3585;
	mul.f64 	%fd5483, %fd485, %fd14;
	sub.f64 	%fd891, %fd5482, %fd5483;
	bar.sync 	0;
	add.f64 	%fd892, %fd5482, %fd5483;
	bar.sync 	0;
	sub.f64 	%fd893, %fd486, %fd16;
	{
	.reg .b32 %temp; 
	mov.b64 	{%temp, %r561}, %fd893;
	}
	abs.f64 	%fd894, %fd893;
	{ // callseq 356, 0
	.param .b64 param0;
	st.param.f64 	[param0], %fd894;
	.param .b64 param1;
	st.param.f64 	[param1], 0d4000000000000000;
	.param .b64 retval0;
	call.uni (retval0), 
	__internal_accurate_pow, 
	(
	param0, 
	param1
	);
	ld.param.f64 	%fd5484, [retval0];
	} // callseq 356
	setp.lt.s32 	%p569, %r561, 0;
	neg.f64 	%fd5486, %fd5484;
	selp.f64 	%fd5487, %fd5486, %fd5484, %p564;
	selp.f64 	%fd5488, %fd5487, %fd5484, %p569;
	setp.eq.f64 	%p570, %fd893, 0d0000000000000000;
	selp.b32 	%r1895, %r561, 0, %p564;
	or.b32  	%r1896, %r1895, 2146435072;
	selp.b32 	%r1897, %r1896, %r1895, %p566;
	mov.b32 	%r1898, 0;
	mov.b64 	%fd5489, {%r1898, %r1897};
	selp.f64 	%fd9743, %fd5489, %fd5488, %p570;
	add.f64 	%fd5490, %fd893, 0d4000000000000000;
	{
	.reg .b32 %temp; 
	mov.b64 	{%temp, %r1899}, %fd5490;
	}
	and.b32  	%r562, %r1899, 2146435072;
	setp.ne.s32 	%p571, %r562, 2146435072;
	mov.f64 	%fd9737, %fd9743;
	@%p571 bra 	$L__BB4_600;
	setp.num.f64 	%p572, %fd893, %fd893;
	@%p572 bra 	$L__BB4_598;
	mov.f64 	%fd5491, 0d4000000000000000;
	add.rn.f64 	%fd9737, %fd893, %fd5491;
	bra.uni 	$L__BB4_600;
$L__BB4_598:
	setp.neu.f64 	%p573, %fd894, 0d7FF0000000000000;
	mov.f64 	%fd9737, %fd9743;
	@%p573 bra 	$L__BB4_600;
	selp.b32 	%r1900, %r15, %r14, %p5;
	selp.b32 	%r1901, %r1900, %r14, %p569;
	mov.b32 	%r1902, 0;
	mov.b64 	%fd9737, {%r1902, %r1901};
$L__BB4_600:
	setp.eq.f64 	%p575, %fd893, 0d3FF0000000000000;
	neg.f64 	%fd5492, %fd9737;
	selp.f64 	%fd5493, 0dBFF0000000000000, %fd5492, %p575;
	div.rn.f64 	%fd899, %fd5493, %fd443;
	fma.rn.f64 	%fd5494, %fd899, 0d3FF71547652B82FE, 0d4338000000000000;
	{
	.reg .b32 %temp; 
	mov.b64 	{%r563, %temp}, %fd5494;
	}
	mov.f64 	%fd5495, 0dC338000000000000;
	add.rn.f64 	%fd5496, %fd5494, %fd5495;
	fma.rn.f64 	%fd5497, %fd5496, 0dBFE62E42FEFA39EF, %fd899;
	fma.rn.f64 	%fd5498, %fd5496, 0dBC7ABC9E3B39803F, %fd5497;
	fma.rn.f64 	%fd5499, %fd5498, 0d3E5ADE1569CE2BDF, 0d3E928AF3FCA213EA;
	fma.rn.f64 	%fd5500, %fd5499, %fd5498, 0d3EC71DEE62401315;
	fma.rn.f64 	%fd5501, %fd5500, %fd5498, 0d3EFA01997C89EB71;
	fma.rn.f64 	%fd5502, %fd5501, %fd5498, 0d3F2A01A014761F65;
	fma.rn.f64 	%fd5503, %fd5502, %fd5498, 0d3F56C16C1852B7AF;
	fma.rn.f64 	%fd5504, %fd5503, %fd5498, 0d3F81111111122322;
	fma.rn.f64 	%fd5505, %fd5504, %fd5498, 0d3FA55555555502A1;
	fma.rn.f64 	%fd5506, %fd5505, %fd5498, 0d3FC5555555555511;
	fma.rn.f64 	%fd5507, %fd5506, %fd5498, 0d3FE000000000000B;
	fma.rn.f64 	%fd5508, %fd5507, %fd5498, 0d3FF0000000000000;
	fma.rn.f64 	%fd5509, %fd5508, %fd5498, 0d3FF0000000000000;
	{
	.reg .b32 %temp; 
	mov.b64 	{%r564, %temp}, %fd5509;
	}
	{
	.reg .b32 %temp; 
	mov.b64 	{%temp, %r565}, %fd5509;
	}
	shl.b32 	%r1903, %r563, 20;
	add.s32 	%r1904, %r1903, %r565;
	mov.b64 	%fd9738, {%r564, %r1904};
	{
	.reg .b32 %temp; 
	mov.b64 	{%temp, %r1905}, %fd899;
	}
	mov.b32 	%f11, %r1905;
	abs.f32 	%f3, %f11;
	setp.lt.f32 	%p576, %f3, 0f4086232B;
	@%p576 bra 	$L__BB4_603;
	setp.lt.f64 	%p577, %fd899, 0d0000000000000000;
	add.f64 	%fd5510, %fd899, 0d7FF0000000000000;
	selp.f64 	%fd9738, 0d0000000000000000, %fd5510, %p577;
	setp.geu.f32 	%p578, %f3, 0f40874800;
	@%p578 bra 	$L__BB4_603;
	shr.u32 	%r1906, %r563, 31;
	add.s32 	%r1907, %r563, %r1906;
	shr.s32 	%r1908, %r1907, 1;
	shl.b32 	%r1909, %r1908, 20;
	add.s32 	%r1910, %r565, %r1909;
	mov.b64 	%fd5511, {%r564, %r1910};
	sub.s32 	%r1911, %r563, %r1908;
	shl.b32 	%r1912, %r1911, 20;
	add.s32 	%r1913, %r1912, 1072693248;
	mov.b32 	%r1914, 0;
	mov.b64 	%fd5512, {%r1914, %r1913};
	mul.f64 	%fd9738, %fd5512, %fd5511;
$L__BB4_603:
	mul.f64 	%fd904, %fd15, %fd9738;
	bar.sync 	0;
	abs.f64 	%fd905, %fd891;
	setp.neu.f64 	%p579, %fd905, 0d7FF0000000000000;
	@%p579 bra 	$L__BB4_605;
	mov.f64 	%fd5518, 0d0000000000000000;
	mul.rn.f64 	%fd9740, %fd891, %fd5518;
	mov.b32 	%r2923, 1;
	bra.uni 	$L__BB4_608;
$L__BB4_605:
	mul.f64 	%fd5513, %fd891, 0d3FE45F306DC9C883;
	cvt.rni.s32.f64 	%r2922, %fd5513;
	cvt.rn.f64.s32 	%fd5514, %r2922;
	fma.rn.f64 	%fd5515, %fd5514, 0dBFF921FB54442D18, %fd891;
	fma.rn.f64 	%fd5516, %fd5514, 0dBC91A62633145C00, %fd5515;
	fma.rn.f64 	%fd9740, %fd5514, 0dB97B839A252049C0, %fd5516;
	setp.ltu.f64 	%p580, %fd905, 0d41E0000000000000;
	@%p580 bra 	$L__BB4_607;
	{ // callseq 357, 0
	.param .b64 param0;
	st.param.f64 	[param0], %fd891;
	.param .align 16 .b8 retval0[16];
	call.uni (retval0), 
	__internal_trig_reduction_slowpathd, 
	(
	param0
	);
	ld.param.f64 	%fd9740, [retval0];
	ld.param.b32 	%r2922, [retval0+8];
	} // callseq 357
$L__BB4_607:
	add.s32 	%r2923, %r2922, 1;
$L__BB4_608:
	shl.b32 	%r1917, %r2923, 6;
	cvt.u64.u32 	%rd554, %r1917;
	and.b64  	%rd555, %rd554, 64;
	mov.u64 	%rd556, __cudart_sin_cos_coeffs;
	add.s64 	%rd557, %rd556, %rd555;
	mul.rn.f64 	%fd5519, %fd9740, %fd9740;
	and.b32  	%r1918, %r2923, 1;
	setp.eq.b32 	%p581, %r1918, 1;
	selp.f64 	%fd5520, 0dBDA8FF8320FD8164, 0d3DE5DB65F9785EBA, %p581;
	ld.global.nc.v2.f64 	{%fd5521, %fd5522}, [%rd557];
	fma.rn.f64 	%fd5523, %fd5520, %fd5519, %fd5521;
	fma.rn.f64 	%fd5524, %fd5523, %fd5519, %fd5522;
	ld.global.nc.v2.f64 	{%fd5525, %fd5526}, [%rd557+16];
	fma.rn.f64 	%fd5527, %fd5524, %fd5519, %fd5525;
	fma.rn.f64 	%fd5528, %fd5527, %fd5519, %fd5526;
	ld.global.nc.v2.f64 	{%fd5529, %fd5530}, [%rd557+32];
	fma.rn.f64 	%fd5531, %fd5528, %fd5519, %fd5529;
	fma.rn.f64 	%fd5532, %fd5531, %fd5519, %fd5530;
	fma.rn.f64 	%fd5533, %fd5532, %fd9740, %fd9740;
	fma.rn.f64 	%fd5534, %fd5532, %fd5519, 0d3FF0000000000000;
	selp.f64 	%fd5535, %fd5534, %fd5533, %p581;
	and.b32  	%r1919, %r2923, 2;
	setp.eq.s32 	%p582, %r1919, 0;
	mov.f64 	%fd5536, 0d0000000000000000;
	sub.f64 	%fd5537, %fd5536, %fd5535;
	selp.f64 	%fd911, %fd5535, %fd5537, %p582;
	abs.f64 	%fd912, %fd892;
	setp.neu.f64 	%p583, %fd912, 0d7FF0000000000000;
	@%p583 bra 	$L__BB4_610;
	mov.f64 	%fd5543, 0d0000000000000000;
	mul.rn.f64 	%fd9742, %fd892, %fd5543;
	mov.b32 	%r2925, 1;
	bra.uni 	$L__BB4_613;
$L__BB4_610:
	mul.f64 	%fd5538, %fd892, 0d3FE45F306DC9C883;
	cvt.rni.s32.f64 	%r2924, %fd5538;
	cvt.rn.f64.s32 	%fd5539, %r2924;
	fma.rn.f64 	%fd5540, %fd5539, 0dBFF921FB54442D18, %fd892;
	fma.rn.f64 	%fd5541, %fd5539, 0dBC91A62633145C00, %fd5540;
	fma.rn.f64 	%fd9742, %fd5539, 0dB97B839A252049C0, %fd5541;
	setp.ltu.f64 	%p584, %fd912, 0d41E0000000000000;
	@%p584 bra 	$L__BB4_612;
	{ // callseq 358, 0
	.param .b64 param0;
	st.param.f64 	[param0], %fd892;
	.param .align 16 .b8 retval0[16];
	call.uni (retval0), 
	__internal_trig_reduction_slowpathd, 
	(
	param0
	);
	ld.param.f64 	%fd9742, [retval0];
	ld.param.b32 	%r2924, [retval0+8];
	} // callseq 358
$L__BB4_612:
	add.s32 	%r2925, %r2924, 1;
$L__BB4_613:
	shl.b32 	%r1922, %r2925, 6;
	cvt.u64.u32 	%rd558, %r1922;
	and.b64  	%rd559, %rd558, 64;
	mov.u64 	%rd560, __cudart_sin_cos_coeffs;
	add.s64 	%rd561, %rd560, %rd559;
	mul.rn.f64 	%fd5544, %fd9742, %fd9742;
	and.b32  	%r1923, %r2925, 1;
	setp.eq.b32 	%p586, %r1923, 1;
	selp.f64 	%fd5545, 0dBDA8FF8320FD8164, 0d3DE5DB65F9785EBA, %p586;
	ld.global.nc.v2.f64 	{%fd5546, %fd5547}, [%rd561];
	fma.rn.f64 	%fd5548, %fd5545, %fd5544, %fd5546;
	fma.rn.f64 	%fd5549, %fd5548, %fd5544, %fd5547;
	ld.global.nc.v2.f64 	{%fd5550, %fd5551}, [%rd561+16];
	fma.rn.f64 	%fd5552, %fd5549, %fd5544, %fd5550;
	fma.rn.f64 	%fd5553, %fd5552, %fd5544, %fd5551;
	ld.global.nc.v2.f64 	{%fd5554, %fd5555}, [%rd561+32];
	fma.rn.f64 	%fd5556, %fd5553, %fd5544, %fd5554;
	fma.rn.f64 	%fd5557, %fd5556, %fd5544, %fd5555;
	fma.rn.f64 	%fd5558, %fd5557, %fd9742, %fd9742;
	fma.rn.f64 	%fd5559, %fd5557, %fd5544, 0d3FF0000000000000;
	selp.f64 	%fd5560, %fd5559, %fd5558, %p586;
	and.b32  	%r1924, %r2925, 2;
	setp.eq.s32 	%p587, %r1924, 0;
	mov.f64 	%fd5561, 0d0000000000000000;
	sub.f64 	%fd5562, %fd5561, %fd5560;
	selp.f64 	%fd5563, %fd5560, %fd5562, %p587;
	sub.f64 	%fd5564, %fd911, %fd5563;
	mul.f64 	%fd5565, %fd904, %fd7;
	mul.f64 	%fd5566, %fd5565, %fd5564;
	mul.f64 	%fd5567, %fd489, %fd5566;
	div.rn.f64 	%fd5568, %fd5567, %fd13;
	ld.shared.f64 	%fd5569, [%r7];
	add.f64 	%fd5570, %fd5569, %fd5568;
	st.shared.f64 	[%r7], %fd5570;
	bar.sync 	0;
	bar.sync 	0;
	bar.sync 	0;
	@%p571 bra 	$L__BB4_618;
	setp.num.f64 	%p588, %fd893, %fd893;
	@%p588 bra 	$L__BB4_616;
	mov.f64 	%fd5571, 0d4000000000000000;
	add.rn.f64 	%fd9743, %fd893, %fd5571;
	bra.uni 	$L__BB4_618;
$L__BB4_616:
	setp.neu.f64 	%p589, %fd894, 0d7FF0000000000000;
	@%p589 bra 	$L__BB4_618;
	setp.lt.s32 	%p590, %r561, 0;
	selp.b32 	%r1925, %r15, %r14, %p5;
	selp.b32 	%r1926, %r1925, %r14, %p590;
	mov.b32 	%r1927, 0;
	mov.b64 	%fd9743, {%r1927, %r1926};
$L__BB4_618:
	neg.f64 	%fd5572, %fd9743;
	selp.f64 	%fd5573, 0dBFF0000000000000, %fd5572, %p575;
	div.rn.f64 	%fd921, %fd5573, %fd443;
	fma.rn.f64 	%fd5574, %fd921, 0d3FF71547652B82FE, 0d4338000000000000;
	{
	.reg .b32 %temp; 
	mov.b64 	{%r576, %temp}, %fd5574;
	}
	mov.f64 	%fd5575, 0dC338000000000000;
	add.rn.f64 	%fd5576, %fd5574, %fd5575;
	fma.rn.f64 	%fd5577, %fd5576, 0dBFE62E42FEFA39EF, %fd921;
	fma.rn.f64 	%fd5578, %fd5576, 0dBC7ABC9E3B39803F, %fd5577;
	fma.rn.f64 	%fd5579, %fd5578, 0d3E5ADE1569CE2BDF, 0d3E928AF3FCA213EA;
	fma.rn.f64 	%fd5580, %fd5579, %fd5578, 0d3EC71DEE62401315;
	fma.rn.f64 	%fd5581, %fd5580, %fd5578, 0d3EFA01997C89EB71;
	fma.rn.f64 	%fd5582, %fd5581, %fd5578, 0d3F2A01A014761F65;
	fma.rn.f64 	%fd5583, %fd5582, %fd5578, 0d3F56C16C1852B7AF;
	fma.rn.f64 	%fd5584, %fd5583, %fd5578, 0d3F81111111122322;
	fma.rn.f64 	%fd5585, %fd5584, %fd5578, 0d3FA55555555502A1;
	fma.rn.f64 	%fd5586, %fd5585, %fd5578, 0d3FC5555555555511;
	fma.rn.f64 	%fd5587, %fd5586, %fd5578, 0d3FE000000000000B;
	fma.rn.f64 	%fd5588, %fd5587, %fd5578, 0d3FF0000000000000;
	fma.rn.f64 	%fd5589, %fd5588, %fd5578, 0d3FF0000000000000;
	{
	.reg .b32 %temp; 
	mov.b64 	{%r577, %temp}, %fd5589;
	}
	{
	.reg .b32 %temp; 
	mov.b64 	{%temp, %r578}, %fd5589;
	}
	shl.b32 	%r1928, %r576, 20;
	add.s32 	%r1929, %r1928, %r578;
	mov.b64 	%fd9744, {%r577, %r1929};
	{
	.reg .b32 %temp; 
	mov.b64 	{%temp, %r1930}, %fd921;
	}
	mov.b32 	%f12, %r1930;
	abs.f32 	%f4, %f12;
	setp.lt.f32 	%p592, %f4, 0f4086232B;
	@%p592 bra 	$L__BB4_621;
	setp.lt.f64 	%p593, %fd921, 0d0000000000000000;
	add.f64 	%fd5590, %fd921, 0d7FF0000000000000;
	selp.f64 	%fd9744, 0d0000000000000000, %fd5590, %p593;
	setp.geu.f32 	%p594, %f4, 0f40874800;
	@%p594 bra 	$L__BB4_621;
	shr.u32 	%r1931, %r576, 31;
	add.s32 	%r1932, %r576, %r1931;
	shr.s32 	%r1933, %r1932, 1;
	shl.b32 	%r1934, %r1933, 20;
	add.s32 	%r1935, %r578, %r1934;
	mov.b64 	%fd5591, {%r577, %r1935};
	sub.s32 	%r1936, %r576, %r1933;
	shl.b32 	%r1937, %r1936, 20;
	add.s32 	%r1938, %r1937, 1072693248;
	mov.b32 	%r1939, 0;
	mov.b64 	%fd5592, {%r1939, %r1938};
	mul.f64 	%fd9744, %fd5592, %fd5591;
$L__BB4_621:
	setp.neu.f64 	%p595, %fd905, 0d7FF0000000000000;
	mul.f64 	%fd926, %fd15, %fd9744;
	bar.sync 	0;
	@%p595 bra 	$L__BB4_623;
	mov.f64 	%fd5598, 0d0000000000000000;
	mul.rn.f64 	%fd9746, %fd891, %fd5598;
	mov.b32 	%r2927, 1;
	bra.uni 	$L__BB4_626;
$L__BB4_623:
	mul.f64 	%fd5593, %fd891, 0d3FE45F306DC9C883;
	cvt.rni.s32.f64 	%r2926, %fd5593;
	cvt.rn.f64.s32 	%fd5594, %r2926;
	fma.rn.f64 	%fd5595, %fd5594, 0dBFF921FB54442D18, %fd891;
	fma.rn.f64 	%fd5596, %fd5594, 0dBC91A62633145C00, %fd5595;
	fma.rn.f64 	%fd9746, %fd5594, 0dB97B839A252049C0, %fd5596;
	setp.ltu.f64 	%p596, %fd905, 0d41E0000000000000;
	@%p596 bra 	$L__BB4_625;
	{ // callseq 359, 0
	.param .b64 param0;
	st.param.f64 	[param0], %fd891;
	.param .align 16 .b8 retval0[16];
	call.uni (retval0), 
	__internal_trig_reduction_slowpathd, 
	(
	param0
	);
	ld.param.f64 	%fd9746, [retval0];
	ld.param.b32 	%r2926, [retval0+8];
	} // callseq 359
$L__BB4_625:
	add.s32 	%r2927, %r2926, 1;
$L__BB4_626:
	setp.neu.f64 	%p597, %fd912, 0d7FF0000000000000;
	shl.b32 	%r1942, %r2927, 6;
	cvt.u64.u32 	%rd562, %r1942;
	and.b64  	%rd563, %rd562, 64;
	add.s64 	%rd565, %rd560, %rd563;
	mul.rn.f64 	%fd5599, %fd9746, %fd9746;
	and.b32  	%r1943, %r2927, 1;
	setp.eq.b32 	%p598, %r1943, 1;
	selp.f64 	%fd5600, 0dBDA8FF8320FD8164, 0d3DE5DB65F9785EBA, %p598;
	ld.global.nc.v2.f64 	{%fd5601, %fd5602}, [%rd565];
	fma.rn.f64 	%fd5603, %fd5600, %fd5599, %fd5601;
	fma.rn.f64 	%fd5604, %fd5603, %fd5599, %fd5602;
	ld.global.nc.v2.f64 	{%fd5605, %fd5606}, [%rd565+16];
	fma.rn.f64 	%fd5607, %fd5604, %fd5599, %fd5605;
	fma.rn.f64 	%fd5608, %fd5607, %fd5599, %fd5606;
	ld.global.nc.v2.f64 	{%fd5609, %fd5610}, [%rd565+32];
	fma.rn.f64 	%fd5611, %fd5608, %fd5599, %fd5609;
	fma.rn.f64 	%fd5612, %fd5611, %fd5599, %fd5610;
	fma.rn.f64 	%fd5613, %fd5612, %fd9746, %fd9746;
	fma.rn.f64 	%fd5614, %fd5612, %fd5599, 0d3FF0000000000000;
	selp.f64 	%fd5615, %fd5614, %fd5613, %p598;
	and.b32  	%r1944, %r2927, 2;
	setp.eq.s32 	%p599, %r1944, 0;
	mov.f64 	%fd5616, 0d0000000000000000;
	sub.f64 	%fd5617, %fd5616, %fd5615;
	selp.f64 	%fd932, %fd5615, %fd5617, %p599;
	@%p597 bra 	$L__BB4_628;
	mov.f64 	%fd5623, 0d0000000000000000;
	mul.rn.f64 	%fd9748, %fd892, %fd5623;
	mov.b32 	%r2929, 1;
	bra.uni 	$L__BB4_631;
$L__BB4_628:
	mul.f64 	%fd5618, %fd892, 0d3FE45F306DC9C883;
	cvt.rni.s32.f64 	%r2928, %fd5618;
	cvt.rn.f64.s32 	%fd5619, %r2928;
	fma.rn.f64 	%fd5620, %fd5619, 0dBFF921FB54442D18, %fd892;
	fma.rn.f64 	%fd5621, %fd5619, 0dBC91A62633145C00, %fd5620;
	fma.rn.f64 	%fd9748, %fd5619, 0dB97B839A252049C0, %fd5621;
	setp.ltu.f64 	%p600, %fd912, 0d41E0000000000000;
	@%p600 bra 	$L__BB4_630;
	{ // callseq 360, 0
	.param .b64 param0;
	st.param.f64 	[param0], %fd892;
	.param .align 16 .b8 retval0[16];
	call.uni (retval0), 
	__internal_trig_reduction_slowpathd, 
	(
	param0
	);
	ld.param.f64 	%fd9748, [retval0];
	ld.param.b32 	%r2928, [retval0+8];
	} // callseq 360
$L__BB4_630:
	add.s32 	%r2929, %r2928, 1;
$L__BB4_631:
	mul.f64 	%fd5624, %fd926, %fd7;
	setp.eq.f64 	%p601, %fd20, 0d3FF0000000000000;
	setp.neu.f64 	%p602, %fd21, 0d7FF0000000000000;
	setp.nan.f64 	%p603, %fd20, %fd20;
	setp.eq.s32 	%p604, %r17, 2146435072;
	setp.eq.f64 	%p605, %fd20, 0d0000000000000000;
	shl.b32 	%r1947, %r2929, 6;
	cvt.u64.u32 	%rd566, %r1947;
	and.b64  	%rd567, %rd566, 64;
	mov.u64 	%rd568, __cudart_sin_cos_coeffs;
	add.s64 	%rd569, %rd568, %rd567;
	mul.rn.f64 	%fd5625, %fd9748, %fd9748;
	and.b32  	%r1948, %r2929, 1;
	setp.eq.b32 	%p606, %r1948, 1;
	selp.f64 	%fd5626, 0dBDA8FF8320FD8164, 0d3DE5DB65F9785EBA, %p606;
	ld.global.nc.v2.f64 	{%fd5627, %fd5628}, [%rd569];
	fma.rn.f64 	%fd5629, %fd5626, %fd5625, %fd5627;
	fma.rn.f64 	%fd5630, %fd5629, %fd5625, %fd5628;
	ld.global.nc.v2.f64 	{%fd5631, %fd5632}, [%rd569+16];
	fma.rn.f64 	%fd5633, %fd5630, %fd5625, %fd5631;
	fma.rn.f64 	%fd5634, %fd5633, %fd5625, %fd5632;
	ld.global.nc.v2.f64 	{%fd5635, %fd5636}, [%rd569+32];
	fma.rn.f64 	%fd5637, %fd5634, %fd5625, %fd5635;
	fma.rn.f64 	%fd5638, %fd5637, %fd5625, %fd5636;
	fma.rn.f64 	%fd5639, %fd5638, %fd9748, %fd9748;
	fma.rn.f64 	%fd5640, %fd5638, %fd5625, 0d3FF0000000000000;
	selp.f64 	%fd5641, %fd5640, %fd5639, %p606;
	and.b32  	%r1949, %r2929, 2;
	setp.eq.s32 	%p607, %r1949, 0;
	mov.f64 	%fd5642, 0d0000000000000000;
	sub.f64 	%fd5643, %fd5642, %fd5641;
	selp.f64 	%fd5644, %fd5641, %fd5643, %p607;
	add.f64 	%fd5645, %fd932, %fd5644;
	mul.f64 	%fd5646, %fd5624, %fd5645;
	div.rn.f64 	%fd5647, %fd5646, %fd12;
	sub.f64 	%fd5648, %fd932, %fd5644;
	mul.f64 	%fd5649, %fd5624, %fd5648;
	mul.f64 	%fd5650, %fd488, %fd5649;
	div.rn.f64 	%fd5651, %fd5650, %fd13;
	sub.f64 	%fd5652, %fd5647, %fd5651;
	ld.shared.f64 	%fd5653, [%r8];
	add.f64 	%fd5654, %fd5653, %fd5652;
	st.shared.f64 	[%r8], %fd5654;
	bar.sync 	0;
	ld.shared.f64 	%fd5655, [%r3];
	mul.f64 	%fd5656, %fd20, %fd5655;
	sub.f64 	%fd5657, %fd487, %fd5656;
	bar.sync 	0;
	ld.shared.f64 	%fd5658, [%r4];
	mul.f64 	%fd5659, %fd20, %fd5658;
	sub.f64 	%fd5660, %fd488, %fd5659;
	bar.sync 	0;
	ld.shared.f64 	%fd5661, [%r5];
	mul.f64 	%fd5662, %fd20, %fd5661;
	sub.f64 	%fd5663, %fd489, %fd5662;
	bar.sync 	0;
	{ // callseq 361, 0
	.param .b64 param0;
	st.param.f64 	[param0], %fd21;
	.param .b64 param1;
	st.param.f64 	[param1], 0d4000000000000000;
	.param .b64 retval0;
	call.uni (retval0), 
	__internal_accurate_pow, 
	(
	param0, 
	param1
	);
	ld.param.f64 	%fd5664, [retval0];
	} // callseq 361
	neg.f64 	%fd5666, %fd5664;
	selp.f64 	%fd5667, %fd5666, %fd5664, %p2;
	selp.f64 	%fd5668, %fd22, %fd5667, %p605;
	mov.f64 	%fd5669, 0d4000000000000000;
	add.rn.f64 	%fd5670, %fd20, %fd5669;
	selp.f64 	%fd5671, %fd5670, %fd5668, %p603;
	selp.f64 	%fd5672, %fd5671, %fd23, %p602;
	selp.f64 	%fd5673, %fd5672, %fd5668, %p604;
	selp.f64 	%fd5674, 0d3FF0000000000000, %fd5673, %p601;
	ld.shared.f64 	%fd5675, [%r3];
	fma.rn.f64 	%fd938, %fd5674, %fd5675, %fd484;
	bar.sync 	0;
	ld.shared.f64 	%fd5676, [%r4];
	fma.rn.f64 	%fd939, %fd5674, %fd5676, %fd485;
	bar.sync 	0;
	ld.shared.f64 	%fd5677, [%r5];
	fma.rn.f64 	%fd940, %fd5674, %fd5677, %fd486;
	bar.sync 	0;
	ld.shared.f64 	%fd5678, [%r6];
	fma.rn.f64 	%fd941, %fd20, %fd5678, %fd5657;
	bar.sync 	0;
	ld.shared.f64 	%fd5679, [%r7];
	fma.rn.f64 	%fd942, %fd20, %fd5679, %fd5660;
	bar.sync 	0;
	ld.shared.f64 	%fd5680, [%r8];
	fma.rn.f64 	%fd943, %fd20, %fd5680, %fd5663;
	bar.sync 	0;
	bar.sync 	0;
	ld.global.f64 	%fd5681, [%rd2];
	div.rn.f64 	%fd944, %fd5681, %fd4;
	bar.sync 	0;
	mul.f64 	%fd945, %fd483, %fd944;
	ld.global.f64 	%fd946, [%rd2];
	ld.global.f64 	%fd947, [%rd1];
	abs.f64 	%fd948, %fd947;
	setp.neu.f64 	%p608, %fd948, 0d7FF0000000000000;
	@%p608 bra 	$L__BB4_633;
	mov.f64 	%fd5687, 0d0000000000000000;
	mul.rn.f64 	%fd9749, %fd947, %fd5687;
	mov.b32 	%r2930, 0;
	bra.uni 	$L__BB4_635;
$L__BB4_633:
	mul.f64 	%fd5682, %fd947, 0d3FE45F306DC9C883;
	cvt.rni.s32.f64 	%r2930, %fd5682;
	cvt.rn.f64.s32 	%fd5683, %r2930;
	fma.rn.f64 	%fd5684, %fd5683, 0dBFF921FB54442D18, %fd947;
	fma.rn.f64 	%fd5685, %fd5683, 0dBC91A62633145C00, %fd5684;
	fma.rn.f64 	%fd9749, %fd5683, 0dB97B839A252049C0, %fd5685;
	setp.ltu.f64 	%p609, %fd948, 0d41E0000000000000;
	@%p609 bra 	$L__BB4_635;
	{ // callseq 362, 0
	.param .b64 param0;
	st.param.f64 	[param0], %fd947;
	.param .align 16 .b8 retval0[16];
	call.uni (retval0), 
	__internal_trig_reduction_slowpathd, 
	(
	param0
	);
	ld.param.f64 	%fd9749, [retval0];
	ld.param.b32 	%r2930, [retval0+8];
	} // callseq 362
$L__BB4_635:
	shl.b32 	%r1952, %r2930, 6;
	cvt.u64.u32 	%rd570, %r1952;
	and.b64  	%rd571, %rd570, 64;
	mov.u64 	%rd572, __cudart_sin_cos_coeffs;
	add.s64 	%rd573, %rd572, %rd571;
	mul.rn.f64 	%fd5688, %fd9749, %fd9749;
	and.b32  	%r1953, %r2930, 1;
	setp.eq.b32 	%p610, %r1953, 1;
	selp.f64 	%fd5689, 0dBDA8FF8320FD8164, 0d3DE5DB65F9785EBA, %p610;
	ld.global.nc.v2.f64 	{%fd5690, %fd5691}, [%rd573];
	fma.rn.f64 	%fd5692, %fd5689, %fd5688, %fd5690;
	fma.rn.f64 	%fd5693, %fd5692, %fd5688, %fd5691;
	ld.global.nc.v2.f64 	{%fd5694, %fd5695}, [%rd573+16];
	fma.rn.f64 	%fd5696, %fd5693, %fd5688, %fd5694;
	fma.rn.f64 	%fd5697, %fd5696, %fd5688, %fd5695;
	ld.global.nc.v2.f64 	{%fd5698, %fd5699}, [%rd573+32];
	fma.rn.f64 	%fd5700, %fd5697, %fd5688, %fd5698;
	fma.rn.f64 	%fd5701, %fd5700, %fd5688, %fd5699;
	fma.rn.f64 	%fd5702, %fd5701, %fd9749, %fd9749;
	fma.rn.f64 	%fd5703, %fd5701, %fd5688, 0d3FF0000000000000;
	selp.f64 	%fd5704, %fd5703, %fd5702, %p610;
	and.b32  	%r1954, %r2930, 2;
	setp.eq.s32 	%p611, %r1954, 0;
	mov.f64 	%fd5705, 0d0000000000000000;
	sub.f64 	%fd5706, %fd5705, %fd5704;
	selp.f64 	%fd953, %fd5704, %fd5706, %p611;
	ld.global.f64 	%fd954, [%rd1+8];
	abs.f64 	%fd955, %fd954;
	setp.neu.f64 	%p612, %fd955, 0d7FF0000000000000;
	@%p612 bra 	$L__BB4_637;
	mov.f64 	%fd5712, 0d0000000000000000;
	mul.rn.f64 	%fd9751, %fd954, %fd5712;
	mov.b32 	%r2932, 1;
	bra.uni 	$L__BB4_640;
$L__BB4_637:
	mul.f64 	%fd5707, %fd954, 0d3FE45F306DC9C883;
	cvt.rni.s32.f64 	%r2931, %fd5707;
	cvt.rn.f64.s32 	%fd5708, %r2931;
	fma.rn.f64 	%fd5709, %fd5708, 0dBFF921FB54442D18, %fd954;
	fma.rn.f64 	%fd5710, %fd5708, 0dBC91A62633145C00, %fd5709;
	fma.rn.f64 	%fd9751, %fd5708, 0dB97B839A252049C0, %fd5710;
	setp.ltu.f64 	%p613, %fd955, 0d41E0000000000000;
	@%p613 bra 	$L__BB4_639;
	{ // callseq 363, 0
	.param .b64 param0;
	st.param.f64 	[param0], %fd954;
	.param .align 16 .b8 retval0[16];
	call.uni (retval0), 
	__internal_trig_reduction_slowpathd, 
	(
	param0
	);
	ld.param.f64 	%fd9751, [retval0];
	ld.param.b32 	%r2931, [retval0+8];
	} // callseq 363
$L__BB4_639:
	add.s32 	%r2932, %r2931, 1;
$L__BB4_640:
	shl.b32 	%r1957, %r2932, 6;
	cvt.u64.u32 	%rd574, %r1957;
	and.b64  	%rd575, %rd574, 64;
	mov.u64 	%rd576, __cudart_sin_cos_coeffs;
	add.s64 	%rd577, %rd576, %rd575;
	mul.rn.f64 	%fd5713, %fd9751, %fd9751;
	and.b32  	%r1958, %r2932, 1;
	setp.eq.b32 	%p615, %r1958, 1;
	selp.f64 	%fd5714, 0dBDA8FF8320FD8164, 0d3DE5DB65F9785EBA, %p615;
	ld.global.nc.v2.f64 	{%fd5715, %fd5716}, [%rd577];
	fma.rn.f64 	%fd5717, %fd5714, %fd5713, %fd5715;
	fma.rn.f64 	%fd5718, %fd5717, %fd5713, %fd5716;
	ld.global.nc.v2.f64 	{%fd5719, %fd5720}, [%rd577+16];
	fma.rn.f64 	%fd5721, %fd5718, %fd5713, %fd5719;
	fma.rn.f64 	%fd5722, %fd5721, %fd5713, %fd5720;
	ld.global.nc.v2.f64 	{%fd5723, %fd5724}, [%rd577+32];
	fma.rn.f64 	%fd5725, %fd5722, %fd5713, %fd5723;
	fma.rn.f64 	%fd5726, %fd5725, %fd5713, %fd5724;
	fma.rn.f64 	%fd5727, %fd5726, %fd9751, %fd9751;
	fma.rn.f64 	%fd5728, %fd5726, %fd5713, 0d3FF0000000000000;
	selp.f64 	%fd5729, %fd5728, %fd5727, %p615;
	and.b32  	%r1959, %r2932, 2;
	setp.eq.s32 	%p616, %r1959, 0;
	mov.f64 	%fd5730, 0d0000000000000000;
	sub.f64 	%fd5731, %fd5730, %fd5729;
	selp.f64 	%fd5732, %fd5729, %fd5731, %p616;
	mul.f64 	%fd961, %fd953, %fd5732;
	@%p612 bra 	$L__BB4_642;
	mov.f64 	%fd5738, 0d0000000000000000;
	mul.rn.f64 	%fd9752, %fd954, %fd5738;
	mov.b32 	%r2933, 0;
	bra.uni 	$L__BB4_644;
$L__BB4_642:
	mul.f64 	%fd5733, %fd954, 0d3FE45F306DC9C883;
	cvt.rni.s32.f64 	%r2933, %fd5733;
	cvt.rn.f64.s32 	%fd5734, %r2933;
	fma.rn.f64 	%fd5735, %fd5734, 0dBFF921FB54442D18, %fd954;
	fma.rn.f64 	%fd5736, %fd5734, 0dBC91A62633145C00, %fd5735;
	fma.rn.f64 	%fd9752, %fd5734, 0dB97B839A252049C0, %fd5736;
	setp.ltu.f64 	%p617, %fd955, 0d41E0000000000000;
	@%p617 bra 	$L__BB4_644;
	{ // callseq 364, 0
	.param .b64 param0;
	st.param.f64 	[param0], %fd954;
	.param .align 16 .b8 retval0[16];
	call.uni (retval0), 
	__internal_trig_reduction_slowpathd, 
	(
	param0
	);
	ld.param.f64 	%fd9752, [retval0];
	ld.param.b32 	%r2933, [retval0+8];
	} // callseq 364
$L__BB4_644:
	shl.b32 	%r1962, %r2933, 6;
	cvt.u64.u32 	%rd578, %r1962;
	and.b64  	%rd579, %rd578, 64;
	mov.u64 	%rd580, __cudart_sin_cos_coeffs;
	add.s64 	%rd581, %rd580, %rd579;
	mul.rn.f64 	%fd5739, %fd9752, %fd9752;
	and.b32  	%r1963, %r2933, 1;
	setp.eq.b32 	%p619, %r1963, 1;
	selp.f64 	%fd5740, 0dBDA8FF8320FD8164, 0d3DE5DB65F9785EBA, %p619;
	ld.global.nc.v2.f64 	{%fd5741, %fd5742}, [%rd581];
	fma.rn.f64 	%fd5743, %fd5740, %fd5739, %fd5741;
	fma.rn.f64 	%fd5744, %fd5743, %fd5739, %fd5742;
	ld.global.nc.v2.f64 	{%fd5745, %fd5746}, [%rd581+16];
	fma.rn.f64 	%fd5747, %fd5744, %fd5739, %fd5745;
	fma.rn.f64 	%fd5748, %fd5747, %fd5739, %fd5746;
	ld.global.nc.v2.f64 	{%fd5749, %fd5750}, [%rd581+32];
	fma.rn.f64 	%fd5751, %fd5748, %fd5739, %fd5749;
	fma.rn.f64 	%fd5752, %fd5751, %fd5739, %fd5750;
	fma.rn.f64 	%fd5753, %fd5752, %fd9752, %fd9752;
	fma.rn.f64 	%fd5754, %fd5752, %fd5739, 0d3FF0000000000000;
	selp.f64 	%fd5755, %fd5754, %fd5753, %p619;
	and.b32  	%r1964, %r2933, 2;
	setp.eq.s32 	%p620, %r1964, 0;
	mov.f64 	%fd5756, 0d0000000000000000;
	sub.f64 	%fd5757, %fd5756, %fd5755;
	selp.f64 	%fd5758, %fd5755, %fd5757, %p620;
	mul.f64 	%fd5759, %fd953, %fd5758;
	mul.f64 	%fd5760, %fd939, %fd5759;
	fma.rn.f64 	%fd966, %fd938, %fd961, %fd5760;
	@%p608 bra 	$L__BB4_646;
	mov.f64 	%fd5766, 0d0000000000000000;
	mul.rn.f64 	%fd9754, %fd947, %fd5766;
	mov.b32 	%r2935, 1;
	bra.uni 	$L__BB4_649;
$L__BB4_646:
	mul.f64 	%fd5761, %fd947, 0d3FE45F306DC9C883;
	cvt.rni.s32.f64 	%r2934, %fd5761;
	cvt.rn.f64.s32 	%fd5762, %r2934;
	fma.rn.f64 	%fd5763, %fd5762, 0dBFF921FB54442D18, %fd947;
	fma.rn.f64 	%fd5764, %fd5762, 0dBC91A62633145C00, %fd5763;
	fma.rn.f64 	%fd9754, %fd5762, 0dB97B839A252049C0, %fd5764;
	setp.ltu.f64 	%p621, %fd948, 0d41E0000000000000;
	@%p621 bra 	$L__BB4_648;
	{ // callseq 365, 0
	.param .b64 param0;
	st.param.f64 	[param0], %fd947;
	.param .align 16 .b8 retval0[16];
	call.uni (retval0), 
	__internal_trig_reduction_slowpathd, 
	(
	param0
	);
	ld.param.f64 	%fd9754, [retval0];
	ld.param.b32 	%r2934, [retval0+8];
	} // callseq 365
$L__BB4_648:
	add.s32 	%r2935, %r2934, 1;
$L__BB4_649:
	shl.b32 	%r1967, %r2935, 6;
	cvt.u64.u32 	%rd582, %r1967;
	and.b64  	%rd583, %rd582, 64;
	mov.u64 	%rd584, __cudart_sin_cos_coeffs;
	add.s64 	%rd585, %rd584, %rd583;
	mul.rn.f64 	%fd5767, %fd9754, %fd9754;
	and.b32  	%r1968, %r2935, 1;
	setp.eq.b32 	%p622, %r1968, 1;
	selp.f64 	%fd5768, 0dBDA8FF8320FD8164, 0d3DE5DB65F9785EBA, %p622;
	ld.global.nc.v2.f64 	{%fd5769, %fd5770}, [%rd585];
	fma.rn.f64 	%fd5771, %fd5768, %fd5767, %fd5769;
	fma.rn.f64 	%fd5772, %fd5771, %fd5767, %fd5770;
	ld.global.nc.v2.f64 	{%fd5773, %fd5774}, [%rd585+16];
	fma.rn.f64 	%fd5775, %fd5772, %fd5767, %fd5773;
	fma.rn.f64 	%fd5776, %fd5775, %fd5767, %fd5774;
	ld.global.nc.v2.f64 	{%fd5777, %fd5778}, [%rd585+32];
	fma.rn.f64 	%fd5779, %fd5776, %fd5767, %fd5777;
	fma.rn.f64 	%fd5780, %fd5779, %fd5767, %fd5778;
	fma.rn.f64 	%fd5781, %fd5780, %fd9754, %fd9754;
	fma.rn.f64 	%fd5782, %fd5780, %fd5767, 0d3FF0000000000000;
	selp.f64 	%fd5783, %fd5782, %fd5781, %p622;
	and.b32  	%r1969, %r2935, 2;
	setp.eq.s32 	%p623, %r1969, 0;
	mov.f64 	%fd5784, 0d0000000000000000;
	sub.f64 	%fd5785, %fd5784, %fd5783;
	selp.f64 	%fd5786, %fd5783, %fd5785, %p623;
	fma.rn.f64 	%fd5787, %fd940, %fd5786, %fd966;
	mul.f64 	%fd5788, %fd946, %fd5787;
	sub.f64 	%fd5789, %fd945, %fd5788;
	ld.global.f64 	%fd5790, [%rd1+16];
	add.f64 	%fd972, %fd5790, %fd5789;
	bar.sync 	0;
	ld.global.f64 	%fd973, [%rd2];
	ld.global.f64 	%fd974, [%rd1];
	abs.f64 	%fd975, %fd974;
	setp.neu.f64 	%p624, %fd975, 0d7FF0000000000000;
	@%p624 bra 	$L__BB4_651;
	mov.f64 	%fd5796, 0d0000000000000000;
	mul.rn.f64 	%fd9755, %fd974, %fd5796;
	mov.b32 	%r2936, 0;
	bra.uni 	$L__BB4_653;
$L__BB4_651:
	mul.f64 	%fd5791, %fd974, 0d3FE45F306DC9C883;
	cvt.rni.s32.f64 	%r2936, %fd5791;
	cvt.rn.f64.s32 	%fd5792, %r2936;
	fma.rn.f64 	%fd5793, %fd5792, 0dBFF921FB54442D18, %fd974;
	fma.rn.f64 	%fd5794, %fd5792, 0dBC91A62633145C00, %fd5793;
	fma.rn.f64 	%fd9755, %fd5792, 0dB97B839A252049C0, %fd5794;
	setp.ltu.f64 	%p625, %fd975, 0d41E0000000000000;
	@%p625 bra 	$L__BB4_653;
	{ // callseq 366, 0
	.param .b64 param0;
	st.param.f64 	[param0], %fd974;
	.param .align 16 .b8 retval0[16];
	call.uni (retval0), 
	__internal_trig_reduction_slowpathd, 
	(
	param0
	);
	ld.param.f64 	%fd9755, [retval0];
	ld.param.b32 	%r2936, [retval0+8];
	} // callseq 366
$L__BB4_653:
	shl.b32 	%r1972, %r2936, 6;
	cvt.u64.u32 	%rd586, %r1972;
	and.b64  	%rd587, %rd586, 64;
	mov.u64 	%rd588, __cudart_sin_cos_coeffs;
	add.s64 	%rd589, %rd588, %rd587;
	mul.rn.f64 	%fd5797, %fd9755, %fd9755;
	and.b32  	%r1973, %r2936, 1;
	setp.eq.b32 	%p626, %r1973, 1;
	selp.f64 	%fd5798, 0dBDA8FF8320FD8164, 0d3DE5DB65F9785EBA, %p626;
	ld.global.nc.v2.f64 	{%fd5799, %fd5800}, [%rd589];
	fma.rn.f64 	%fd5801, %fd5798, %fd5797, %fd5799;
	fma.rn.f64 	%fd5802, %fd5801, %fd5797, %fd5800;
	ld.global.nc.v2.f64 	{%fd5803, %fd5804}, [%rd589+16];
	fma.rn.f64 	%fd5805, %fd5802, %fd5797, %fd5803;
	fma.rn.f64 	%fd5806, %fd5805, %fd5797, %fd5804;
	ld.global.nc.v2.f64 	{%fd5807, %fd5808}, [%rd589+32];
	fma.rn.f64 	%fd5809, %fd5806, %fd5797, %fd5807;
	fma.rn.f64 	%fd5810, %fd5809, %fd5797, %fd5808;
	fma.rn.f64 	%fd5811, %fd5810, %fd9755, %fd9755;
	fma.rn.f64 	%fd5812, %fd5810, %fd5797, 0d3FF0000000000000;
	selp.f64 	%fd5813, %fd5812, %fd5811, %p626;
	and.b32  	%r1974, %r2936, 2;
	setp.eq.s32 	%p627, %r1974, 0;
	mov.f64 	%fd5814, 0d0000000000000000;
	sub.f64 	%fd5815, %fd5814, %fd5813;
	selp.f64 	%fd980, %fd5813, %fd5815, %p627;
	ld.global.f64 	%fd981, [%rd1+8];
	abs.f64 	%fd982, %fd981;
	setp.neu.f64 	%p628, %fd982, 0d7FF0000000000000;
	@%p628 bra 	$L__BB4_655;
	mov.f64 	%fd5821, 0d0000000000000000;
	mul.rn.f64 	%fd9757, %fd981, %fd5821;
	mov.b32 	%r2938, 1;
	bra.uni 	$L__BB4_658;
$L__BB4_655:
	mul.f64 	%fd5816, %fd981, 0d3FE45F306DC9C883;
	cvt.rni.s32.f64 	%r2937, %fd5816;
	cvt.rn.f64.s32 	%fd5817, %r2937;
	fma.rn.f64 	%fd5818, %fd5817, 0dBFF921FB54442D18, %fd981;
	fma.rn.f64 	%fd5819, %fd5817, 0dBC91A62633145C00, %fd5818;
	fma.rn.f64 	%fd9757, %fd5817, 0dB97B839A252049C0, %fd5819;
	setp.ltu.f64 	%p629, %fd982, 0d41E0000000000000;
	@%p629 bra 	$L__BB4_657;
	{ // callseq 367, 0
	.param .b64 param0;
	st.param.f64 	[param0], %fd981;
	.param .align 16 .b8 retval0[16];
	call.uni (retval0), 
	__internal_trig_reduction_slowpathd, 
	(
	param0
	);
	ld.param.f64 	%fd9757, [retval0];
	ld.param.b32 	%r2937, [retval0+8];
	} // callseq 367
$L__BB4_657:
	add.s32 	%r2938, %r2937, 1;
$L__BB4_658:
	shl.b32 	%r1977, %r2938, 6;
	cvt.u64.u32 	%rd590, %r1977;
	and.b64  	%rd591, %rd590, 64;
	mov.u64 	%rd592, __cudart_sin_cos_coeffs;
	add.s64 	%rd593, %rd592, %rd591;
	mul.rn.f64 	%fd5822, %fd9757, %fd9757;
	and.b32  	%r1978, %r2938, 1;
	setp.eq.b32 	%p631, %r1978, 1;
	selp.f64 	%fd5823, 0dBDA8FF8320FD8164, 0d3DE5DB65F9785EBA, %p631;
	ld.global.nc.v2.f64 	{%fd5824, %fd5825}, [%rd593];
	fma.rn.f64 	%fd5826, %fd5823, %fd5822, %fd5824;
	fma.rn.f64 	%fd5827, %fd5826, %fd5822, %fd5825;
	ld.global.nc.v2.f64 	{%fd5828, %fd5829}, [%rd593+16];
	fma.rn.f64 	%fd5830, %fd5827, %fd5822, %fd5828;
	fma.rn.f64 	%fd5831, %fd5830, %fd5822, %fd5829;
	ld.global.nc.v2.f64 	{%fd5832, %fd5833}, [%rd593+32];
	fma.rn.f64 	%fd5834, %fd5831, %fd5822, %fd5832;
	fma.rn.f64 	%fd5835, %fd5834, %fd5822, %fd5833;
	fma.rn.f64 	%fd5836, %fd5835, %fd9757, %fd9757;
	fma.rn.f64 	%fd5837, %fd5835, %fd5822, 0d3FF0000000000000;
	selp.f64 	%fd5838, %fd5837, %fd5836, %p631;
	and.b32  	%r1979, %r2938, 2;
	setp.eq.s32 	%p632, %r1979, 0;
	mov.f64 	%fd5839, 0d0000000000000000;
	sub.f64 	%fd5840, %fd5839, %fd5838;
	selp.f64 	%fd5841, %fd5838, %fd5840, %p632;
	mul.f64 	%fd988, %fd980, %fd5841;
	@%p628 bra 	$L__BB4_660;
	mov.f64 	%fd5847, 0d0000000000000000;
	mul.rn.f64 	%fd9758, %fd981, %fd5847;
	mov.b32 	%r2939, 0;
	bra.uni 	$L__BB4_662;
$L__BB4_660:
	mul.f64 	%fd5842, %fd981, 0d3FE45F306DC9C883;
	cvt.rni.s32.f64 	%r2939, %fd5842;
	cvt.rn.f64.s32 	%fd5843, %r2939;
	fma.rn.f64 	%fd5844, %fd5843, 0dBFF921FB54442D18, %fd981;
	fma.rn.f64 	%fd5845, %fd5843, 0dBC91A62633145C00, %fd5844;
	fma.rn.f64 	%fd9758, %fd5843, 0dB97B839A252049C0, %fd5845;
	setp.ltu.f64 	%p633, %fd982, 0d41E0000000000000;
	@%p633 bra 	$L__BB4_662;
	{ // callseq 368, 0
	.param .b64 param0;
	st.param.f64 	[param0], %fd981;
	.param .align 16 .b8 retval0[16];
	call.uni (retval0), 
	__internal_trig_reduction_slowpathd, 
	(
	param0
	);
	ld.param.f64 	%fd9758, [retval0];
	ld.param.b32 	%r2939, [retval0+8];
	} // callseq 368
$L__BB4_662:
	shl.b32 	%r1982, %r2939, 6;
	cvt.u64.u32 	%rd594, %r1982;
	and.b64  	%rd595, %rd594, 64;
	mov.u64 	%rd596, __cudart_sin_cos_coeffs;
	add.s64 	%rd597, %rd596, %rd595;
	mul.rn.f64 	%fd5848, %fd9758, %fd9758;
	and.b32  	%r1983, %r2939, 1;
	setp.eq.b32 	%p635, %r1983, 1;
	selp.f64 	%fd5849, 0dBDA8FF8320FD8164, 0d3DE5DB65F9785EBA, %p635;
	ld.global.nc.v2.f64 	{%fd5850, %fd5851}, [%rd597];
	fma.rn.f64 	%fd5852, %fd5849, %fd5848, %fd5850;
	fma.rn.f64 	%fd5853, %fd5852, %fd5848, %fd5851;
	ld.global.nc.v2.f64 	{%fd5854, %fd5855}, [%rd597+16];
	fma.rn.f64 	%fd5856, %fd5853, %fd5848, %fd5854;
	fma.rn.f64 	%fd5857, %fd5856, %fd5848, %fd5855;
	ld.global.nc.v2.f64 	{%fd5858, %fd5859}, [%rd597+32];
	fma.rn.f64 	%fd5860, %fd5857, %fd5848, %fd5858;
	fma.rn.f64 	%fd5861, %fd5860, %fd5848, %fd5859;
	fma.rn.f64 	%fd5862, %fd5861, %fd9758, %fd9758;
	fma.rn.f64 	%fd5863, %fd5861, %fd5848, 0d3FF0000000000000;
	selp.f64 	%fd5864, %fd5863, %fd5862, %p635;
	and.b32  	%r1984, %r2939, 2;
	setp.eq.s32 	%p636, %r1984, 0;
	mov.f64 	%fd5865, 0d0000000000000000;
	sub.f64 	%fd5866, %fd5865, %fd5864;
	selp.f64 	%fd5867, %fd5864, %fd5866, %p636;
	mul.f64 	%fd5868, %fd980, %fd5867;
	mul.f64 	%fd5869, %fd939, %fd5868;
	fma.rn.f64 	%fd993, %fd938, %fd988, %fd5869;
	@%p624 bra 	$L__BB4_664;
	mov.f64 	%fd5875, 0d0000000000000000;
	mul.rn.f64 	%fd9760, %fd974, %fd5875;
	mov.b32 	%r2941, 1;
	bra.uni 	$L__BB4_667;
$L__BB4_664:
	mul.f64 	%fd5870, %fd974, 0d3FE45F306DC9C883;
	cvt.rni.s32.f64 	%r2940, %fd5870;
	cvt.rn.f64.s32 	%fd5871, %r2940;
	fma.rn.f64 	%fd5872, %fd5871, 0dBFF921FB54442D18, %fd974;
	fma.rn.f64 	%fd5873, %fd5871, 0dBC91A62633145C00, %fd5872;
	fma.rn.f64 	%fd9760, %fd5871, 0dB97B839A252049C0, %fd5873;
	setp.ltu.f64 	%p637, %fd975, 0d41E0000000000000;
	@%p637 bra 	$L__BB4_666;
	{ // callseq 369, 0
	.param .b64 param0;
	st.param.f64 	[param0], %fd974;
	.param .align 16 .b8 retval0[16];
	call.uni (retval0), 
	__internal_trig_reduction_slowpathd, 
	(
	param0
	);
	ld.param.f64 	%fd9760, [retval0];
	ld.param.b32 	%r2940, [retval0+8];
	} // callseq 369
$L__BB4_666:
	add.s32 	%r2941, %r2940, 1;
$L__BB4_667:
	shl.b32 	%r1987, %r2941, 6;
	cvt.u64.u32 	%rd598, %r1987;
	and.b64  	%rd599, %rd598, 64;
	mov.u64 	%rd600, __cudart_sin_cos_coeffs;
	add.s64 	%rd601, %rd600, %rd599;
	mul.rn.f64 	%fd5876, %fd9760, %fd9760;
	and.b32  	%r1988, %r2941, 1;
	setp.eq.b32 	%p638, %r1988, 1;
	selp.f64 	%fd5877, 0dBDA8FF8320FD8164, 0d3DE5DB65F9785EBA, %p638;
	ld.global.nc.v2.f64 	{%fd5878, %fd5879}, [%rd601];
	fma.rn.f64 	%fd5880, %fd5877, %fd5876, %fd5878;
	fma.rn.f64 	%fd5881, %fd5880, %fd5876, %fd5879;
	ld.global.nc.v2.f64 	{%fd5882, %fd5883}, [%rd601+16];
	fma.rn.f64 	%fd5884, %fd5881, %fd5876, %fd5882;
	fma.rn.f64 	%fd5885, %fd5884, %fd5876, %fd5883;
	ld.global.nc.v2.f64 	{%fd5886, %fd5887}, [%rd601+32];
	fma.rn.f64 	%fd5888, %fd5885, %fd5876, %fd5886;
	fma.rn.f64 	%fd5889, %fd5888, %fd5876, %fd5887;
	fma.rn.f64 	%fd5890, %fd5889, %fd9760, %fd9760;
	fma.rn.f64 	%fd5891, %fd5889, %fd5876, 0d3FF0000000000000;
	selp.f64 	%fd5892, %fd5891, %fd5890, %p638;
	and.b32  	%r1989, %r2941, 2;
	setp.eq.s32 	%p639, %r1989, 0;
	mov.f64 	%fd5893, 0d0000000000000000;
	sub.f64 	%fd5894, %fd5893, %fd5892;
	selp.f64 	%fd5895, %fd5892, %fd5894, %p639;
	fma.rn.f64 	%fd5896, %fd940, %fd5895, %fd993;
	fma.rn.f64 	%fd5897, %fd973, %fd5896, %fd945;
	ld.global.f64 	%fd5898, [%rd1+24];
	add.f64 	%fd999, %fd5898, %fd5897;
	bar.sync 	0;
	mul.f64 	%fd5899, %fd944, %fd5;
	div.rn.f64 	%fd5900, %fd5899, %fd6;
	sqrt.rn.f64 	%fd1000, %fd5900;
	bar.sync 	0;
	abs.f64 	%fd1001, %fd972;
	setp.neu.f64 	%p640, %fd1001, 0d7FF0000000000000;
	@%p640 bra 	$L__BB4_669;
	mov.f64 	%fd5906, 0d0000000000000000;
	mul.rn.f64 	%fd9762, %fd972, %fd5906;
	mov.b32 	%r2943, 1;
	bra.uni 	$L__BB4_672;
$L__BB4_669:
	mul.f64 	%fd5901, %fd972, 0d3FE45F306DC9C883;
	cvt.rni.s32.f64 	%r2942, %fd5901;
	cvt.rn.f64.s32 	%fd5902, %r2942;
	fma.rn.f64 	%fd5903, %fd5902, 0dBFF921FB54442D18, %fd972;
	fma.rn.f64 	%fd5904, %fd5902, 0dBC91A62633145C00, %fd5903;
	fma.rn.f64 	%fd9762, %fd5902, 0dB97B839A252049C0, %fd5904;
	setp.ltu.f64 	%p641, %fd1001, 0d41E0000000000000;
	@%p641 bra 	$L__BB4_671;
	{ // callseq 370, 0
	.param .b64 param0;
	st.param.f64 	[param0], %fd972;
	.param .align 16 .b8 retval0[16];
	call.uni (retval0), 
	__internal_trig_reduction_slowpathd, 
	(
	param0
	);
	ld.param.f64 	%fd9762, [retval0];
	ld.param.b32 	%r2942, [retval0+8];
	} // callseq 370
$L__BB4_671:
	add.s32 	%r2943, %r2942, 1;
$L__BB4_672:
	shl.b32 	%r1992, %r2943, 6;
	cvt.u64.u32 	%rd602, %r1992;
	and.b64  	%rd603, %rd602, 64;
	add.s64 	%rd605, %rd600, %rd603;
	mul.rn.f64 	%fd5907, %fd9762, %fd9762;
	and.b32  	%r1993, %r2943, 1;
	setp.eq.b32 	%p642, %r1993, 1;
	selp.f64 	%fd5908, 0dBDA8FF8320FD8164, 0d3DE5DB65F9785EBA, %p642;
	ld.global.nc.v2.f64 	{%fd5909, %fd5910}, [%rd605];
	fma.rn.f64 	%fd5911, %fd5908, %fd5907, %fd5909;
	fma.rn.f64 	%fd5912, %fd5911, %fd5907, %fd5910;
	ld.global.nc.v2.f64 	{%fd5913, %fd5914}, [%rd605+16];
	fma.rn.f64 	%fd5915, %fd5912, %fd5907, %fd5913;
	fma.rn.f64 	%fd5916, %fd5915, %fd5907, %fd5914;
	ld.global.nc.v2.f64 	{%fd5917, %fd5918}, [%rd605+32];
	fma.rn.f64 	%fd5919, %fd5916, %fd5907, %fd5917;
	fma.rn.f64 	%fd5920, %fd5919, %fd5907, %fd5918;
	fma.rn.f64 	%fd5921, %fd5920, %fd9762, %fd9762;
	fma.rn.f64 	%fd5922, %fd5920, %fd5907, 0d3FF0000000000000;
	selp.f64 	%fd5923, %fd5922, %fd5921, %p642;
	and.b32  	%r1994, %r2943, 2;
	setp.eq.s32 	%p643, %r1994, 0;
	mov.f64 	%fd5924, 0d0000000000000000;
	sub.f64 	%fd5925, %fd5924, %fd5923;
	selp.f64 	%fd1007, %fd5923, %fd5925, %p643;
	abs.f64 	%fd1008, %fd999;
	setp.neu.f64 	%p644, %fd1008, 0d7FF0000000000000;
	@%p644 bra 	$L__BB4_674;
	mov.f64 	%fd5931, 0d0000000000000000;
	mul.rn.f64 	%fd9764, %fd999, %fd5931;
	mov.b32 	%r2945, 1;
	bra.uni 	$L__BB4_677;
$L__BB4_674:
	mul.f64 	%fd5926, %fd999, 0d3FE45F306DC9C883;
	cvt.rni.s32.f64 	%r2944, %fd5926;
	cvt.rn.f64.s32 	%fd5927, %r2944;
	fma.rn.f64 	%fd5928, %fd5927, 0dBFF921FB54442D18, %fd999;
	fma.rn.f64 	%fd5929, %fd5927, 0dBC91A62633145C00, %fd5928;
	fma.rn.f64 	%fd9764, %fd5927, 0dB97B839A252049C0, %fd5929;
	setp.ltu.f64 	%p645, %fd1008, 0d41E0000000000000;
	@%p645 bra 	$L__BB4_676;
	{ // callseq 371, 0
	.param .b64 param0;
	st.param.f64 	[param0], %fd999;
	.param .align 16 .b8 retval0[16];
	call.uni (retval0), 
	__internal_trig_reduction_slowpathd, 
	(
	param0
	);
	ld.param.f64 	%fd9764, [retval0];
	ld.param.b32 	%r2944, [retval0+8];
	} // callseq 371
$L__BB4_676:
	add.s32 	%r2945, %r2944, 1;
$L__BB4_677:
	shl.b32 	%r1997, %r2945, 6;
	cvt.u64.u32 	%rd606, %r1997;
	and.b64  	%rd607, %rd606, 64;
	add.s64 	%rd609, %rd600, %rd607;
	mul.rn.f64 	%fd5932, %fd9764, %fd9764;
	and.b32  	%r1998, %r2945, 1;
	setp.eq.b32 	%p646, %r1998, 1;
	selp.f64 	%fd5933, 0dBDA8FF8320FD8164, 0d3DE5DB65F9785EBA, %p646;
	ld.global.nc.v2.f64 	{%fd5934, %fd5935}, [%rd609];
	fma.rn.f64 	%fd5936, %fd5933, %fd5932, %fd5934;
	fma.rn.f64 	%fd5937, %fd5936, %fd5932, %fd5935;
	ld.global.nc.v2.f64 	{%fd5938, %fd5939}, [%rd609+16];
	fma.rn.f64 	%fd5940, %fd5937, %fd5932, %fd5938;
	fma.rn.f64 	%fd5941, %fd5940, %fd5932, %fd5939;
	ld.global.nc.v2.f64 	{%fd5942, %fd5943}, [%rd609+32];
	fma.rn.f64 	%fd5944, %fd5941, %fd5932, %fd5942;
	fma.rn.f64 	%fd5945, %fd5944, %fd5932, %fd5943;
	fma.rn.f64 	%fd5946, %fd5945, %fd9764, %fd9764;
	fma.rn.f64 	%fd5947, %fd5945, %fd5932, 0d3FF0000000000000;
	selp.f64 	%fd5948, %fd5947, %fd5946, %p646;
	and.b32  	%r1999, %r2945, 2;
	setp.eq.s32 	%p647, %r1999, 0;
	mov.f64 	%fd5949, 0d0000000000000000;
	sub.f64 	%fd5950, %fd5949, %fd5948;
	selp.f64 	%fd1014, %fd5948, %fd5950, %p647;
	ld.global.f64 	%fd1015, [%rd1];
	abs.f64 	%fd1016, %fd1015;
	setp.neu.f64 	%p648, %fd1016, 0d7FF0000000000000;
	@%p648 bra 	$L__BB4_679;
	mov.f64 	%fd5956, 0d0000000000000000;
	mul.rn.f64 	%fd9766, %fd1015, %fd5956;
	mov.b32 	%r2947, 1;
	bra.uni 	$L__BB4_682;
$L__BB4_679:
	mul.f64 	%fd5951, %fd1015, 0d3FE45F306DC9C883;
	cvt.rni.s32.f64 	%r2946, %fd5951;
	cvt.rn.f64.s32 	%fd5952, %r2946;
	fma.rn.f64 	%fd5953, %fd5952, 0dBFF921FB54442D18, %fd1015;
	fma.rn.f64 	%fd5954, %fd5952, 0dBC91A62633145C00, %fd5953;
	fma.rn.f64 	%fd9766, %fd5952, 0dB97B839A252049C0, %fd5954;
	setp.ltu.f64 	%p649, %fd1016, 0d41E0000000000000;
	@%p649 bra 	$L__BB4_681;
	{ // callseq 372, 0
	.param .b64 param0;
	st.param.f64 	[param0], %fd1015;
	.param .align 16 .b8 retval0[16];
	call.uni (retval0), 
	__internal_trig_reduction_slowpathd, 
	(
	param0
	);
	ld.param.f64 	%fd9766, [retval0];
	ld.param.b32 	%r2946, [retval0+8];
	} // callseq 372
$L__BB4_681:
	add.s32 	%r2947, %r2946, 1;
$L__BB4_682:
	shl.b32 	%r2002, %r2947, 6;
	cvt.u64.u32 	%rd610, %r2002;
	and.b64  	%rd611, %rd610, 64;
	add.s64 	%rd613, %rd600, %rd611;
	mul.rn.f64 	%fd5957, %fd9766, %fd9766;
	and.b32  	%r2003, %r2947, 1;
	setp.eq.b32 	%p650, %r2003, 1;
	selp.f64 	%fd5958, 0dBDA8FF8320FD8164, 0d3DE5DB65F9785EBA, %p650;
	ld.global.nc.v2.f64 	{%fd5959, %fd5960}, [%rd613];
	fma.rn.f64 	%fd5961, %fd5958, %fd5957, %fd5959;
	fma.rn.f64 	%fd5962, %fd5961, %fd5957, %fd5960;
	ld.global.nc.v2.f64 	{%fd5963, %fd5964}, [%rd613+16];
	fma.rn.f64 	%fd5965, %fd5962, %fd5957, %fd5963;
	fma.rn.f64 	%fd5966, %fd5965, %fd5957, %fd5964;
	ld.global.nc.v2.f64 	{%fd5967, %fd5968}, [%rd613+32];
	fma.rn.f64 	%fd5969, %fd5966, %fd5957, %fd5967;
	fma.rn.f64 	%fd5970, %fd5969, %fd5957, %fd5968;
	fma.rn.f64 	%fd5971, %fd5970, %fd9766, %fd9766;
	fma.rn.f64 	%fd5972, %fd5970, %fd5957, 0d3FF0000000000000;
	selp.f64 	%fd5973, %fd5972, %fd5971, %p650;
	and.b32  	%r2004, %r2947, 2;
	setp.eq.s32 	%p651, %r2004, 0;
	mov.f64 	%fd5974, 0d0000000000000000;
	sub.f64 	%fd5975, %fd5974, %fd5973;
	selp.f64 	%fd1022, %fd5973, %fd5975, %p651;
	ld.global.f64 	%fd1023, [%rd1+8];
	abs.f64 	%fd1024, %fd1023;
	setp.neu.f64 	%p652, %fd1024, 0d7FF0000000000000;
	@%p652 bra 	$L__BB4_684;
	mov.f64 	%fd5981, 0d0000000000000000;
	mul.rn.f64 	%fd9768, %fd1023, %fd5981;
	mov.b32 	%r2949, 1;
	bra.uni 	$L__BB4_687;
$L__BB4_684:
	mul.f64 	%fd5976, %fd1023, 0d3FE45F306DC9C883;
	cvt.rni.s32.f64 	%r2948, %fd5976;
	cvt.rn.f64.s32 	%fd5977, %r2948;
	fma.rn.f64 	%fd5978, %fd5977, 0dBFF921FB54442D18, %fd1023;
	fma.rn.f64 	%fd5979, %fd5977, 0dBC91A62633145C00, %fd5978;
	fma.rn.f64 	%fd9768, %fd5977, 0dB97B839A252049C0, %fd5979;
	setp.ltu.f64 	%p653, %fd1024, 0d41E0000000000000;
	@%p653 bra 	$L__BB4_686;
	{ // callseq 373, 0
	.param .b64 param0;
	st.param.f64 	[param0], %fd1023;
	.param .align 16 .b8 retval0[16];
	call.uni (retval0), 
	__internal_trig_reduction_slowpathd, 
	(
	param0
	);
	ld.param.f64 	%fd9768, [retval0];
	ld.param.b32 	%r2948, [retval0+8];
	} // callseq 373
$L__BB4_686:
	add.s32 	%r2949, %r2948, 1;
$L__BB4_687:
	setp.eq.f64 	%p654, %fd9, 0d7FF0000000000000;
	shl.b32 	%r2008, %r2949, 6;
	cvt.u64.u32 	%rd614, %r2008;
	and.b64  	%rd615, %rd614, 64;
	mov.u64 	%rd616, __cudart_sin_cos_coeffs;
	add.s64 	%rd617, %rd616, %rd615;
	mul.rn.f64 	%fd5982, %fd9768, %fd9768;
	and.b32  	%r2009, %r2949, 1;
	setp.eq.b32 	%p655, %r2009, 1;
	selp.f64 	%fd5983, 0dBDA8FF8320FD8164, 0d3DE5DB65F9785EBA, %p655;
	ld.global.nc.v2.f64 	{%fd5984, %fd5985}, [%rd617];
	fma.rn.f64 	%fd5986, %fd5983, %fd5982, %fd5984;
	fma.rn.f64 	%fd5987, %fd5986, %fd5982, %fd5985;
	ld.global.nc.v2.f64 	{%fd5988, %fd5989}, [%rd617+16];
	fma.rn.f64 	%fd5990, %fd5987, %fd5982, %fd5988;
	fma.rn.f64 	%fd5991, %fd5990, %fd5982, %fd5989;
	ld.global.nc.v2.f64 	{%fd5992, %fd5993}, [%rd617+32];
	fma.rn.f64 	%fd5994, %fd5991, %fd5982, %fd5992;
	fma.rn.f64 	%fd5995, %fd5994, %fd5982, %fd5993;
	fma.rn.f64 	%fd5996, %fd5995, %fd9768, %fd9768;
	fma.rn.f64 	%fd5997, %fd5995, %fd5982, 0d3FF0000000000000;
	selp.f64 	%fd5998, %fd5997, %fd5996, %p655;
	and.b32  	%r2010, %r2949, 2;
	setp.eq.s32 	%p656, %r2010, 0;
	mov.f64 	%fd5999, 0d0000000000000000;
	sub.f64 	%fd6000, %fd5999, %fd5998;
	selp.f64 	%fd6001, %fd5998, %fd6000, %p656;
	mul.f64 	%fd1030, %fd1022, %fd6001;
	mov.b32 	%r2951, 1;
	mov.f64 	%fd9770, %fd11;
	@%p654 bra 	$L__BB4_691;
	setp.ltu.f64 	%p657, %fd9, 0d41E0000000000000;
	mov.f64 	%fd9770, %fd10;
	mov.u32 	%r2950, %r12;
	@%p657 bra 	$L__BB4_690;
	{ // callseq 374, 0
	.param .b64 param0;
	st.param.f64 	[param0], %fd8;
	.param .align 16 .b8 retval0[16];
	call.uni (retval0), 
	__internal_trig_reduction_slowpathd, 
	(
	param0
	);
	ld.param.f64 	%fd9770, [retval0];
	ld.param.b32 	%r2950, [retval0+8];
	} // callseq 374
$L__BB4_690:
	add.s32 	%r2951, %r2950, 1;
$L__BB4_691:
	shl.b32 	%r2012, %r2951, 6;
	cvt.u64.u32 	%rd618, %r2012;
	and.b64  	%rd619, %rd618, 64;
	mov.u64 	%rd620, __cudart_sin_cos_coeffs;
	add.s64 	%rd621, %rd620, %rd619;
	mul.rn.f64 	%fd6003, %fd9770, %fd9770;
	and.b32  	%r2013, %r2951, 1;
	setp.eq.b32 	%p659, %r2013, 1;
	selp.f64 	%fd6004, 0dBDA8FF8320FD8164, 0d3DE5DB65F9785EBA, %p659;
	ld.global.nc.v2.f64 	{%fd6005, %fd6006}, [%rd621];
	fma.rn.f64 	%fd6007, %fd6004, %fd6003, %fd6005;
	fma.rn.f64 	%fd6008, %fd6007, %fd6003, %fd6006;
	ld.global.nc.v2.f64 	{%fd6009, %fd6010}, [%rd621+16];
	fma.rn.f64 	%fd6011, %fd6008, %fd6003, %fd6009;
	fma.rn.f64 	%fd6012, %fd6011, %fd6003, %fd6010;
	ld.global.nc.v2.f64 	{%fd6013, %fd6014}, [%rd621+32];
	fma.rn.f64 	%fd6015, %fd6012, %fd6003, %fd6013;
	fma.rn.f64 	%fd6016, %fd6015, %fd6003, %fd6014;
	fma.rn.f64 	%fd6017, %fd6016, %fd9770, %fd9770;
	fma.rn.f64 	%fd6018, %fd6016, %fd6003, 0d3FF0000000000000;
	selp.f64 	%fd6019, %fd6018, %fd6017, %p659;
	and.b32  	%r2014, %r2951, 2;
	setp.eq.s32 	%p660, %r2014, 0;
	mov.f64 	%fd6020, 0d0000000000000000;
	sub.f64 	%fd6021, %fd6020, %fd6019;
	selp.f64 	%fd6022, %fd6019, %fd6021, %p660;
	mul.f64 	%fd1034, %fd1030, %fd6022;
	@%p652 bra 	$L__BB4_693;
	mov.f64 	%fd6028, 0d0000000000000000;
	mul.rn.f64 	%fd9771, %fd1023, %fd6028;
	mov.b32 	%r2952, 0;
	bra.uni 	$L__BB4_695;
$L__BB4_693:
	mul.f64 	%fd6023, %fd1023, 0d3FE45F306DC9C883;
	cvt.rni.s32.f64 	%r2952, %fd6023;
	cvt.rn.f64.s32 	%fd6024, %r2952;
	fma.rn.f64 	%fd6025, %fd6024, 0dBFF921FB54442D18, %fd1023;
	fma.rn.f64 	%fd6026, %fd6024, 0dBC91A62633145C00, %fd6025;
	fma.rn.f64 	%fd9771, %fd6024, 0dB97B839A252049C0, %fd6026;
	setp.ltu.f64 	%p661, %fd1024, 0d41E0000000000000;
	@%p661 bra 	$L__BB4_695;
	{ // callseq 375, 0
	.param .b64 param0;
	st.param.f64 	[param0], %fd1023;
	.param .align 16 .b8 retval0[16];
	call.uni (retval0), 
	__internal_trig_reduction_slowpathd, 
	(
	param0
	);
	ld.param.f64 	%fd9771, [retval0];
	ld.param.b32 	%r2952, [retval0+8];
	} // callseq 375
$L__BB4_695:
	shl.b32 	%r2017, %r2952, 6;
	cvt.u64.u32 	%rd622, %r2017;
	and.b64  	%rd623, %rd622, 64;
	mov.u64 	%rd624, __cudart_sin_cos_coeffs;
	add.s64 	%rd625, %rd624, %rd623;
	mul.rn.f64 	%fd6029, %fd9771, %fd9771;
	and.b32  	%r2018, %r2952, 1;
	setp.eq.b32 	%p662, %r2018, 1;
	selp.f64 	%fd6030, 0dBDA8FF8320FD8164, 0d3DE5DB65F9785EBA, %p662;
	ld.global.nc.v2.f64 	{%fd6031, %fd6032}, [%rd625];
	fma.rn.f64 	%fd6033, %fd6030, %fd6029, %fd6031;
	fma.rn.f64 	%fd6034, %fd6033, %fd6029, %fd6032;
	ld.global.nc.v2.f64 	{%fd6035, %fd6036}, [%rd625+16];
	fma.rn.f64 	%fd6037, %fd6034, %fd6029, %fd6035;
	fma.rn.f64 	%fd6038, %fd6037, %fd6029, %fd6036;
	ld.global.nc.v2.f64 	{%fd6039, %fd6040}, [%rd625+32];
	fma.rn.f64 	%fd6041, %fd6038, %fd6029, %fd6039;
	fma.rn.f64 	%fd6042, %fd6041, %fd6029, %fd6040;
	fma.rn.f64 	%fd6043, %fd6042, %fd9771, %fd9771;
	fma.rn.f64 	%fd6044, %fd6042, %fd6029, 0d3FF0000000000000;
	selp.f64 	%fd6045, %fd6044, %fd6043, %p662;
	and.b32  	%r2019, %r2952, 2;
	setp.eq.s32 	%p663, %r2019, 0;
	mov.f64 	%fd6046, 0d0000000000000000;
	sub.f64 	%fd6047, %fd6046, %fd6045;
	selp.f64 	%fd1039, %fd6045, %fd6047, %p663;
	setp.ltu.f64 	%p665, %fd9, 0d41E0000000000000;
	or.pred  	%p6, %p654, %p665;
	mov.f64 	%fd9772, %fd25;
	mov.u32 	%r2953, %r18;
	@%p6 bra 	$L__BB4_697;
	{ // callseq 376, 0
	.param .b64 param0;
	st.param.f64 	[param0], %fd8;
	.param .align 16 .b8 retval0[16];
	call.uni (retval0), 
	__internal_trig_reduction_slowpathd, 
	(
	param0
	);
	ld.param.f64 	%fd9772, [retval0];
	ld.param.b32 	%r2953, [retval0+8];
	} // callseq 376
$L__BB4_697:
	mul.f64 	%fd6049, %fd7, %fd1000;
	shl.b32 	%r2021, %r2953, 6;
	cvt.u64.u32 	%rd626, %r2021;
	and.b64  	%rd627, %rd626, 64;
	mov.u64 	%rd628, __cudart_sin_cos_coeffs;
	add.s64 	%rd629, %rd628, %rd627;
	mul.rn.f64 	%fd6050, %fd9772, %fd9772;
	and.b32  	%r2022, %r2953, 1;
	setp.eq.b32 	%p666, %r2022, 1;
	selp.f64 	%fd6051, 0dBDA8FF8320FD8164, 0d3DE5DB65F9785EBA, %p666;
	ld.global.nc.v2.f64 	{%fd6052, %fd6053}, [%rd629];
	fma.rn.f64 	%fd6054, %fd6051, %fd6050, %fd6052;
	fma.rn.f64 	%fd6055, %fd6054, %fd6050, %fd6053;
	ld.global.nc.v2.f64 	{%fd6056, %fd6057}, [%rd629+16];
	fma.rn.f64 	%fd6058, %fd6055, %fd6050, %fd6056;
	fma.rn.f64 	%fd6059, %fd6058, %fd6050, %fd6057;
	ld.global.nc.v2.f64 	{%fd6060, %fd6061}, [%rd629+32];
	fma.rn.f64 	%fd6062, %fd6059, %fd6050, %fd6060;
	fma.rn.f64 	%fd6063, %fd6062, %fd6050, %fd6061;
	fma.rn.f64 	%fd6064, %fd6063, %fd9772, %fd9772;
	fma.rn.f64 	%fd6065, %fd6063, %fd6050, 0d3FF0000000000000;
	selp.f64 	%fd6066, %fd6065, %fd6064, %p666;
	and.b32  	%r2023, %r2953, 2;
	setp.eq.s32 	%p667, %r2023, 0;
	mov.f64 	%fd6067, 0d0000000000000000;
	sub.f64 	%fd6068, %fd6067, %fd6066;
	selp.f64 	%fd6069, %fd6066, %fd6068, %p667;
	mul.f64 	%fd6070, %fd1039, %fd6069;
	sub.f64 	%fd6071, %fd1034, %fd6070;
	add.f64 	%fd6072, %fd1007, %fd1014;
	mul.f64 	%fd6073, %fd6049, %fd6072;
	mul.f64 	%fd6074, %fd6073, %fd6071;
	div.rn.f64 	%fd6075, %fd6074, %fd12;
	ld.shared.f64 	%fd6076, [%r9];
	add.f64 	%fd6077, %fd6076, %fd6075;
	st.shared.f64 	[%r9], %fd6077;
	bar.sync 	0;
	sub.f64 	%fd6078, %fd1007, %fd1014;
	mul.f64 	%fd1042, %fd6078, %fd6049;
	ld.global.f64 	%fd1043, [%rd1];
	abs.f64 	%fd1044, %fd1043;
	setp.neu.f64 	%p668, %fd1044, 0d7FF0000000000000;
	@%p668 bra 	$L__BB4_699;
	mov.f64 	%fd6084, 0d0000000000000000;
	mul.rn.f64 	%fd9773, %fd1043, %fd6084;
	mov.b32 	%r2954, 0;
	bra.uni 	$L__BB4_701;
$L__BB4_699:
	mul.f64 	%fd6079, %fd1043, 0d3FE45F306DC9C883;
	cvt.rni.s32.f64 	%r2954, %fd6079;
	cvt.rn.f64.s32 	%fd6080, %r2954;
	fma.rn.f64 	%fd6081, %fd6080, 0dBFF921FB54442D18, %fd1043;
	fma.rn.f64 	%fd6082, %fd6080, 0dBC91A62633145C00, %fd6081;
	fma.rn.f64 	%fd9773, %fd6080, 0dB97B839A252049C0, %fd6082;
	setp.ltu.f64 	%p669, %fd1044, 0d41E0000000000000;
	@%p669 bra 	$L__BB4_701;
	{ // callseq 377, 0
	.param .b64 param0;
	st.param.f64 	[param0], %fd1043;
	.param .align 16 .b8 retval0[16];
	call.uni (retval0), 
	__internal_trig_reduction_slowpathd, 
	(
	param0
	);
	ld.param.f64 	%fd9773, [retval0];
	ld.param.b32 	%r2954, [retval0+8];
	} // callseq 377
$L__BB4_701:
	shl.b32 	%r2026, %r2954, 6;
	cvt.u64.u32 	%rd630, %r2026;
	and.b64  	%rd631, %rd630, 64;
	add.s64 	%rd633, %rd628, %rd631;
	mul.rn.f64 	%fd6085, %fd9773, %fd9773;
	and.b32  	%r2027, %r2954, 1;
	setp.eq.b32 	%p670, %r2027, 1;
	selp.f64 	%fd6086, 0dBDA8FF8320FD8164, 0d3DE5DB65F9785EBA, %p670;
	ld.global.nc.v2.f64 	{%fd6087, %fd6088}, [%rd633];
	fma.rn.f64 	%fd6089, %fd6086, %fd6085, %fd6087;
	fma.rn.f64 	%fd6090, %fd6089, %fd6085, %fd6088;
	ld.global.nc.v2.f64 	{%fd6091, %fd6092}, [%rd633+16];
	fma.rn.f64 	%fd6093, %fd6090, %fd6085, %fd6091;
	fma.rn.f64 	%fd6094, %fd6093, %fd6085, %fd6092;
	ld.global.nc.v2.f64 	{%fd6095, %fd6096}, [%rd633+32];
	fma.rn.f64 	%fd6097, %fd6094, %fd6085, %fd6095;
	fma.rn.f64 	%fd6098, %fd6097, %fd6085, %fd6096;
	fma.rn.f64 	%fd6099, %fd6098, %fd9773, %fd9773;
	fma.rn.f64 	%fd6100, %fd6098, %fd6085, 0d3FF0000000000000;
	selp.f64 	%fd6101, %fd6100, %fd6099, %p670;
	and.b32  	%r2028, %r2954, 2;
	setp.eq.s32 	%p671, %r2028, 0;
	mov.f64 	%fd6102, 0d0000000000000000;
	sub.f64 	%fd6103, %fd6102, %fd6101;
	selp.f64 	%fd1049, %fd6101, %fd6103, %p671;
	mov.f64 	%fd9774, %fd25;
	mov.u32 	%r2955, %r18;
	@%p6 bra 	$L__BB4_703;
	{ // callseq 378, 0
	.param .b64 param0;
	st.param.f64 	[param0], %fd8;
	.param .align 16 .b8 retval0[16];
	call.uni (retval0), 
	__internal_trig_reduction_slowpathd, 
	(
	param0
	);
	ld.param.f64 	%fd9774, [retval0];
	ld.param.b32 	%r2955, [retval0+8];
	} // callseq 378
$L__BB4_703:
	shl.b32 	%r2030, %r2955, 6;
	cvt.u64.u32 	%rd634, %r2030;
	and.b64  	%rd635, %rd634, 64;
	mov.u64 	%rd636, __cudart_sin_cos_coeffs;
	add.s64 	%rd637, %rd636, %rd635;
	mul.rn.f64 	%fd6105, %fd9774, %fd9774;
	and.b32  	%r2031, %r2955, 1;
	setp.eq.b32 	%p673, %r2031, 1;
	selp.f64 	%fd6106, 0dBDA8FF8320FD8164, 0d3DE5DB65F9785EBA, %p673;
	ld.global.nc.v2.f64 	{%fd6107, %fd6108}, [%rd637];
	fma.rn.f64 	%fd6109, %fd6106, %fd6105, %fd6107;
	fma.rn.f64 	%fd6110, %fd6109, %fd6105, %fd6108;
	ld.global.nc.v2.f64 	{%fd6111, %fd6112}, [%rd637+16];
	fma.rn.f64 	%fd6113, %fd6110, %fd6105, %fd6111;
	fma.rn.f64 	%fd6114, %fd6113, %fd6105, %fd6112;
	ld.global.nc.v2.f64 	{%fd6115, %fd6116}, [%rd637+32];
	fma.rn.f64 	%fd6117, %fd6114, %fd6105, %fd6115;
	fma.rn.f64 	%fd6118, %fd6117, %fd6105, %fd6116;
	fma.rn.f64 	%fd6119, %fd6118, %fd9774, %fd9774;
	fma.rn.f64 	%fd6120, %fd6118, %fd6105, 0d3FF0000000000000;
	selp.f64 	%fd6121, %fd6120, %fd6119, %p673;
	and.b32  	%r2032, %r2955, 2;
	setp.eq.s32 	%p674, %r2032, 0;
	mov.f64 	%fd6122, 0d0000000000000000;
	sub.f64 	%fd6123, %fd6122, %fd6121;
	selp.f64 	%fd6124, %fd6121, %fd6123, %p674;
	mul.f64 	%fd1052, %fd1049, %fd6124;
	@%p668 bra 	$L__BB4_705;
	mov.f64 	%fd6130, 0d0000000000000000;
	mul.rn.f64 	%fd9776, %fd1043, %fd6130;
	mov.b32 	%r2957, 1;
	bra.uni 	$L__BB4_708;
$L__BB4_705:
	mul.f64 	%fd6125, %fd1043, 0d3FE45F306DC9C883;
	cvt.rni.s32.f64 	%r2956, %fd6125;
	cvt.rn.f64.s32 	%fd6126, %r2956;
	fma.rn.f64 	%fd6127, %fd6126, 0dBFF921FB54442D18, %fd1043;
	fma.rn.f64 	%fd6128, %fd6126, 0dBC91A62633145C00, %fd6127;
	fma.rn.f64 	%fd9776, %fd6126, 0dB97B839A252049C0, %fd6128;
	setp.ltu.f64 	%p675, %fd1044, 0d41E0000000000000;
	@%p675 bra 	$L__BB4_707;
	{ // callseq 379, 0
	.param .b64 param0;
	st.param.f64 	[param0], %fd1043;
	.param .align 16 .b8 retval0[16];
	call.uni (retval0), 
	__internal_trig_reduction_slowpathd, 
	(
	param0
	);
	ld.param.f64 	%fd9776, [retval0];
	ld.param.b32 	%r2956, [retval0+8];
	} // callseq 379
$L__BB4_707:
	add.s32 	%r2957, %r2956, 1;
$L__BB4_708:
	shl.b32 	%r2035, %r2957, 6;
	cvt.u64.u32 	%rd638, %r2035;
	and.b64  	%rd639, %rd638, 64;
	add.s64 	%rd641, %rd636, %rd639;
	mul.rn.f64 	%fd6131, %fd9776, %fd9776;
	and.b32  	%r2036, %r2957, 1;
	setp.eq.b32 	%p676, %r2036, 1;
	selp.f64 	%fd6132, 0dBDA8FF8320FD8164, 0d3DE5DB65F9785EBA, %p676;
	ld.global.nc.v2.f64 	{%fd6133, %fd6134}, [%rd641];
	fma.rn.f64 	%fd6135, %fd6132, %fd6131, %fd6133;
	fma.rn.f64 	%fd6136, %fd6135, %fd6131, %fd6134;
	ld.global.nc.v2.f64 	{%fd6137, %fd6138}, [%rd641+16];
	fma.rn.f64 	%fd6139, %fd6136, %fd6131, %fd6137;
	fma.rn.f64 	%fd6140, %fd6139, %fd6131, %fd6138;
	ld.global.nc.v2.f64 	{%fd6141, %fd6142}, [%rd641+32];
	fma.rn.f64 	%fd6143, %fd6140, %fd6131, %fd6141;
	fma.rn.f64 	%fd6144, %fd6143, %fd6131, %fd6142;
	fma.rn.f64 	%fd6145, %fd6144, %fd9776, %fd9776;
	fma.rn.f64 	%fd6146, %fd6144, %fd6131, 0d3FF0000000000000;
	selp.f64 	%fd6147, %fd6146, %fd6145, %p676;
	and.b32  	%r2037, %r2957, 2;
	setp.eq.s32 	%p677, %r2037, 0;
	mov.f64 	%fd6148, 0d0000000000000000;
	sub.f64 	%fd6149, %fd6148, %fd6147;
	selp.f64 	%fd1058, %fd6147, %fd6149, %p677;
	ld.global.f64 	%fd1059, [%rd1+8];
	abs.f64 	%fd1060, %fd1059;
	setp.neu.f64 	%p678, %fd1060, 0d7FF0000000000000;
	@%p678 bra 	$L__BB4_710;
	mov.f64 	%fd6155, 0d0000000000000000;
	mul.rn.f64 	%fd9777, %fd1059, %fd6155;
	mov.b32 	%r2958, 0;
	bra.uni 	$L__BB4_712;
$L__BB4_710:
	mul.f64 	%fd6150, %fd1059, 0d3FE45F306DC9C883;
	cvt.rni.s32.f64 	%r2958, %fd6150;
	cvt.rn.f64.s32 	%fd6151, %r2958;
	fma.rn.f64 	%fd6152, %fd6151, 0dBFF921FB54442D18, %fd1059;
	fma.rn.f64 	%fd6153, %fd6151, 0dBC91A62633145C00, %fd6152;
	fma.rn.f64 	%fd9777, %fd6151, 0dB97B839A252049C0, %fd6153;
	setp.ltu.f64 	%p679, %fd1060, 0d41E0000000000000;
	@%p679 bra 	$L__BB4_712;
	{ // callseq 380, 0
	.param .b64 param0;
	st.param.f64 	[param0], %fd1059;
	.param .align 16 .b8 retval0[16];
	call.uni (retval0), 
	__internal_trig_reduction_slowpathd, 
	(
	param0
	);
	ld.param.f64 	%fd9777, [retval0];
	ld.param.b32 	%r2958, [retval0+8];
	} // callseq 380
$L__BB4_712:
	shl.b32 	%r2040, %r2958, 6;
	cvt.u64.u32 	%rd642, %r2040;
	and.b64  	%rd643, %rd642, 64;
	mov.u64 	%rd644, __cudart_sin_cos_coeffs;
	add.s64 	%rd645, %rd644, %rd643;
	mul.rn.f64 	%fd6156, %fd9777, %fd9777;
	and.b32  	%r2041, %r2958, 1;
	setp.eq.b32 	%p680, %r2041, 1;
	selp.f64 	%fd6157, 0dBDA8FF8320FD8164, 0d3DE5DB65F9785EBA, %p680;
	ld.global.nc.v2.f64 	{%fd6158, %fd6159}, [%rd645];
	fma.rn.f64 	%fd6160, %fd6157, %fd6156, %fd6158;
	fma.rn.f64 	%fd6161, %fd6160, %fd6156, %fd6159;
	ld.global.nc.v2.f64 	{%fd6162, %fd6163}, [%rd645+16];
	fma.rn.f64 	%fd6164, %fd6161, %fd6156, %fd6162;
	fma.rn.f64 	%fd6165, %fd6164, %fd6156, %fd6163;
	ld.global.nc.v2.f64 	{%fd6166, %fd6167}, [%rd645+32];
	fma.rn.f64 	%fd6168, %fd6165, %fd6156, %fd6166;
	fma.rn.f64 	%fd6169, %fd6168, %fd6156, %fd6167;
	fma.rn.f64 	%fd6170, %fd6169, %fd9777, %fd9777;
	fma.rn.f64 	%fd6171, %fd6169, %fd6156, 0d3FF0000000000000;
	selp.f64 	%fd6172, %fd6171, %fd6170, %p680;
	and.b32  	%r2042, %r2958, 2;
	setp.eq.s32 	%p681, %r2042, 0;
	mov.f64 	%fd6173, 0d0000000000000000;
	sub.f64 	%fd6174, %fd6173, %fd6172;
	selp.f64 	%fd6175, %fd6172, %fd6174, %p681;
	mul.f64 	%fd1065, %fd1058, %fd6175;
	mov.f64 	%fd9778, %fd25;
	mov.u32 	%r2959, %r18;
	@%p6 bra 	$L__BB4_714;
	{ // callseq 381, 0
	.param .b64 param0;
	st.param.f64 	[param0], %fd8;
	.param .align 16 .b8 retval0[16];
	call.uni (retval0), 
	__internal_trig_reduction_slowpathd, 
	(
	param0
	);
	ld.param.f64 	%fd9778, [retval0];
	ld.param.b32 	%r2959, [retval0+8];
	} // callseq 381
$L__BB4_714:
	shl.b32 	%r2044, %r2959, 6;
	cvt.u64.u32 	%rd646, %r2044;
	and.b64  	%rd647, %rd646, 64;
	mov.u64 	%rd648, __cudart_sin_cos_coeffs;
	add.s64 	%rd649, %rd648, %rd647;
	mul.rn.f64 	%fd6177, %fd9778, %fd9778;
	and.b32  	%r2045, %r2959, 1;
	setp.eq.b32 	%p683, %r2045, 1;
	selp.f64 	%fd6178, 0dBDA8FF8320FD8164, 0d3DE5DB65F9785EBA, %p683;
	ld.global.nc.v2.f64 	{%fd6179, %fd6180}, [%rd649];
	fma.rn.f64 	%fd6181, %fd6178, %fd6177, %fd6179;
	fma.rn.f64 	%fd6182, %fd6181, %fd6177, %fd6180;
	ld.global.nc.v2.f64 	{%fd6183, %fd6184}, [%rd649+16];
	fma.rn.f64 	%fd6185, %fd6182, %fd6177, %fd6183;
	fma.rn.f64 	%fd6186, %fd6185, %fd6177, %fd6184;
	ld.global.nc.v2.f64 	{%fd6187, %fd6188}, [%rd649+32];
	fma.rn.f64 	%fd6189, %fd6186, %fd6177, %fd6187;
	fma.rn.f64 	%fd6190, %fd6189, %fd6177, %fd6188;
	fma.rn.f64 	%fd6191, %fd6190, %fd9778, %fd9778;
	fma.rn.f64 	%fd6192, %fd6190, %fd6177, 0d3FF0000000000000;
	selp.f64 	%fd6193, %fd6192, %fd6191, %p683;
	and.b32  	%r2046, %r2959, 2;
	setp.eq.s32 	%p684, %r2046, 0;
	mov.f64 	%fd6194, 0d0000000000000000;
	sub.f64 	%fd6195, %fd6194, %fd6193;
	selp.f64 	%fd6196, %fd6193, %fd6195, %p684;
	mul.f64 	%fd1068, %fd1065, %fd6196;
	@%p678 bra 	$L__BB4_716;
	mov.f64 	%fd6202, 0d0000000000000000;
	mul.rn.f64 	%fd9780, %fd1059, %fd6202;
	mov.b32 	%r2961, 1;
	bra.uni 	$L__BB4_719;
$L__BB4_716:
	mul.f64 	%fd6197, %fd1059, 0d3FE45F306DC9C883;
	cvt.rni.s32.f64 	%r2960, %fd6197;
	cvt.rn.f64.s32 	%fd6198, %r2960;
	fma.rn.f64 	%fd6199, %fd6198, 0dBFF921FB54442D18, %fd1059;
	fma.rn.f64 	%fd6200, %fd6198, 0dBC91A62633145C00, %fd6199;
	fma.rn.f64 	%fd9780, %fd6198, 0dB97B839A252049C0, %fd6200;
	setp.ltu.f64 	%p685, %fd1060, 0d41E0000000000000;
	@%p685 bra 	$L__BB4_718;
	{ // callseq 382, 0
	.param .b64 param0;
	st.param.f64 	[param0], %fd1059;
	.param .align 16 .b8 retval0[16];
	call.uni (retval0), 
	__internal_trig_reduction_slowpathd, 
	(
	param0
	);
	ld.param.f64 	%fd9780, [retval0];
	ld.param.b32 	%r2960, [retval0+8];
	} // callseq 382
$L__BB4_718:
	add.s32 	%r2961, %r2960, 1;
$L__BB4_719:
	shl.b32 	%r2050, %r2961, 6;
	cvt.u64.u32 	%rd650, %r2050;
	and.b64  	%rd651, %rd650, 64;
	add.s64 	%rd653, %rd648, %rd651;
	mul.rn.f64 	%fd6203, %fd9780, %fd9780;
	and.b32  	%r2051, %r2961, 1;
	setp.eq.b32 	%p687, %r2051, 1;
	selp.f64 	%fd6204, 0dBDA8FF8320FD8164, 0d3DE5DB65F9785EBA, %p687;
	ld.global.nc.v2.f64 	{%fd6205, %fd6206}, [%rd653];
	fma.rn.f64 	%fd6207, %fd6204, %fd6203, %fd6205;
	fma.rn.f64 	%fd6208, %fd6207, %fd6203, %fd6206;
	ld.global.nc.v2.f64 	{%fd6209, %fd6210}, [%rd653+16];
	fma.rn.f64 	%fd6211, %fd6208, %fd6203, %fd6209;
	fma.rn.f64 	%fd6212, %fd6211, %fd6203, %fd6210;
	ld.global.nc.v2.f64 	{%fd6213, %fd6214}, [%rd653+32];
	fma.rn.f64 	%fd6215, %fd6212, %fd6203, %fd6213;
	fma.rn.f64 	%fd6216, %fd6215, %fd6203, %fd6214;
	fma.rn.f64 	%fd6217, %fd6216, %fd9780, %fd9780;
	fma.rn.f64 	%fd6218, %fd6216, %fd6203, 0d3FF0000000000000;
	selp.f64 	%fd6219, %fd6218, %fd6217, %p687;
	and.b32  	%r2052, %r2961, 2;
	setp.eq.s32 	%p688, %r2052, 0;
	mov.f64 	%fd6220, 0d0000000000000000;
	sub.f64 	%fd6221, %fd6220, %fd6219;
	selp.f64 	%fd1074, %fd6219, %fd6221, %p688;
	mov.b32 	%r2963, 1;
	mov.f64 	%fd9782, %fd11;
	@%p654 bra 	$L__BB4_723;
	setp.ltu.f64 	%p689, %fd9, 0d41E0000000000000;
	mov.f64 	%fd9782, %fd10;
	mov.u32 	%r2962, %r12;
	@%p689 bra 	$L__BB4_722;
	{ // callseq 383, 0
	.param .b64 param0;
	st.param.f64 	[param0], %fd8;
	.param .align 16 .b8 retval0[16];
	call.uni (retval0), 
	__internal_trig_reduction_slowpathd, 
	(
	param0
	);
	ld.param.f64 	%fd9782, [retval0];
	ld.param.b32 	%r2962, [retval0+8];
	} // callseq 383
$L__BB4_722:
	add.s32 	%r2963, %r2962, 1;
$L__BB4_723:
	shl.b32 	%r2054, %r2963, 6;
	cvt.u64.u32 	%rd654, %r2054;
	and.b64  	%rd655, %rd654, 64;
	mov.u64 	%rd656, __cudart_sin_cos_coeffs;
	add.s64 	%rd657, %rd656, %rd655;
	mul.rn.f64 	%fd6223, %fd9782, %fd9782;
	and.b32  	%r2055, %r2963, 1;
	setp.eq.b32 	%p690, %r2055, 1;
	selp.f64 	%fd6224, 0dBDA8FF8320FD8164, 0d3DE5DB65F9785EBA, %p690;
	ld.global.nc.v2.f64 	{%fd6225, %fd6226}, [%rd657];
	fma.rn.f64 	%fd6227, %fd6224, %fd6223, %fd6225;
	fma.rn.f64 	%fd6228, %fd6227, %fd6223, %fd6226;
	ld.global.nc.v2.f64 	{%fd6229, %fd6230}, [%rd657+16];
	fma.rn.f64 	%fd6231, %fd6228, %fd6223, %fd6229;
	fma.rn.f64 	%fd6232, %fd6231, %fd6223, %fd6230;
	ld.global.nc.v2.f64 	{%fd6233, %fd6234}, [%rd657+32];
	fma.rn.f64 	%fd6235, %fd6232, %fd6223, %fd6233;
	fma.rn.f64 	%fd6236, %fd6235, %fd6223, %fd6234;
	fma.rn.f64 	%fd6237, %fd6236, %fd9782, %fd9782;
	fma.rn.f64 	%fd6238, %fd6236, %fd6223, 0d3FF0000000000000;
	selp.f64 	%fd6239, %fd6238, %fd6237, %p690;
	and.b32  	%r2056, %r2963, 2;
	setp.eq.s32 	%p691, %r2056, 0;
	mov.f64 	%fd6240, 0d0000000000000000;
	sub.f64 	%fd6241, %fd6240, %fd6239;
	selp.f64 	%fd6242, %fd6239, %fd6241, %p691;
	mul.f64 	%fd6243, %fd1074, %fd6242;
	sub.f64 	%fd6244, %fd1068, %fd6243;
	mul.f64 	%fd6245, %fd943, %fd6244;
	fma.rn.f64 	%fd6246, %fd942, %fd1052, %fd6245;
	mul.f64 	%fd6247, %fd1042, %fd6246;
	div.rn.f64 	%fd6248, %fd6247, %fd13;
	ld.shared.f64 	%fd6249, [%r9];
	add.f64 	%fd6250, %fd6249, %fd6248;
	st.shared.f64 	[%r9], %fd6250;
	bar.sync 	0;
	bar.sync 	0;
	ld.global.f64 	%fd6251, [%rd2];
	div.rn.f64 	%fd1078, %fd6251, %fd4;
	bar.sync 	0;
	mul.f64 	%fd1079, %fd483, %fd1078;
	ld.global.f64 	%fd1080, [%rd2];
	ld.global.f64 	%fd1081, [%rd1];
	abs.f64 	%fd1082, %fd1081;
	setp.neu.f64 	%p692, %fd1082, 0d7FF0000000000000;
	@%p692 bra 	$L__BB4_725;
	mov.f64 	%fd6257, 0d0000000000000000;
	mul.rn.f64 	%fd9783, %fd1081, %fd6257;
	mov.b32 	%r2964, 0;
	bra.uni 	$L__BB4_727;
$L__BB4_725:
	mul.f64 	%fd6252, %fd1081, 0d3FE45F306DC9C883;
	cvt.rni.s32.f64 	%r2964, %fd6252;
	cvt.rn.f64.s32 	%fd6253, %r2964;
	fma.rn.f64 	%fd6254, %fd6253, 0dBFF921FB54442D18, %fd1081;
	fma.rn.f64 	%fd6255, %fd6253, 0dBC91A62633145C00, %fd6254;
	fma.rn.f64 	%fd9783, %fd6253, 0dB97B839A252049C0, %fd6255;
	setp.ltu.f64 	%p693, %fd1082, 0d41E0000000000000;
	@%p693 bra 	$L__BB4_727;
	{ // callseq 384, 0
	.param .b64 param0;
	st.param.f64 	[param0], %fd1081;
	.param .align 16 .b8 retval0[16];
	call.uni (retval0), 
	__internal_trig_reduction_slowpathd, 
	(
	param0
	);
	ld.param.f64 	%fd9783, [retval0];
	ld.param.b32 	%r2964, [retval0+8];
	} // callseq 384
$L__BB4_727:
	shl.b32 	%r2059, %r2964, 6;
	cvt.u64.u32 	%rd658, %r2059;
	and.b64  	%rd659, %rd658, 64;
	mov.u64 	%rd660, __cudart_sin_cos_coeffs;
	add.s64 	%rd661, %rd660, %rd659;
	mul.rn.f64 	%fd6258, %fd9783, %fd9783;
	and.b32  	%r2060, %r2964, 1;
	setp.eq.b32 	%p694, %r2060, 1;
	selp.f64 	%fd6259, 0dBDA8FF8320FD8164, 0d3DE5DB65F9785EBA, %p694;
	ld.global.nc.v2.f64 	{%fd6260, %fd6261}, [%rd661];
	fma.rn.f64 	%fd6262, %fd6259, %fd6258, %fd6260;
	fma.rn.f64 	%fd6263, %fd6262, %fd6258, %fd6261;
	ld.global.nc.v2.f64 	{%fd6264, %fd6265}, [%rd661+16];
	fma.rn.f64 	%fd6266, %fd6263, %fd6258, %fd6264;
	fma.rn.f64 	%fd6267, %fd6266, %fd6258, %fd6265;
	ld.global.nc.v2.f64 	{%fd6268, %fd6269}, [%rd661+32];
	fma.rn.f64 	%fd6270, %fd6267, %fd6258, %fd6268;
	fma.rn.f64 	%fd6271, %fd6270, %fd6258, %fd6269;
	fma.rn.f64 	%fd6272, %fd6271, %fd9783, %fd9783;
	fma.rn.f64 	%fd6273, %fd6271, %fd6258, 0d3FF0000000000000;
	selp.f64 	%fd6274, %fd6273, %fd6272, %p694;
	and.b32  	%r2061, %r2964, 2;
	setp.eq.s32 	%p695, %r2061, 0;
	mov.f64 	%fd6275, 0d0000000000000000;
	sub.f64 	%fd6276, %fd6275, %fd6274;
	selp.f64 	%fd1087, %fd6274, %fd6276, %p695;
	ld.global.f64 	%fd1088, [%rd1+8];
	abs.f64 	%fd1089, %fd1088;
	setp.neu.f64 	%p696, %fd1089, 0d7FF0000000000000;
	@%p696 bra 	$L__BB4_729;
	mov.f64 	%fd6282, 0d0000000000000000;
	mul.rn.f64 	%fd9785, %fd1088, %fd6282;
	mov.b32 	%r2966, 1;
	bra.uni 	$L__BB4_732;
$L__BB4_729:
	mul.f64 	%fd6277, %fd1088, 0d3FE45F306DC9C883;
	cvt.rni.s32.f64 	%r2965, %fd6277;
	cvt.rn.f64.s32 	%fd6278, %r2965;
	fma.rn.f64 	%fd6279, %fd6278, 0dBFF921FB54442D18, %fd1088;
	fma.rn.f64 	%fd6280, %fd6278, 0dBC91A62633145C00, %fd6279;
	fma.rn.f64 	%fd9785, %fd6278, 0dB97B839A252049C0, %fd6280;
	setp.ltu.f64 	%p697, %fd1089, 0d41E0000000000000;
	@%p697 bra 	$L__BB4_731;
	{ // callseq 385, 0
	.param .b64 param0;
	st.param.f64 	[param0], %fd1088;
	.param .align 16 .b8 retval0[16];
	call.uni (retval0), 
	__internal_trig_reduction_slowpathd, 
	(
	param0
	);
	ld.param.f64 	%fd9785, [retval0];
	ld.param.b32 	%r2965, [retval0+8];
	} // callseq 385
$L__BB4_731:
	add.s32 	%r2966, %r2965, 1;
$L__BB4_732:
	shl.b32 	%r2064, %r2966, 6;
	cvt.u64.u32 	%rd662, %r2064;
	and.b64  	%rd663, %rd662, 64;
	mov.u64 	%rd664, __cudart_sin_cos_coeffs;
	add.s64 	%rd665, %rd664, %rd663;
	mul.rn.f64 	%fd6283, %fd9785, %fd9785;
	and.b32  	%r2065, %r2966, 1;
	setp.eq.b32 	%p699, %r2065, 1;
	selp.f64 	%fd6284, 0dBDA8FF8320FD8164, 0d3DE5DB65F9785EBA, %p699;
	ld.global.nc.v2.f64 	{%fd6285, %fd6286}, [%rd665];
	fma.rn.f64 	%fd6287, %fd6284, %fd6283, %fd6285;
	fma.rn.f64 	%fd6288, %fd6287, %fd6283, %fd6286;
	ld.global.nc.v2.f64 	{%fd6289, %fd6290}, [%rd665+16];
	fma.rn.f64 	%fd6291, %fd6288, %fd6283, %fd6289;
	fma.rn.f64 	%fd6292, %fd6291, %fd6283, %fd6290;
	ld.global.nc.v2.f64 	{%fd6293, %fd6294}, [%rd665+32];
	fma.rn.f64 	%fd6295, %fd6292, %fd6283, %fd6293;
	fma.rn.f64 	%fd6296, %fd6295, %fd6283, %fd6294;
	fma.rn.f64 	%fd6297, %fd6296, %fd9785, %fd9785;
	fma.rn.f64 	%fd6298, %fd6296, %fd6283, 0d3FF0000000000000;
	selp.f64 	%fd6299, %fd6298, %fd6297, %p699;
	and.b32  	%r2066, %r2966, 2;
	setp.eq.s32 	%p700, %r2066, 0;
	mov.f64 	%fd6300, 0d0000000000000000;
	sub.f64 	%fd6301, %fd6300, %fd6299;
	selp.f64 	%fd6302, %fd6299, %fd6301, %p700;
	mul.f64 	%fd1095, %fd1087, %fd6302;
	@%p696 bra 	$L__BB4_734;
	mov.f64 	%fd6308, 0d0000000000000000;
	mul.rn.f64 	%fd9786, %fd1088, %fd6308;
	mov.b32 	%r2967, 0;
	bra.uni 	$L__BB4_736;
$L__BB4_734:
	mul.f64 	%fd6303, %fd1088, 0d3FE45F306DC9C883;
	cvt.rni.s32.f64 	%r2967, %fd6303;
	cvt.rn.f64.s32 	%fd6304, %r2967;
	fma.rn.f64 	%fd6305, %fd6304, 0dBFF921FB54442D18, %fd1088;
	fma.rn.f64 	%fd6306, %fd6304, 0dBC91A62633145C00, %fd6305;
	fma.rn.f64 	%fd9786, %fd6304, 0dB97B839A252049C0, %fd6306;
	setp.ltu.f64 	%p701, %fd1089, 0d41E0000000000000;
	@%p701 bra 	$L__BB4_736;
	{ // callseq 386, 0
	.param .b64 param0;
	st.param.f64 	[param0], %fd1088;
	.param .align 16 .b8 retval0[16];
	call.uni (retval0), 
	__internal_trig_reduction_slowpathd, 
	(
	param0
	);
	ld.param.f64 	%fd9786, [retval0];
	ld.param.b32 	%r2967, [retval0+8];
	} // callseq 386
$L__BB4_736:
	shl.b32 	%r2069, %r2967, 6;
	cvt.u64.u32 	%rd666, %r2069;
	and.b64  	%rd667, %rd666, 64;
	mov.u64 	%rd668, __cudart_sin_cos_coeffs;
	add.s64 	%rd669, %rd668, %rd667;
	mul.rn.f64 	%fd6309, %fd9786, %fd9786;
	and.b32  	%r2070, %r2967, 1;
	setp.eq.b32 	%p703, %r2070, 1;
	selp.f64 	%fd6310, 0dBDA8FF8320FD8164, 0d3DE5DB65F9785EBA, %p703;
	ld.global.nc.v2.f64 	{%fd6311, %fd6312}, [%rd669];
	fma.rn.f64 	%fd6313, %fd6310, %fd6309, %fd6311;
	fma.rn.f64 	%fd6314, %fd6313, %fd6309, %fd6312;
	ld.global.nc.v2.f64 	{%fd6315, %fd6316}, [%rd669+16];
	fma.rn.f64 	%fd6317, %fd6314, %fd6309, %fd6315;
	fma.rn.f64 	%fd6318, %fd6317, %fd6309, %fd6316;
	ld.global.nc.v2.f64 	{%fd6319, %fd6320}, [%rd669+32];
	fma.rn.f64 	%fd6321, %fd6318, %fd6309, %fd6319;
	fma.rn.f64 	%fd6322, %fd6321, %fd6309, %fd6320;
	fma.rn.f64 	%fd6323, %fd6322, %fd9786, %fd9786;
	fma.rn.f64 	%fd6324, %fd6322, %fd6309, 0d3FF0000000000000;
	selp.f64 	%fd6325, %fd6324, %fd6323, %p703;
	and.b32  	%r2071, %r2967, 2;
	setp.eq.s32 	%p704, %r2071, 0;
	mov.f64 	%fd6326, 0d0000000000000000;
	sub.f64 	%fd6327, %fd6326, %fd6325;
	selp.f64 	%fd6328, %fd6325, %fd6327, %p704;
	mul.f64 	%fd6329, %fd1087, %fd6328;
	mul.f64 	%fd6330, %fd939, %fd6329;
	fma.rn.f64 	%fd1100, %fd938, %fd1095, %fd6330;
	@%p692 bra 	$L__BB4_738;
	mov.f64 	%fd6336, 0d0000000000000000;
	mul.rn.f64 	%fd9788, %fd1081, %fd6336;
	mov.b32 	%r2969, 1;
	bra.uni 	$L__BB4_741;
$L__BB4_738:
	mul.f64 	%fd6331, %fd1081, 0d3FE45F306DC9C883;
	cvt.rni.s32.f64 	%r2968, %fd6331;
	cvt.rn.f64.s32 	%fd6332, %r2968;
	fma.rn.f64 	%fd6333, %fd6332, 0dBFF921FB54442D18, %fd1081;
	fma.rn.f64 	%fd6334, %fd6332, 0dBC91A62633145C00, %fd6333;
	fma.rn.f64 	%fd9788, %fd6332, 0dB97B839A252049C0, %fd6334;
	setp.ltu.f64 	%p705, %fd1082, 0d41E0000000000000;
	@%p705 bra 	$L__BB4_740;
	{ // callseq 387, 0
	.param .b64 param0;
	st.param.f64 	[param0], %fd1081;
	.param .align 16 .b8 retval0[16];
	call.uni (retval0), 
	__internal_trig_reduction_slowpathd, 
	(
	param0
	);
	ld.param.f64 	%fd9788, [retval0];
	ld.param.b32 	%r2968, [retval0+8];
	} // callseq 387
$L__BB4_740:
	add.s32 	%r2969, %r2968, 1;
$L__BB4_741:
	shl.b32 	%r2074, %r2969, 6;
	cvt.u64.u32 	%rd670, %r2074;
	and.b64  	%rd671, %rd670, 64;
	mov.u64 	%rd672, __cudart_sin_cos_coeffs;
	add.s64 	%rd673, %rd672, %rd671;
	mul.rn.f64 	%fd6337, %fd9788, %fd9788;
	and.b32  	%r2075, %r2969, 1;
	setp.eq.b32 	%p706, %r2075, 1;
	selp.f64 	%fd6338, 0dBDA8FF8320FD8164, 0d3DE5DB65F9785EBA, %p706;
	ld.global.nc.v2.f64 	{%fd6339, %fd6340}, [%rd673];
	fma.rn.f64 	%fd6341, %fd6338, %fd6337, %fd6339;
	fma.rn.f64 	%fd6342, %fd6341, %fd6337, %fd6340;
	ld.global.nc.v2.f64 	{%fd6343, %fd6344}, [%rd673+16];
	fma.rn.f64 	%fd6345, %fd6342, %fd6337, %fd6343;
	fma.rn.f64 	%fd6346, %fd6345, %fd6337, %fd6344;
	ld.global.nc.v2.f64 	{%fd6347, %fd6348}, [%rd673+32];
	fma.rn.f64 	%fd6349, %fd6346, %fd6337, %fd6347;
	fma.rn.f64 	%fd6350, %fd6349, %fd6337, %fd6348;
	fma.rn.f64 	%fd6351, %fd6350, %fd9788, %fd9788;
	fma.rn.f64 	%fd6352, %fd6350, %fd6337, 0d3FF0000000000000;
	selp.f64 	%fd6353, %fd6352, %fd6351, %p706;
	and.b32  	%r2076, %r2969, 2;
	setp.eq.s32 	%p707, %r2076, 0;
	mov.f64 	%fd6354, 0d0000000000000000;
	sub.f64 	%fd6355, %fd6354, %fd6353;
	selp.f64 	%fd6356, %fd6353, %fd6355, %p707;
	fma.rn.f64 	%fd6357, %fd940, %fd6356, %fd1100;
	mul.f64 	%fd6358, %fd1080, %fd6357;
	sub.f64 	%fd6359, %fd1079, %fd6358;
	ld.global.f64 	%fd6360, [%rd1+16];
	add.f64 	%fd1106, %fd6360, %fd6359;
	bar.sync 	0;
	ld.global.f64 	%fd1107, [%rd2];
	ld.global.f64 	%fd1108, [%rd1];
	abs.f64 	%fd1109, %fd1108;
	setp.neu.f64 	%p708, %fd1109, 0d7FF0000000000000;
	@%p708 bra 	$L__BB4_743;
	mov.f64 	%fd6366, 0d0000000000000000;
	mul.rn.f64 	%fd9789, %fd1108, %fd6366;
	mov.b32 	%r2970, 0;
	bra.uni 	$L__BB4_745;
$L__BB4_743:
	mul.f64 	%fd6361, %fd1108, 0d3FE45F306DC9C883;
	cvt.rni.s32.f64 	%r2970, %fd6361;
	cvt.rn.f64.s32 	%fd6362, %r2970;
	fma.rn.f64 	%fd6363, %fd6362, 0dBFF921FB54442D18, %fd1108;
	fma.rn.f64 	%fd6364, %fd6362, 0dBC91A62633145C00, %fd6363;
	fma.rn.f64 	%fd9789, %fd6362, 0dB97B839A252049C0, %fd6364;
	setp.ltu.f64 	%p709, %fd1109, 0d41E0000000000000;
	@%p709 bra 	$L__BB4_745;
	{ // callseq 388, 0
	.param .b64 param0;
	st.param.f64 	[param0], %fd1108;
	.param .align 16 .b8 retval0[16];
	call.uni (retval0), 
	__internal_trig_reduction_slowpathd, 
	(
	param0
	);
	ld.param.f64 	%fd9789, [retval0];
	ld.param.b32 	%r2970, [retval0+8];
	} // callseq 388
$L__BB4_745:
	shl.b32 	%r2079, %r2970, 6;
	cvt.u64.u32 	%rd674, %r2079;
	and.b64  	%rd675, %rd674, 64;
	mov.u64 	%rd676, __cudart_sin_cos_coeffs;
	add.s64 	%rd677, %rd676, %rd675;
	mul.rn.f64 	%fd6367, %fd9789, %fd9789;
	and.b32  	%r2080, %r2970, 1;
	setp.eq.b32 	%p710, %r2080, 1;
	selp.f64 	%fd6368, 0dBDA8FF8320FD8164, 0d3DE5DB65F9785EBA, %p710;
	ld.global.nc.v2.f64 	{%fd6369, %fd6370}, [%rd677];
	fma.rn.f64 	%fd6371, %fd6368, %fd6367, %fd6369;
	fma.rn.f64 	%fd6372, %fd6371, %fd6367, %fd6370;
	ld.global.nc.v2.f64 	{%fd6373, %fd6374}, [%rd677+16];
	fma.rn.f64 	%fd6375, %fd6372, %fd6367, %fd6373;
	fma.rn.f64 	%fd6376, %fd6375, %fd6367, %fd6374;
	ld.global.nc.v2.f64 	{%fd6377, %fd6378}, [%rd677+32];
	fma.rn.f64 	%fd6379, %fd6376, %fd6367, %fd6377;
	fma.rn.f64 	%fd6380, %fd6379, %fd6367, %fd6378;
	fma.rn.f64 	%fd6381, %fd6380, %fd9789, %fd9789;
	fma.rn.f64 	%fd6382, %fd6380, %fd6367, 0d3FF0000000000000;
	selp.f64 	%fd6383, %fd6382, %fd6381, %p710;
	and.b32  	%r2081, %r2970, 2;
	setp.eq.s32 	%p711, %r2081, 0;
	mov.f64 	%fd6384, 0d0000000000000000;
	sub.f64 	%fd6385, %fd6384, %fd6383;
	selp.f64 	%fd1114, %fd6383, %fd6385, %p711;
	ld.global.f64 	%fd1115, [%rd1+8];
	abs.f64 	%fd1116, %fd1115;
	setp.neu.f64 	%p712, %fd1116, 0d7FF0000000000000;
	@%p712 bra 	$L__BB4_747;
	mov.f64 	%fd6391, 0d0000000000000000;
	mul.rn.f64 	%fd9791, %fd1115, %fd6391;
	mov.b32 	%r2972, 1;
	bra.uni 	$L__BB4_750;
$L__BB4_747:
	mul.f64 	%fd6386, %fd1115, 0d3FE45F306DC9C883;
	cvt.rni.s32.f64 	%r2971, %fd6386;
	cvt.rn.f64.s32 	%fd6387, %r2971;
	fma.rn.f64 	%fd6388, %fd6387, 0dBFF921FB54442D18, %fd1115;
	fma.rn.f64 	%fd6389, %fd6387, 0dBC91A62633145C00, %fd6388;
	fma.rn.f64 	%fd9791, %fd6387, 0dB97B839A252049C0, %fd6389;
	setp.ltu.f64 	%p713, %fd1116, 0d41E0000000000000;
	@%p713 bra 	$L__BB4_749;
	{ // callseq 389, 0
	.param .b64 param0;
	st.param.f64 	[param0], %fd1115;
	.param .align 16 .b8 retval0[16];
	call.uni (retval0), 
	__internal_trig_reduction_slowpathd, 
	(
	param0
	);
	ld.param.f64 	%fd9791, [retval0];
	ld.param.b32 	%r2971, [retval0+8];
	} // callseq 389
$L__BB4_749:
	add.s32 	%r2972, %r2971, 1;
$L__BB4_750:
	shl.b32 	%r2084, %r2972, 6;
	cvt.u64.u32 	%rd678, %r2084;
	and.b64  	%rd679, %rd678, 64;
	mov.u64 	%rd680, __cudart_sin_cos_coeffs;
	add.s64 	%rd681, %rd680, %rd679;
	mul.rn.f64 	%fd6392, %fd9791, %fd9791;
	and.b32  	%r2085, %r2972, 1;
	setp.eq.b32 	%p715, %r2085, 1;
	selp.f64 	%fd6393, 0dBDA8FF8320FD8164, 0d3DE5DB65F9785EBA, %p715;
	ld.global.nc.v2.f64 	{%fd6394, %fd6395}, [%rd681];
	fma.rn.f64 	%fd6396, %fd6393, %fd6392, %fd6394;
	fma.rn.f64 	%fd6397, %fd6396, %fd6392, %fd6395;
	ld.global.nc.v2.f64 	{%fd6398, %fd6399}, [%rd681+16];
	fma.rn.f64 	%fd6400, %fd6397, %fd6392, %fd6398;
	fma.rn.f64 	%fd6401, %fd6400, %fd6392, %fd6399;
	ld.global.nc.v2.f64 	{%fd6402, %fd6403}, [%rd681+32];
	fma.rn.f64 	%fd6404, %fd6401, %fd6392, %fd6402;
	fma.rn.f64 	%fd6405, %fd6404, %fd6392, %fd6403;
	fma.rn.f64 	%fd6406, %fd6405, %fd9791, %fd9791;
	fma.rn.f64 	%fd6407, %fd6405, %fd6392, 0d3FF0000000000000;
	selp.f64 	%fd6408, %fd6407, %fd6406, %p715;
	and.b32  	%r2086, %r2972, 2;
	setp.eq.s32 	%p716, %r2086, 0;
	mov.f64 	%fd6409, 0d0000000000000000;
	sub.f64 	%fd6410, %fd6409, %fd6408;
	selp.f64 	%fd6411, %fd6408, %fd6410, %p716;
	mul.f64 	%fd1122, %fd1114, %fd6411;
	@%p712 bra 	$L__BB4_752;
	mov.f64 	%fd6417, 0d0000000000000000;
	mul.rn.f64 	%fd9792, %fd1115, %fd6417;
	mov.b32 	%r2973, 0;
	bra.uni 	$L__BB4_754;
$L__BB4_752:
	mul.f64 	%fd6412, %fd1115, 0d3FE45F306DC9C883;
	cvt.rni.s32.f64 	%r2973, %fd6412;
	cvt.rn.f64.s32 	%fd6413, %r2973;
	fma.rn.f64 	%fd6414, %fd6413, 0dBFF921FB54442D18, %fd1115;
	fma.rn.f64 	%fd6415, %fd6413, 0dBC91A62633145C00, %fd6414;
	fma.rn.f64 	%fd9792, %fd6413, 0dB97B839A252049C0, %fd6415;
	setp.ltu.f64 	%p717, %fd1116, 0d41E0000000000000;
	@%p717 bra 	$L__BB4_754;
	{ // callseq 390, 0
	.param .b64 param0;
	st.param.f64 	[param0], %fd1115;
	.param .align 16 .b8 retval0[16];
	call.uni (retval0), 
	__internal_trig_reduction_slowpathd, 
	(
	param0
	);
	ld.param.f64 	%fd9792, [retval0];
	ld.param.b32 	%r2973, [retval0+8];
	} // callseq 390
$L__BB4_754:
	shl.b32 	%r2089, %r2973, 6;
	cvt.u64.u32 	%rd682, %r2089;
	and.b64  	%rd683, %rd682, 64;
	mov.u64 	%rd684, __cudart_sin_cos_coeffs;
	add.s64 	%rd685, %rd684, %rd683;
	mul.rn.f64 	%fd6418, %fd9792, %fd9792;
	and.b32  	%r2090, %r2973, 1;
	setp.eq.b32 	%p719, %r2090, 1;
	selp.f64 	%fd6419, 0dBDA8FF8320FD8164, 0d3DE5DB65F9785EBA, %p719;
	ld.global.nc.v2.f64 	{%fd6420, %fd6421}, [%rd685];
	fma.rn.f64 	%fd6422, %fd6419, %fd6418, %fd6420;
	fma.rn.f64 	%fd6423, %fd6422, %fd6418, %fd6421;
	ld.global.nc.v2.f64 	{%fd6424, %fd6425}, [%rd685+16];
	fma.rn.f64 	%fd6426, %fd6423, %fd6418, %fd6424;
	fma.rn.f64 	%fd6427, %fd6426, %fd6418, %fd6425;
	ld.global.nc.v2.f64 	{%fd6428, %fd6429}, [%rd685+32];
	fma.rn.f64 	%fd6430, %fd6427, %fd6418, %fd6428;
	fma.rn.f64 	%fd6431, %fd6430, %fd6418, %fd6429;
	fma.rn.f64 	%fd6432, %fd6431, %fd9792, %fd9792;
	fma.rn.f64 	%fd6433, %fd6431, %fd6418, 0d3FF0000000000000;
	selp.f64 	%fd6434, %fd6433, %fd6432, %p719;
	and.b32  	%r2091, %r2973, 2;
	setp.eq.s32 	%p720, %r2091, 0;
	mov.f64 	%fd6435, 0d0000000000000000;
	sub.f64 	%fd6436, %fd6435, %fd6434;
	selp.f64 	%fd6437, %fd6434, %fd6436, %p720;
	mul.f64 	%fd6438, %fd1114, %fd6437;
	mul.f64 	%fd6439, %fd939, %fd6438;
	fma.rn.f64 	%fd1127, %fd938, %fd1122, %fd6439;
	@%p708 bra 	$L__BB4_756;
	mov.f64 	%fd6445, 0d0000000000000000;
	mul.rn.f64 	%fd9794, %fd1108, %fd6445;
	mov.b32 	%r2975, 1;
	bra.uni 	$L__BB4_759;
$L__BB4_756:
	mul.f64 	%fd6440, %fd1108, 0d3FE45F306DC9C883;
	cvt.rni.s32.f64 	%r2974, %fd6440;
	cvt.rn.f64.s32 	%fd6441, %r2974;
	fma.rn.f64 	%fd6442, %fd6441, 0dBFF921FB54442D18, %fd1108;
	fma.rn.f64 	%fd6443, %fd6441, 0dBC91A62633145C00, %fd6442;
	fma.rn.f64 	%fd9794, %fd6441, 0dB97B839A252049C0, %fd6443;
	setp.ltu.f64 	%p721, %fd1109, 0d41E0000000000000;
	@%p721 bra 	$L__BB4_758;
	{ // callseq 391, 0
	.param .b64 param0;
	st.param.f64 	[param0], %fd1108;
	.param .align 16 .b8 retval0[16];
	call.uni (retval0), 
	__internal_trig_reduction_slowpathd, 
	(
	param0
	);
	ld.param.f64 	%fd9794, [retval0];
	ld.param.b32 	%r2974, [retval0+8];
	} // callseq 391
$L__BB4_758:
	add.s32 	%r2975, %r2974, 1;
$L__BB4_759:
	shl.b32 	%r2094, %r2975, 6;
	cvt.u64.u32 	%rd686, %r2094;
	and.b64  	%rd687, %rd686, 64;
	mov.u64 	%rd688, __cudart_sin_cos_coeffs;
	add.s64 	%rd689, %rd688, %rd687;
	mul.rn.f64 	%fd6446, %fd9794, %fd9794;
	and.b32  	%r2095, %r2975, 1;
	setp.eq.b32 	%p722, %r2095, 1;
	selp.f64 	%fd6447, 0dBDA8FF8320FD8164, 0d3DE5DB65F9785EBA, %p722;
	ld.global.nc.v2.f64 	{%fd6448, %fd6449}, [%rd689];
	fma.rn.f64 	%fd6450, %fd6447, %fd6446, %fd6448;
	fma.rn.f64 	%fd6451, %fd6450, %fd6446, %fd6449;
	ld.global.nc.v2.f64 	{%fd6452, %fd6453}, [%rd689+16];
	fma.rn.f64 	%fd6454, %fd6451, %fd6446, %fd6452;
	fma.rn.f64 	%fd6455, %fd6454, %fd6446, %fd6453;
	ld.global.nc.v2.f64 	{%fd6456, %fd6457}, [%rd689+32];
	fma.rn.f64 	%fd6458, %fd6455, %fd6446, %fd6456;
	fma.rn.f64 	%fd6459, %fd6458, %fd6446, %fd6457;
	fma.rn.f64 	%fd6460, %fd6459, %fd9794, %fd9794;
	fma.rn.f64 	%fd6461, %fd6459, %fd6446, 0d3FF0000000000000;
	selp.f64 	%fd6462, %fd6461, %fd6460, %p722;
	and.b32  	%r2096, %r2975, 2;
	setp.eq.s32 	%p723, %r2096, 0;
	mov.f64 	%fd6463, 0d0000000000000000;
	sub.f64 	%fd6464, %fd6463, %fd6462;
	selp.f64 	%fd6465, %fd6462, %fd6464, %p723;
	fma.rn.f64 	%fd6466, %fd940, %fd6465, %fd1127;
	fma.rn.f64 	%fd6467, %fd1107, %fd6466, %fd1079;
	ld.global.f64 	%fd6468, [%rd1+24];
	add.f64 	%fd1133, %fd6468, %fd6467;
	bar.sync 	0;
	mul.f64 	%fd6469, %fd1078, %fd5;
	div.rn.f64 	%fd6470, %fd6469, %fd6;
	sqrt.rn.f64 	%fd1134, %fd6470;
	bar.sync 	0;
	abs.f64 	%fd1135, %fd1106;
	setp.neu.f64 	%p724, %fd1135, 0d7FF0000000000000;
	@%p724 bra 	$L__BB4_761;
	mov.f64 	%fd6476, 0d0000000000000000;
	mul.rn.f64 	%fd9796, %fd1106, %fd6476;
	mov.b32 	%r2977, 1;
	bra.uni 	$L__BB4_764;
$L__BB4_761:
	mul.f64 	%fd6471, %fd1106, 0d3FE45F306DC9C883;
	cvt.rni.s32.f64 	%r2976, %fd6471;
	cvt.rn.f64.s32 	%fd6472, %r2976;
	fma.rn.f64 	%fd6473, %fd6472, 0dBFF921FB54442D18, %fd1106;
	fma.rn.f64 	%fd6474, %fd6472, 0dBC91A62633145C00, %fd6473;
	fma.rn.f64 	%fd9796, %fd6472, 0dB97B839A252049C0, %fd6474;
	setp.ltu.f64 	%p725, %fd1135, 0d41E0000000000000;
	@%p725 bra 	$L__BB4_763;
	{ // callseq 392, 0
	.param .b64 param0;
	st.param.f64 	[param0], %fd1106;
	.param .align 16 .b8 retval0[16];
	call.uni (retval0), 
	__internal_trig_reduction_slowpathd, 
	(
	param0
	);
	ld.param.f64 	%fd9796, [retval0];
	ld.param.b32 	%r2976, [retval0+8];
	} // callseq 392
$L__BB4_763:
	add.s32 	%r2977, %r2976, 1;
$L__BB4_764:
	shl.b32 	%r2099, %r2977, 6;
	cvt.u64.u32 	%rd690, %r2099;
	and.b64  	%rd691, %rd690, 64;
	add.s64 	%rd693, %rd688, %rd691;
	mul.rn.f64 	%fd6477, %fd9796, %fd9796;
	and.b32  	%r2100, %r2977, 1;
	setp.eq.b32 	%p726, %r2100, 1;
	selp.f64 	%fd6478, 0dBDA8FF8320FD8164, 0d3DE5DB65F9785EBA, %p726;
	ld.global.nc.v2.f64 	{%fd6479, %fd6480}, [%rd693];
	fma.rn.f64 	%fd6481, %fd6478, %fd6477, %fd6479;
	fma.rn.f64 	%fd6482, %fd6481, %fd6477, %fd6480;
	ld.global.nc.v2.f64 	{%fd6483, %fd6484}, [%rd693+16];
	fma.rn.f64 	%fd6485, %fd6482, %fd6477, %fd6483;
	fma.rn.f64 	%fd6486, %fd6485, %fd6477, %fd6484;
	ld.global.nc.v2.f64 	{%fd6487, %fd6488}, [%rd693+32];
	fma.rn.f64 	%fd6489, %fd6486, %fd6477, %fd6487;
	fma.rn.f64 	%fd6490, %fd6489, %fd6477, %fd6488;
	fma.rn.f64 	%fd6491, %fd6490, %fd9796, %fd9796;
	fma.rn.f64 	%fd6492, %fd6490, %fd6477, 0d3FF0000000000000;
	selp.f64 	%fd6493, %fd6492, %fd6491, %p726;
	and.b32  	%r2101, %r2977, 2;
	setp.eq.s32 	%p727, %r2101, 0;
	mov.f64 	%fd6494, 0d0000000000000000;
	sub.f64 	%fd6495, %fd6494, %fd6493;
	selp.f64 	%fd1141, %fd6493, %fd6495, %p727;
	abs.f64 	%fd1142, %fd1133;
	setp.neu.f64 	%p728, %fd1142, 0d7FF0000000000000;
	@%p728 bra 	$L__BB4_766;
	mov.f64 	%fd6501, 0d0000000000000000;
	mul.rn.f64 	%fd9798, %fd1133, %fd6501;
	mov.b32 	%r2979, 1;
	bra.uni 	$L__BB4_769;
$L__BB4_766:
	mul.f64 	%fd6496, %fd1133, 0d3FE45F306DC9C883;
	cvt.rni.s32.f64 	%r2978, %fd6496;
	cvt.rn.f64.s32 	%fd6497, %r2978;
	fma.rn.f64 	%fd6498, %fd6497, 0dBFF921FB54442D18, %fd1133;
	fma.rn.f64 	%fd6499, %fd6497, 0dBC91A62633145C00, %fd6498;
	fma.rn.f64 	%fd9798, %fd6497, 0dB97B839A252049C0, %fd6499;
	setp.ltu.f64 	%p729, %fd1142, 0d41E0000000000000;
	@%p729 bra 	$L__BB4_768;
	{ // callseq 393, 0
	.param .b64 param0;
	st.param.f64 	[param0], %fd1133;
	.param .align 16 .b8 retval0[16];
	call.uni (retval0), 
	__internal_trig_reduction_slowpathd, 
	(
	param0
	);
	ld.param.f64 	%fd9798, [retval0];
	ld.param.b32 	%r2978, [retval0+8];
	} // callseq 393
$L__BB4_768:
	add.s32 	%r2979, %r2978, 1;
$L__BB4_769:
	shl.b32 	%r2104, %r2979, 6;
	cvt.u64.u32 	%rd694, %r2104;
	and.b64  	%rd695, %rd694, 64;
	add.s64 	%rd697, %rd688, %rd695;
	mul.rn.f64 	%fd6502, %fd9798, %fd9798;
	and.b32  	%r2105, %r2979, 1;
	setp.eq.b32 	%p730, %r2105, 1;
	selp.f64 	%fd6503, 0dBDA8FF8320FD8164, 0d3DE5DB65F9785EBA, %p730;
	ld.global.nc.v2.f64 	{%fd6504, %fd6505}, [%rd697];
	fma.rn.f64 	%fd6506, %fd6503, %fd6502, %fd6504;
	fma.rn.f64 	%fd6507, %fd6506, %fd6502, %fd6505;
	ld.global.nc.v2.f64 	{%fd6508, %fd6509}, [%rd697+16];
	fma.rn.f64 	%fd6510, %fd6507, %fd6502, %fd6508;
	fma.rn.f64 	%fd6511, %fd6510, %fd6502, %fd6509;
	ld.global.nc.v2.f64 	{%fd6512, %fd6513}, [%rd697+32];
	fma.rn.f64 	%fd6514, %fd6511, %fd6502, %fd6512;
	fma.rn.f64 	%fd6515, %fd6514, %fd6502, %fd6513;
	fma.rn.f64 	%fd6516, %fd6515, %fd9798, %fd9798;
	fma.rn.f64 	%fd6517, %fd6515, %fd6502, 0d3FF0000000000000;
	selp.f64 	%fd6518, %fd6517, %fd6516, %p730;
	and.b32  	%r2106, %r2979, 2;
	setp.eq.s32 	%p731, %r2106, 0;
	mov.f64 	%fd6519, 0d0000000000000000;
	sub.f64 	%fd6520, %fd6519, %fd6518;
	selp.f64 	%fd1148, %fd6518, %fd6520, %p731;
	ld.global.f64 	%fd1149, [%rd1];
	abs.f64 	%fd1150, %fd1149;
	setp.neu.f64 	%p732, %fd1150, 0d7FF0000000000000;
	@%p732 bra 	$L__BB4_771;
	mov.f64 	%fd6526, 0d0000000000000000;
	mul.rn.f64 	%fd9800, %fd1149, %fd6526;
	mov.b32 	%r2981, 1;
	bra.uni 	$L__BB4_774;
$L__BB4_771:
	mul.f64 	%fd6521, %fd1149, 0d3FE45F306DC9C883;
	cvt.rni.s32.f64 	%r2980, %fd6521;
	cvt.rn.f64.s32 	%fd6522, %r2980;
	fma.rn.f64 	%fd6523, %fd6522, 0dBFF921FB54442D18, %fd1149;
	fma.rn.f64 	%fd6524, %fd6522, 0dBC91A62633145C00, %fd6523;
	fma.rn.f64 	%fd9800, %fd6522, 0dB97B839A252049C0, %fd6524;
	setp.ltu.f64 	%p733, %fd1150, 0d41E0000000000000;
	@%p733 bra 	$L__BB4_773;
	{ // callseq 394, 0
	.param .b64 param0;
	st.param.f64 	[param0], %fd1149;
	.param .align 16 .b8 retval0[16];
	call.uni (retval0), 
	__internal_trig_reduction_slowpathd, 
	(
	param0
	);
	ld.param.f64 	%fd9800, [retval0];
	ld.param.b32 	%r2980, [retval0+8];
	} // callseq 394
$L__BB4_773:
	add.s32 	%r2981, %r2980, 1;
$L__BB4_774:
	shl.b32 	%r2109, %r2981, 6;
	cvt.u64.u32 	%rd698, %r2109;
	and.b64  	%rd699, %rd698, 64;
	add.s64 	%rd701, %rd688, %rd699;
	mul.rn.f64 	%fd6527, %fd9800, %fd9800;
	and.b32  	%r2110, %r2981, 1;
	setp.eq.b32 	%p734, %r2110, 1;
	selp.f64 	%fd6528, 0dBDA8FF8320FD8164, 0d3DE5DB65F9785EBA, %p734;
	ld.global.nc.v2.f64 	{%fd6529, %fd6530}, [%rd701];
	fma.rn.f64 	%fd6531, %fd6528, %fd6527, %fd6529;
	fma.rn.f64 	%fd6532, %fd6531, %fd6527, %fd6530;
	ld.global.nc.v2.f64 	{%fd6533, %fd6534}, [%rd701+16];
	fma.rn.f64 	%fd6535, %fd6532, %fd6527, %fd6533;
	fma.rn.f64 	%fd6536, %fd6535, %fd6527, %fd6534;
	ld.global.nc.v2.f64 	{%fd6537, %fd6538}, [%rd701+32];
	fma.rn.f64 	%fd6539, %fd6536, %fd6527, %fd6537;
	fma.rn.f64 	%fd6540, %fd6539, %fd6527, %fd6538;
	fma.rn.f64 	%fd6541, %fd6540, %fd9800, %fd9800;
	fma.rn.f64 	%fd6542, %fd6540, %fd6527, 0d3FF0000000000000;
	selp.f64 	%fd6543, %fd6542, %fd6541, %p734;
	and.b32  	%r2111, %r2981, 2;
	setp.eq.s32 	%p735, %r2111, 0;
	mov.f64 	%fd6544, 0d0000000000000000;
	sub.f64 	%fd6545, %fd6544, %fd6543;
	selp.f64 	%fd1156, %fd6543, %fd6545, %p735;
	ld.global.f64 	%fd1157, [%rd1+8];
	abs.f64 	%fd1158, %fd1157;
	setp.neu.f64 	%p736, %fd1158, 0d7FF0000000000000;
	@%p736 bra 	$L__BB4_776;
	mov.f64 	%fd6551, 0d0000000000000000;
	mul.rn.f64 	%fd9801, %fd1157, %fd6551;
	mov.b32 	%r2982, 0;
	bra.uni 	$L__BB4_778;
$L__BB4_776:
	mul.f64 	%fd6546, %fd1157, 0d3FE45F306DC9C883;
	cvt.rni.s32.f64 	%r2982, %fd6546;
	cvt.rn.f64.s32 	%fd6547, %r2982;
	fma.rn.f64 	%fd6548, %fd6547, 0dBFF921FB54442D18, %fd1157;
	fma.rn.f64 	%fd6549, %fd6547, 0dBC91A62633145C00, %fd6548;
	fma.rn.f64 	%fd9801, %fd6547, 0dB97B839A252049C0, %fd6549;
	setp.ltu.f64 	%p737, %fd1158, 0d41E0000000000000;
	@%p737 bra 	$L__BB4_778;
	{ // callseq 395, 0
	.param .b64 param0;
	st.param.f64 	[param0], %fd1157;
	.param .align 16 .b8 retval0[16];
	call.uni (retval0), 
	__internal_trig_reduction_slowpathd, 
	(
	param0
	);
	ld.param.f64 	%fd9801, [retval0];
	ld.param.b32 	%r2982, [retval0+8];
	} // callseq 395
$L__BB4_778:
	setp.eq.f64 	%p738, %fd9, 0d7FF0000000000000;
	shl.b32 	%r2115, %r2982, 6;
	cvt.u64.u32 	%rd702, %r2115;
	and.b64  	%rd703, %rd702, 64;
	mov.u64 	%rd704, __cudart_sin_cos_coeffs;
	add.s64 	%rd705, %rd704, %rd703;
	mul.rn.f64 	%fd6552, %fd9801, %fd9801;
	and.b32  	%r2116, %r2982, 1;
	setp.eq.b32 	%p739, %r2116, 1;
	selp.f64 	%fd6553, 0dBDA8FF8320FD8164, 0d3DE5DB65F9785EBA, %p739;
	ld.global.nc.v2.f64 	{%fd6554, %fd6555}, [%rd705];
	fma.rn.f64 	%fd6556, %fd6553, %fd6552, %fd6554;
	fma.rn.f64 	%fd6557, %fd6556, %fd6552, %fd6555;
	ld.global.nc.v2.f64 	{%fd6558, %fd6559}, [%rd705+16];
	fma.rn.f64 	%fd6560, %fd6557, %fd6552, %fd6558;
	fma.rn.f64 	%fd6561, %fd6560, %fd6552, %fd6559;
	ld.global.nc.v2.f64 	{%fd6562, %fd6563}, [%rd705+32];
	fma.rn.f64 	%fd6564, %fd6561, %fd6552, %fd6562;
	fma.rn.f64 	%fd6565, %fd6564, %fd6552, %fd6563;
	fma.rn.f64 	%fd6566, %fd6565, %fd9801, %fd9801;
	fma.rn.f64 	%fd6567, %fd6565, %fd6552, 0d3FF0000000000000;
	selp.f64 	%fd6568, %fd6567, %fd6566, %p739;
	and.b32  	%r2117, %r2982, 2;
	setp.eq.s32 	%p740, %r2117, 0;
	mov.f64 	%fd6569, 0d0000000000000000;
	sub.f64 	%fd6570, %fd6569, %fd6568;
	selp.f64 	%fd6571, %fd6568, %fd6570, %p740;
	mul.f64 	%fd1163, %fd1156, %fd6571;
	mov.b32 	%r2984, 1;
	mov.f64 	%fd9803, %fd11;
	@%p738 bra 	$L__BB4_782;
	setp.ltu.f64 	%p741, %fd9, 0d41E0000000000000;
	mov.f64 	%fd9803, %fd10;
	mov.u32 	%r2983, %r12;
	@%p741 bra 	$L__BB4_781;
	{ // callseq 396, 0
	.param .b64 param0;
	st.param.f64 	[param0], %fd8;
	.param .align 16 .b8 retval0[16];
	call.uni (retval0), 
	__internal_trig_reduction_slowpathd, 
	(
	param0
	);
	ld.param.f64 	%fd9803, [retval0];
	ld.param.b32 	%r2983, [retval0+8];
	} // callseq 396
$L__BB4_781:
	add.s32 	%r2984, %r2983, 1;
$L__BB4_782:
	shl.b32 	%r2119, %r2984, 6;
	cvt.u64.u32 	%rd706, %r2119;
	and.b64  	%rd707, %rd706, 64;
	mov.u64 	%rd708, __cudart_sin_cos_coeffs;
	add.s64 	%rd709, %rd708, %rd707;
	mul.rn.f64 	%fd6573, %fd9803, %fd9803;
	and.b32  	%r2120, %r2984, 1;
	setp.eq.b32 	%p743, %r2120, 1;
	selp.f64 	%fd6574, 0dBDA8FF8320FD8164, 0d3DE5DB65F9785EBA, %p743;
	ld.global.nc.v2.f64 	{%fd6575, %fd6576}, [%rd709];
	fma.rn.f64 	%fd6577, %fd6574, %fd6573, %fd6575;
	fma.rn.f64 	%fd6578, %fd6577, %fd6573, %fd6576;
	ld.global.nc.v2.f64 	{%fd6579, %fd6580}, [%rd709+16];
	fma.rn.f64 	%fd6581, %fd6578, %fd6573, %fd6579;
	fma.rn.f64 	%fd6582, %fd6581, %fd6573, %fd6580;
	ld.global.nc.v2.f64 	{%fd6583, %fd6584}, [%rd709+32];
	fma.rn.f64 	%fd6585, %fd6582, %fd6573, %fd6583;
	fma.rn.f64 	%fd6586, %fd6585, %fd6573, %fd6584;
	fma.rn.f64 	%fd6587, %fd6586, %fd9803, %fd9803;
	fma.rn.f64 	%fd6588, %fd6586, %fd6573, 0d3FF0000000000000;
	selp.f64 	%fd6589, %fd6588, %fd6587, %p743;
	and.b32  	%r2121, %r2984, 2;
	setp.eq.s32 	%p744, %r2121, 0;
	mov.f64 	%fd6590, 0d0000000000000000;
	sub.f64 	%fd6591, %fd6590, %fd6589;
	selp.f64 	%fd6592, %fd6589, %fd6591, %p744;
	mul.f64 	%fd1167, %fd1163, %fd6592;
	@%p736 bra 	$L__BB4_784;
	mov.f64 	%fd6598, 0d0000000000000000;
	mul.rn.f64 	%fd9805, %fd1157, %fd6598;
	mov.b32 	%r2986, 1;
	bra.uni 	$L__BB4_787;
$L__BB4_784:
	mul.f64 	%fd6593, %fd1157, 0d3FE45F306DC9C883;
	cvt.rni.s32.f64 	%r2985, %fd6593;
	cvt.rn.f64.s32 	%fd6594, %r2985;
	fma.rn.f64 	%fd6595, %fd6594, 0dBFF921FB54442D18, %fd1157;
	fma.rn.f64 	%fd6596, %fd6594, 0dBC91A62633145C00, %fd6595;
	fma.rn.f64 	%fd9805, %fd6594, 0dB97B839A252049C0, %fd6596;
	setp.ltu.f64 	%p745, %fd1158, 0d41E0000000000000;
	@%p745 bra 	$L__BB4_786;
	{ // callseq 397, 0
	.param .b64 param0;
	st.param.f64 	[param0], %fd1157;
	.param .align 16 .b8 retval0[16];
	call.uni (retval0), 
	__internal_trig_reduction_slowpathd, 
	(
	param0
	);
	ld.param.f64 	%fd9805, [retval0];
	ld.param.b32 	%r2985, [retval0+8];
	} // callseq 397
$L__BB4_786:
	add.s32 	%r2986, %r2985, 1;
$L__BB4_787:
	shl.b32 	%r2124, %r2986, 6;
	cvt.u64.u32 	%rd710, %r2124;
	and.b64  	%rd711, %rd710, 64;
	mov.u64 	%rd712, __cudart_sin_cos_coeffs;
	add.s64 	%rd713, %rd712, %rd711;
	mul.rn.f64 	%fd6599, %fd9805, %fd9805;
	and.b32  	%r2125, %r2986, 1;
	setp.eq.b32 	%p746, %r2125, 1;
	selp.f64 	%fd6600, 0dBDA8FF8320FD8164, 0d3DE5DB65F9785EBA, %p746;
	ld.global.nc.v2.f64 	{%fd6601, %fd6602}, [%rd713];
	fma.rn.f64 	%fd6603, %fd6600, %fd6599, %fd6601;
	fma.rn.f64 	%fd6604, %fd6603, %fd6599, %fd6602;
	ld.global.nc.v2.f64 	{%fd6605, %fd6606}, [%rd713+16];
	fma.rn.f64 	%fd6607, %fd6604, %fd6599, %fd6605;
	fma.rn.f64 	%fd6608, %fd6607, %fd6599, %fd6606;
	ld.global.nc.v2.f64 	{%fd6609, %fd6610}, [%rd713+32];
	fma.rn.f64 	%fd6611, %fd6608, %fd6599, %fd6609;
	fma.rn.f64 	%fd6612, %fd6611, %fd6599, %fd6610;
	fma.rn.f64 	%fd6613, %fd6612, %fd9805, %fd9805;
	fma.rn.f64 	%fd6614, %fd6612, %fd6599, 0d3FF0000000000000;
	selp.f64 	%fd6615, %fd6614, %fd6613, %p746;
	and.b32  	%r2126, %r2986, 2;
	setp.eq.s32 	%p747, %r2126, 0;
	mov.f64 	%fd6616, 0d0000000000000000;
	sub.f64 	%fd6617, %fd6616, %fd6615;
	selp.f64 	%fd1173, %fd6615, %fd6617, %p747;
	mov.f64 	%fd9806, %fd25;
	mov.u32 	%r2987, %r18;
	@%p6 bra 	$L__BB4_789;
	{ // callseq 398, 0
	.param .b64 param0;
	st.param.f64 	[param0], %fd8;
	.param .align 16 .b8 retval0[16];
	call.uni (retval0), 
	__internal_trig_reduction_slowpathd, 
	(
	param0
	);
	ld.param.f64 	%fd9806, [retval0];
	ld.param.b32 	%r2987, [retval0+8];
	} // callseq 398
$L__BB4_789:
	mul.f64 	%fd6619, %fd7, %fd1134;
	shl.b32 	%r2128, %r2987, 6;
	cvt.u64.u32 	%rd714, %r2128;
	and.b64  	%rd715, %rd714, 64;
	mov.u64 	%rd716, __cudart_sin_cos_coeffs;
	add.s64 	%rd717, %rd716, %rd715;
	mul.rn.f64 	%fd6620, %fd9806, %fd9806;
	and.b32  	%r2129, %r2987, 1;
	setp.eq.b32 	%p748, %r2129, 1;
	selp.f64 	%fd6621, 0dBDA8FF8320FD8164, 0d3DE5DB65F9785EBA, %p748;
	ld.global.nc.v2.f64 	{%fd6622, %fd6623}, [%rd717];
	fma.rn.f64 	%fd6624, %fd6621, %fd6620, %fd6622;
	fma.rn.f64 	%fd6625, %fd6624, %fd6620, %fd6623;
	ld.global.nc.v2.f64 	{%fd6626, %fd6627}, [%rd717+16];
	fma.rn.f64 	%fd6628, %fd6625, %fd6620, %fd6626;
	fma.rn.f64 	%fd6629, %fd6628, %fd6620, %fd6627;
	ld.global.nc.v2.f64 	{%fd6630, %fd6631}, [%rd717+32];
	fma.rn.f64 	%fd6632, %fd6629, %fd6620, %fd6630;
	fma.rn.f64 	%fd6633, %fd6632, %fd6620, %fd6631;
	fma.rn.f64 	%fd6634, %fd6633, %fd9806, %fd9806;
	fma.rn.f64 	%fd6635, %fd6633, %fd6620, 0d3FF0000000000000;
	selp.f64 	%fd6636, %fd6635, %fd6634, %p748;
	and.b32  	%r2130, %r2987, 2;
	setp.eq.s32 	%p749, %r2130, 0;
	mov.f64 	%fd6637, 0d0000000000000000;
	sub.f64 	%fd6638, %fd6637, %fd6636;
	selp.f64 	%fd6639, %fd6636, %fd6638, %p749;
	fma.rn.f64 	%fd6640, %fd1173, %fd6639, %fd1167;
	add.f64 	%fd6641, %fd1141, %fd1148;
	mul.f64 	%fd6642, %fd6619, %fd6641;
	mul.f64 	%fd6643, %fd6642, %fd6640;
	div.rn.f64 	%fd6644, %fd6643, %fd12;
	ld.shared.f64 	%fd6645, [%r10];
	add.f64 	%fd6646, %fd6645, %fd6644;
	st.shared.f64 	[%r10], %fd6646;
	bar.sync 	0;
	sub.f64 	%fd6647, %fd1141, %fd1148;
	mul.f64 	%fd1176, %fd6647, %fd6619;
	ld.global.f64 	%fd1177, [%rd1];
	abs.f64 	%fd1178, %fd1177;
	setp.neu.f64 	%p750, %fd1178, 0d7FF0000000000000;
	@%p750 bra 	$L__BB4_791;
	mov.f64 	%fd6653, 0d0000000000000000;
	mul.rn.f64 	%fd9807, %fd1177, %fd6653;
	mov.b32 	%r2988, 0;
	bra.uni 	$L__BB4_793;
$L__BB4_791:
	mul.f64 	%fd6648, %fd1177, 0d3FE45F306DC9C883;
	cvt.rni.s32.f64 	%r2988, %fd6648;
	cvt.rn.f64.s32 	%fd6649, %r2988;
	fma.rn.f64 	%fd6650, %fd6649, 0dBFF921FB54442D18, %fd1177;
	fma.rn.f64 	%fd6651, %fd6649, 0dBC91A62633145C00, %fd6650;
	fma.rn.f64 	%fd9807, %fd6649, 0dB97B839A252049C0, %fd6651;
	setp.ltu.f64 	%p751, %fd1178, 0d41E0000000000000;
	@%p751 bra 	$L__BB4_793;
	{ // callseq 399, 0
	.param .b64 param0;
	st.param.f64 	[param0], %fd1177;
	.param .align 16 .b8 retval0[16];
	call.uni (retval0), 
	__internal_trig_reduction_slowpathd, 
	(
	param0
	);
	ld.param.f64 	%fd9807, [retval0];
	ld.param.b32 	%r2988, [retval0+8];
	} // callseq 399
$L__BB4_793:
	shl.b32 	%r2133, %r2988, 6;
	cvt.u64.u32 	%rd718, %r2133;
	and.b64  	%rd719, %rd718, 64;
	add.s64 	%rd721, %rd716, %rd719;
	mul.rn.f64 	%fd6654, %fd9807, %fd9807;
	and.b32  	%r2134, %r2988, 1;
	setp.eq.b32 	%p752, %r2134, 1;
	selp.f64 	%fd6655, 0dBDA8FF8320FD8164, 0d3DE5DB65F9785EBA, %p752;
	ld.global.nc.v2.f64 	{%fd6656, %fd6657}, [%rd721];
	fma.rn.f64 	%fd6658, %fd6655, %fd6654, %fd6656;
	fma.rn.f64 	%fd6659, %fd6658, %fd6654, %fd6657;
	ld.global.nc.v2.f64 	{%fd6660, %fd6661}, [%rd721+16];
	fma.rn.f64 	%fd6662, %fd6659, %fd6654, %fd6660;
	fma.rn.f64 	%fd6663, %fd6662, %fd6654, %fd6661;
	ld.global.nc.v2.f64 	{%fd6664, %fd6665}, [%rd721+32];
	fma.rn.f64 	%fd6666, %fd6663, %fd6654, %fd6664;
	fma.rn.f64 	%fd6667, %fd6666, %fd6654, %fd6665;
	fma.rn.f64 	%fd6668, %fd6667, %fd9807, %fd9807;
	fma.rn.f64 	%fd6669, %fd6667, %fd6654, 0d3FF0000000000000;
	selp.f64 	%fd6670, %fd6669, %fd6668, %p752;
	and.b32  	%r2135, %r2988, 2;
	setp.eq.s32 	%p753, %r2135, 0;
	mov.f64 	%fd6671, 0d0000000000000000;
	sub.f64 	%fd6672, %fd6671, %fd6670;
	selp.f64 	%fd1183, %fd6670, %fd6672, %p753;
	mov.f64 	%fd9808, %fd25;
	mov.u32 	%r2989, %r18;
	@%p6 bra 	$L__BB4_795;
	{ // callseq 400, 0
	.param .b64 param0;
	st.param.f64 	[param0], %fd8;
	.param .align 16 .b8 retval0[16];
	call.uni (retval0), 
	__internal_trig_reduction_slowpathd, 
	(
	param0
	);
	ld.param.f64 	%fd9808, [retval0];
	ld.param.b32 	%r2989, [retval0+8];
	} // callseq 400
$L__BB4_795:
	shl.b32 	%r2137, %r2989, 6;
	cvt.u64.u32 	%rd722, %r2137;
	and.b64  	%rd723, %rd722, 64;
	mov.u64 	%rd724, __cudart_sin_cos_coeffs;
	add.s64 	%rd725, %rd724, %rd723;
	mul.rn.f64 	%fd6674, %fd9808, %fd9808;
	and.b32  	%r2138, %r2989, 1;
	setp.eq.b32 	%p755, %r2138, 1;
	selp.f64 	%fd6675, 0dBDA8FF8320FD8164, 0d3DE5DB65F9785EBA, %p755;
	ld.global.nc.v2.f64 	{%fd6676, %fd6677}, [%rd725];
	fma.rn.f64 	%fd6678, %fd6675, %fd6674, %fd6676;
	fma.rn.f64 	%fd6679, %fd6678, %fd6674, %fd6677;
	ld.global.nc.v2.f64 	{%fd6680, %fd6681}, [%rd725+16];
	fma.rn.f64 	%fd6682, %fd6679, %fd6674, %fd6680;
	fma.rn.f64 	%fd6683, %fd6682, %fd6674, %fd6681;
	ld.global.nc.v2.f64 	{%fd6684, %fd6685}, [%rd725+32];
	fma.rn.f64 	%fd6686, %fd6683, %fd6674, %fd6684;
	fma.rn.f64 	%fd6687, %fd6686, %fd6674, %fd6685;
	fma.rn.f64 	%fd6688, %fd6687, %fd9808, %fd9808;
	fma.rn.f64 	%fd6689, %fd6687, %fd6674, 0d3FF0000000000000;
	selp.f64 	%fd6690, %fd6689, %fd6688, %p755;
	and.b32  	%r2139, %r2989, 2;
	setp.eq.s32 	%p756, %r2139, 0;
	mov.f64 	%fd6691, 0d0000000000000000;
	sub.f64 	%fd6692, %fd6691, %fd6690;
	selp.f64 	%fd6693, %fd6690, %fd6692, %p756;
	mul.f64 	%fd1186, %fd1183, %fd6693;
	@%p750 bra 	$L__BB4_797;
	mov.f64 	%fd6699, 0d0000000000000000;
	mul.rn.f64 	%fd9810, %fd1177, %fd6699;
	mov.b32 	%r2991, 1;
	bra.uni 	$L__BB4_800;
$L__BB4_797:
	mul.f64 	%fd6694, %fd1177, 0d3FE45F306DC9C883;
	cvt.rni.s32.f64 	%r2990, %fd6694;
	cvt.rn.f64.s32 	%fd6695, %r2990;
	fma.rn.f64 	%fd6696, %fd6695, 0dBFF921FB54442D18, %fd1177;
	fma.rn.f64 	%fd6697, %fd6695, 0dBC91A62633145C00, %fd6696;
	fma.rn.f64 	%fd9810, %fd6695, 0dB97B839A252049C0, %fd6697;
	setp.ltu.f64 	%p757, %fd1178, 0d41E0000000000000;
	@%p757 bra 	$L__BB4_799;
	{ // callseq 401, 0
	.param .b64 param0;
	st.param.f64 	[param0], %fd1177;
	.param .align 16 .b8 retval0[16];
	call.uni (retval0), 
	__internal_trig_reduction_slowpathd, 
	(
	param0
	);
	ld.param.f64 	%fd9810, [retval0];
	ld.param.b32 	%r2990, [retval0+8];
	} // callseq 401
$L__BB4_799:
	add.s32 	%r2991, %r2990, 1;
$L__BB4_800:
	shl.b32 	%r2142, %r2991, 6;
	cvt.u64.u32 	%rd726, %r2142;
	and.b64  	%rd727, %rd726, 64;
	add.s64 	%rd729, %rd724, %rd727;
	mul.rn.f64 	%fd6700, %fd9810, %fd9810;
	and.b32  	%r2143, %r2991, 1;
	setp.eq.b32 	%p758, %r2143, 1;
	selp.f64 	%fd6701, 0dBDA8FF8320FD8164, 0d3DE5DB65F9785EBA, %p758;
	ld.global.nc.v2.f64 	{%fd6702, %fd6703}, [%rd729];
	fma.rn.f64 	%fd6704, %fd6701, %fd6700, %fd6702;
	fma.rn.f64 	%fd6705, %fd6704, %fd6700, %fd6703;
	ld.global.nc.v2.f64 	{%fd6706, %fd6707}, [%rd729+16];
	fma.rn.f64 	%fd6708, %fd6705, %fd6700, %fd6706;
	fma.rn.f64 	%fd6709, %fd6708, %fd6700, %fd6707;
	ld.global.nc.v2.f64 	{%fd6710, %fd6711}, [%rd729+32];
	fma.rn.f64 	%fd6712, %fd6709, %fd6700, %fd6710;
	fma.rn.f64 	%fd6713, %fd6712, %fd6700, %fd6711;
	fma.rn.f64 	%fd6714, %fd6713, %fd9810, %fd9810;
	fma.rn.f64 	%fd6715, %fd6713, %fd6700, 0d3FF0000000000000;
	selp.f64 	%fd6716, %fd6715, %fd6714, %p758;
	and.b32  	%r2144, %r2991, 2;
	setp.eq.s32 	%p759, %r2144, 0;
	mov.f64 	%fd6717, 0d0000000000000000;
	sub.f64 	%fd6718, %fd6717, %fd6716;
	selp.f64 	%fd1192, %fd6716, %fd6718, %p759;
	ld.global.f64 	%fd1193, [%rd1+8];
	abs.f64 	%fd1194, %fd1193;
	setp.neu.f64 	%p760, %fd1194, 0d7FF0000000000000;
	@%p760 bra 	$L__BB4_802;
	mov.f64 	%fd6724, 0d0000000000000000;
	mul.rn.f64 	%fd9812, %fd1193, %fd6724;
	mov.b32 	%r2993, 1;
	bra.uni 	$L__BB4_805;
$L__BB4_802:
	mul.f64 	%fd6719, %fd1193, 0d3FE45F306DC9C883;
	cvt.rni.s32.f64 	%r2992, %fd6719;
	cvt.rn.f64.s32 	%fd6720, %r2992;
	fma.rn.f64 	%fd6721, %fd6720, 0dBFF921FB54442D18, %fd1193;
	fma.rn.f64 	%fd6722, %fd6720, 0dBC91A62633145C00, %fd6721;
	fma.rn.f64 	%fd9812, %fd6720, 0dB97B839A252049C0, %fd6722;
	setp.ltu.f64 	%p761, %fd1194, 0d41E0000000000000;
	@%p761 bra 	$L__BB4_804;
	{ // callseq 402, 0
	.param .b64 param0;
	st.param.f64 	[param0], %fd1193;
	.param .align 16 .b8 retval0[16];
	call.uni (retval0), 
	__internal_trig_reduction_slowpathd, 
	(
	param0
	);
	ld.param.f64 	%fd9812, [retval0];
	ld.param.b32 	%r2992, [retval0+8];
	} // callseq 402
$L__BB4_804:
	add.s32 	%r2993, %r2992, 1;
$L__BB4_805:
	shl.b32 	%r2147, %r2993, 6;
	cvt.u64.u32 	%rd730, %r2147;
	and.b64  	%rd731, %rd730, 64;
	mov.u64 	%rd732, __cudart_sin_cos_coeffs;
	add.s64 	%rd733, %rd732, %rd731;
	mul.rn.f64 	%fd6725, %fd9812, %fd9812;
	and.b32  	%r2148, %r2993, 1;
	setp.eq.b32 	%p762, %r2148, 1;
	selp.f64 	%fd6726, 0dBDA8FF8320FD8164, 0d3DE5DB65F9785EBA, %p762;
	ld.global.nc.v2.f64 	{%fd6727, %fd6728}, [%rd733];
	fma.rn.f64 	%fd6729, %fd6726, %fd6725, %fd6727;
	fma.rn.f64 	%fd6730, %fd6729, %fd6725, %fd6728;
	ld.global.nc.v2.f64 	{%fd6731, %fd6732}, [%rd733+16];
	fma.rn.f64 	%fd6733, %fd6730, %fd6725, %fd6731;
	fma.rn.f64 	%fd6734, %fd6733, %fd6725, %fd6732;
	ld.global.nc.v2.f64 	{%fd6735, %fd6736}, [%rd733+32];
	fma.rn.f64 	%fd6737, %fd6734, %fd6725, %fd6735;
	fma.rn.f64 	%fd6738, %fd6737, %fd6725, %fd6736;
	fma.rn.f64 	%fd6739, %fd6738, %fd9812, %fd9812;
	fma.rn.f64 	%fd6740, %fd6738, %fd6725, 0d3FF0000000000000;
	selp.f64 	%fd6741, %fd6740, %fd6739, %p762;
	and.b32  	%r2149, %r2993, 2;
	setp.eq.s32 	%p763, %r2149, 0;
	mov.f64 	%fd6742, 0d0000000000000000;
	sub.f64 	%fd6743, %fd6742, %fd6741;
	selp.f64 	%fd6744, %fd6741, %fd6743, %p763;
	mul.f64 	%fd1200, %fd1192, %fd6744;
	mov.f64 	%fd9813, %fd25;
	mov.u32 	%r2994, %r18;
	@%p6 bra 	$L__BB4_807;
	{ // callseq 403, 0
	.param .b64 param0;
	st.param.f64 	[param0], %fd8;
	.param .align 16 .b8 retval0[16];
	call.uni (retval0), 
	__internal_trig_reduction_slowpathd, 
	(
	param0
	);
	ld.param.f64 	%fd9813, [retval0];
	ld.param.b32 	%r2994, [retval0+8];
	} // callseq 403
$L__BB4_807:
	shl.b32 	%r2151, %r2994, 6;
	cvt.u64.u32 	%rd734, %r2151;
	and.b64  	%rd735, %rd734, 64;
	mov.u64 	%rd736, __cudart_sin_cos_coeffs;
	add.s64 	%rd737, %rd736, %rd735;
	mul.rn.f64 	%fd6746, %fd9813, %fd9813;
	and.b32  	%r2152, %r2994, 1;
	setp.eq.b32 	%p765, %r2152, 1;
	selp.f64 	%fd6747, 0dBDA8FF8320FD8164, 0d3DE5DB65F9785EBA, %p765;
	ld.global.nc.v2.f64 	{%fd6748, %fd6749}, [%rd737];
	fma.rn.f64 	%fd6750, %fd6747, %fd6746, %fd6748;
	fma.rn.f64 	%fd6751, %fd6750, %fd6746, %fd6749;
	ld.global.nc.v2.f64 	{%fd6752, %fd6753}, [%rd737+16];
	fma.rn.f64 	%fd6754, %fd6751, %fd6746, %fd6752;
	fma.rn.f64 	%fd6755, %fd6754, %fd6746, %fd6753;
	ld.global.nc.v2.f64 	{%fd6756, %fd6757}, [%rd737+32];
	fma.rn.f64 	%fd6758, %fd6755, %fd6746, %fd6756;
	fma.rn.f64 	%fd6759, %fd6758, %fd6746, %fd6757;
	fma.rn.f64 	%fd6760, %fd6759, %fd9813, %fd9813;
	fma.rn.f64 	%fd6761, %fd6759, %fd6746, 0d3FF0000000000000;
	selp.f64 	%fd6762, %fd6761, %fd6760, %p765;
	and.b32  	%r2153, %r2994, 2;
	setp.eq.s32 	%p766, %r2153, 0;
	mov.f64 	%fd6763, 0d0000000000000000;
	sub.f64 	%fd6764, %fd6763, %fd6762;
	selp.f64 	%fd6765, %fd6762, %fd6764, %p766;
	mul.f64 	%fd1203, %fd1200, %fd6765;
	@%p760 bra 	$L__BB4_809;
	mov.f64 	%fd6771, 0d0000000000000000;
	mul.rn.f64 	%fd9814, %fd1193, %fd6771;
	mov.b32 	%r2995, 0;
	bra.uni 	$L__BB4_811;
$L__BB4_809:
	mul.f64 	%fd6766, %fd1193, 0d3FE45F306DC9C883;
	cvt.rni.s32.f64 	%r2995, %fd6766;
	cvt.rn.f64.s32 	%fd6767, %r2995;
	fma.rn.f64 	%fd6768, %fd6767, 0dBFF921FB54442D18, %fd1193;
	fma.rn.f64 	%fd6769, %fd6767, 0dBC91A62633145C00, %fd6768;
	fma.rn.f64 	%fd9814, %fd6767, 0dB97B839A252049C0, %fd6769;
	setp.ltu.f64 	%p767, %fd1194, 0d41E0000000000000;
	@%p767 bra 	$L__BB4_811;
	{ // callseq 404, 0
	.param .b64 param0;
	st.param.f64 	[param0], %fd1193;
	.param .align 16 .b8 retval0[16];
	call.uni (retval0), 
	__internal_trig_reduction_slowpathd, 
	(
	param0
	);
	ld.param.f64 	%fd9814, [retval0];
	ld.param.b32 	%r2995, [retval0+8];
	} // callseq 404
$L__BB4_811:
	shl.b32 	%r2157, %r2995, 6;
	cvt.u64.u32 	%rd738, %r2157;
	and.b64  	%rd739, %rd738, 64;
	add.s64 	%rd741, %rd736, %rd739;
	mul.rn.f64 	%fd6772, %fd9814, %fd9814;
	and.b32  	%r2158, %r2995, 1;
	setp.eq.b32 	%p769, %r2158, 1;
	selp.f64 	%fd6773, 0dBDA8FF8320FD8164, 0d3DE5DB65F9785EBA, %p769;
	ld.global.nc.v2.f64 	{%fd6774, %fd6775}, [%rd741];
	fma.rn.f64 	%fd6776, %fd6773, %fd6772, %fd6774;
	fma.rn.f64 	%fd6777, %fd6776, %fd6772, %fd6775;
	ld.global.nc.v2.f64 	{%fd6778, %fd6779}, [%rd741+16];
	fma.rn.f64 	%fd6780, %fd6777, %fd6772, %fd6778;
	fma.rn.f64 	%fd6781, %fd6780, %fd6772, %fd6779;
	ld.global.nc.v2.f64 	{%fd6782, %fd6783}, [%rd741+32];
	fma.rn.f64 	%fd6784, %fd6781, %fd6772, %fd6782;
	fma.rn.f64 	%fd6785, %fd6784, %fd6772, %fd6783;
	fma.rn.f64 	%fd6786, %fd6785, %fd9814, %fd9814;
	fma.rn.f64 	%fd6787, %fd6785, %fd6772, 0d3FF0000000000000;
	selp.f64 	%fd6788, %fd6787, %fd6786, %p769;
	and.b32  	%r2159, %r2995, 2;
	setp.eq.s32 	%p770, %r2159, 0;
	mov.f64 	%fd6789, 0d0000000000000000;
	sub.f64 	%fd6790, %fd6789, %fd6788;
	selp.f64 	%fd1208, %fd6788, %fd6790, %p770;
	mov.b32 	%r2997, 1;
	mov.f64 	%fd9816, %fd11;
	@%p738 bra 	$L__BB4_815;
	setp.ltu.f64 	%p771, %fd9, 0d41E0000000000000;
	mov.f64 	%fd9816, %fd10;
	mov.u32 	%r2996, %r12;
	@%p771 bra 	$L__BB4_814;
	{ // callseq 405, 0
	.param .b64 param0;
	st.param.f64 	[param0], %fd8;
	.param .align 16 .b8 retval0[16];
	call.uni (retval0), 
	__internal_trig_reduction_slowpathd, 
	(
	param0
	);
	ld.param.f64 	%fd9816, [retval0];
	ld.param.b32 	%r2996, [retval0+8];
	} // callseq 405
$L__BB4_814:
	add.s32 	%r2997, %r2996, 1;
$L__BB4_815:
	shl.b32 	%r2161, %r2997, 6;
	cvt.u64.u32 	%rd742, %r2161;
	and.b64  	%rd743, %rd742, 64;
	mov.u64 	%rd744, __cudart_sin_cos_coeffs;
	add.s64 	%rd745, %rd744, %rd743;
	mul.rn.f64 	%fd6792, %fd9816, %fd9816;
	and.b32  	%r2162, %r2997, 1;
	setp.eq.b32 	%p772, %r2162, 1;
	selp.f64 	%fd6793, 0dBDA8FF8320FD8164, 0d3DE5DB65F9785EBA, %p772;
	ld.global.nc.v2.f64 	{%fd6794, %fd6795}, [%rd745];
	fma.rn.f64 	%fd6796, %fd6793, %fd6792, %fd6794;
	fma.rn.f64 	%fd6797, %fd6796, %fd6792, %fd6795;
	ld.global.nc.v2.f64 	{%fd6798, %fd6799}, [%rd745+16];
	fma.rn.f64 	%fd6800, %fd6797, %fd6792, %fd6798;
	fma.rn.f64 	%fd6801, %fd6800, %fd6792, %fd6799;
	ld.global.nc.v2.f64 	{%fd6802, %fd6803}, [%rd745+32];
	fma.rn.f64 	%fd6804, %fd6801, %fd6792, %fd6802;
	fma.rn.f64 	%fd6805, %fd6804, %fd6792, %fd6803;
	fma.rn.f64 	%fd6806, %fd6805, %fd9816, %fd9816;
	fma.rn.f64 	%fd6807, %fd6805, %fd6792, 0d3FF0000000000000;
	selp.f64 	%fd6808, %fd6807, %fd6806, %p772;
	and.b32  	%r2163, %r2997, 2;
	setp.eq.s32 	%p773, %r2163, 0;
	mov.f64 	%fd6809, 0d0000000000000000;
	sub.f64 	%fd6810, %fd6809, %fd6808;
	selp.f64 	%fd6811, %fd6808, %fd6810, %p773;
	fma.rn.f64 	%fd6812, %fd1208, %fd6811, %fd1203;
	mul.f64 	%fd6813, %fd943, %fd6812;
	fma.rn.f64 	%fd6814, %fd941, %fd1186, %fd6813;
	mul.f64 	%fd6815, %fd1176, %fd6814;
	div.rn.f64 	%fd6816, %fd6815, %fd13;
	ld.shared.f64 	%fd6817, [%r10];
	sub.f64 	%fd6818, %fd6817, %fd6816;
	st.shared.f64 	[%r10], %fd6818;
	bar.sync 	0;
	bar.sync 	0;
	ld.global.f64 	%fd6819, [%rd2];
	div.rn.f64 	%fd1212, %fd6819, %fd4;
	bar.sync 	0;
	mul.f64 	%fd1213, %fd483, %fd1212;
	ld.global.f64 	%fd1214, [%rd2];
	ld.global.f64 	%fd1215, [%rd1];
	abs.f64 	%fd1216, %fd1215;
	setp.neu.f64 	%p774, %fd1216, 0d7FF0000000000000;
	@%p774 bra 	$L__BB4_817;
	mov.f64 	%fd6825, 0d0000000000000000;
	mul.rn.f64 	%fd9817, %fd1215, %fd6825;
	mov.b32 	%r2998, 0;
	bra.uni 	$L__BB4_819;
$L__BB4_817:
	mul.f64 	%fd6820, %fd1215, 0d3FE45F306DC9C883;
	cvt.rni.s32.f64 	%r2998, %fd6820;
	cvt.rn.f64.s32 	%fd6821, %r2998;
	fma.rn.f64 	%fd6822, %fd6821, 0dBFF921FB54442D18, %fd1215;
	fma.rn.f64 	%fd6823, %fd6821, 0dBC91A62633145C00, %fd6822;
	fma.rn.f64 	%fd9817, %fd6821, 0dB97B839A252049C0, %fd6823;
	setp.ltu.f64 	%p775, %fd1216, 0d41E0000000000000;
	@%p775 bra 	$L__BB4_819;
	{ // callseq 406, 0
	.param .b64 param0;
	st.param.f64 	[param0], %fd1215;
	.param .align 16 .b8 retval0[16];
	call.uni (retval0), 
	__internal_trig_reduction_slowpathd, 
	(
	param0
	);
	ld.param.f64 	%fd9817, [retval0];
	ld.param.b32 	%r2998, [retval0+8];
	} // callseq 406
$L__BB4_819:
	shl.b32 	%r2166, %r2998, 6;
	cvt.u64.u32 	%rd746, %r2166;
	and.b64  	%rd747, %rd746, 64;
	mov.u64 	%rd748, __cudart_sin_cos_coeffs;
	add.s64 	%rd749, %rd748, %rd747;
	mul.rn.f64 	%fd6826, %fd9817, %fd9817;
	and.b32  	%r2167, %r2998, 1;
	setp.eq.b32 	%p776, %r2167, 1;
	selp.f64 	%fd6827, 0dBDA8FF8320FD8164, 0d3DE5DB65F9785EBA, %p776;
	ld.global.nc.v2.f64 	{%fd6828, %fd6829}, [%rd749];
	fma.rn.f64 	%fd6830, %fd6827, %fd6826, %fd6828;
	fma.rn.f64 	%fd6831, %fd6830, %fd6826, %fd6829;
	ld.global.nc.v2.f64 	{%fd6832, %fd6833}, [%rd749+16];
	fma.rn.f64 	%fd6834, %fd6831, %fd6826, %fd6832;
	fma.rn.f64 	%fd6835, %fd6834, %fd6826, %fd6833;
	ld.global.nc.v2.f64 	{%fd6836, %fd6837}, [%rd749+32];
	fma.rn.f64 	%fd6838, %fd6835, %fd6826, %fd6836;
	fma.rn.f64 	%fd6839, %fd6838, %fd6826, %fd6837;
	fma.rn.f64 	%fd6840, %fd6839, %fd9817, %fd9817;
	fma.rn.f64 	%fd6841, %fd6839, %fd6826, 0d3FF0000000000000;
	selp.f64 	%fd6842, %fd6841, %fd6840, %p776;
	and.b32  	%r2168, %r2998, 2;
	setp.eq.s32 	%p777, %r2168, 0;
	mov.f64 	%fd6843, 0d0000000000000000;
	sub.f64 	%fd6844, %fd6843, %fd6842;
	selp.f64 	%fd1221, %fd6842, %fd6844, %p777;
	ld.global.f64 	%fd1222, [%rd1+8];
	abs.f64 	%fd1223, %fd1222;
	setp.neu.f64 	%p778, %fd1223, 0d7FF0000000000000;
	@%p778 bra 	$L__BB4_821;
	mov.f64 	%fd6850, 0d0000000000000000;
	mul.rn.f64 	%fd9819, %fd1222, %fd6850;
	mov.b32 	%r3000, 1;
	bra.uni 	$L__BB4_824;
$L__BB4_821:
	mul.f64 	%fd6845, %fd1222, 0d3FE45F306DC9C883;
	cvt.rni.s32.f64 	%r2999, %fd6845;
	cvt.rn.f64.s32 	%fd6846, %r2999;
	fma.rn.f64 	%fd6847, %fd6846, 0dBFF921FB54442D18, %fd1222;
	fma.rn.f64 	%fd6848, %fd6846, 0dBC91A62633145C00, %fd6847;
	fma.rn.f64 	%fd9819, %fd6846, 0dB97B839A252049C0, %fd6848;
	setp.ltu.f64 	%p779, %fd1223, 0d41E0000000000000;
	@%p779 bra 	$L__BB4_823;
	{ // callseq 407, 0
	.param .b64 param0;
	st.param.f64 	[param0], %fd1222;
	.param .align 16 .b8 retval0[16];
	call.uni (retval0), 
	__internal_trig_reduction_slowpathd, 
	(
	param0
	);
	ld.param.f64 	%fd9819, [retval0];
	ld.param.b32 	%r2999, [retval0+8];
	} // callseq 407
$L__BB4_823:
	add.s32 	%r3000, %r2999, 1;
$L__BB4_824:
	shl.b32 	%r2171, %r3000, 6;
	cvt.u64.u32 	%rd750, %r2171;
	and.b64  	%rd751, %rd750, 64;
	mov.u64 	%rd752, __cudart_sin_cos_coeffs;
	add.s64 	%rd753, %rd752, %rd751;
	mul.rn.f64 	%fd6851, %fd9819, %fd9819;
	and.b32  	%r2172, %r3000, 1;
	setp.eq.b32 	%p781, %r2172, 1;
	selp.f64 	%fd6852, 0dBDA8FF8320FD8164, 0d3DE5DB65F9785EBA, %p781;
	ld.global.nc.v2.f64 	{%fd6853, %fd6854}, [%rd753];
	fma.rn.f64 	%fd6855, %fd6852, %fd6851, %fd6853;
	fma.rn.f64 	%fd6856, %fd6855, %fd6851, %fd6854;
	ld.global.nc.v2.f64 	{%fd6857, %fd6858}, [%rd753+16];
	fma.rn.f64 	%fd6859, %fd6856, %fd6851, %fd6857;
	fma.rn.f64 	%fd6860, %fd6859, %fd6851, %fd6858;
	ld.global.nc.v2.f64 	{%fd6861, %fd6862}, [%rd753+32];
	fma.rn.f64 	%fd6863, %fd6860, %fd6851, %fd6861;
	fma.rn.f64 	%fd6864, %fd6863, %fd6851, %fd6862;
	fma.rn.f64 	%fd6865, %fd6864, %fd9819, %fd9819;
	fma.rn.f64 	%fd6866, %fd6864, %fd6851, 0d3FF0000000000000;
	selp.f64 	%fd6867, %fd6866, %fd6865, %p781;
	and.b32  	%r2173, %r3000, 2;
	setp.eq.s32 	%p782, %r2173, 0;
	mov.f64 	%fd6868, 0d0000000000000000;
	sub.f64 	%fd6869, %fd6868, %fd6867;
	selp.f64 	%fd6870, %fd6867, %fd6869, %p782;
	mul.f64 	%fd1229, %fd1221, %fd6870;
	@%p778 bra 	$L__BB4_826;
	mov.f64 	%fd6876, 0d0000000000000000;
	mul.rn.f64 	%fd9820, %fd1222, %fd6876;
	mov.b32 	%r3001, 0;
	bra.uni 	$L__BB4_828;
$L__BB4_826:
	mul.f64 	%fd6871, %fd1222, 0d3FE45F306DC9C883;
	cvt.rni.s32.f64 	%r3001, %fd6871;
	cvt.rn.f64.s32 	%fd6872, %r3001;
	fma.rn.f64 	%fd6873, %fd6872, 0dBFF921FB54442D18, %fd1222;
	fma.rn.f64 	%fd6874, %fd6872, 0dBC91A62633145C00, %fd6873;
	fma.rn.f64 	%fd9820, %fd6872, 0dB97B839A252049C0, %fd6874;
	setp.ltu.f64 	%p783, %fd1223, 0d41E0000000000000;
	@%p783 bra 	$L__BB4_828;
	{ // callseq 408, 0
	.param .b64 param0;
	st.param.f64 	[param0], %fd1222;
	.param .align 16 .b8 retval0[16];
	call.uni (retval0), 
	__internal_trig_reduction_slowpathd, 
	(
	param0
	);
	ld.param.f64 	%fd9820, [retval0];
	ld.param.b32 	%r3001, [retval0+8];
	} // callseq 408
$L__BB4_828:
	shl.b32 	%r2176, %r3001, 6;
	cvt.u64.u32 	%rd754, %r2176;
	and.b64  	%rd755, %rd754, 64;
	mov.u64 	%rd756, __cudart_sin_cos_coeffs;
	add.s64 	%rd757, %rd756, %rd755;
	mul.rn.f64 	%fd6877, %fd9820, %fd9820;
	and.b32  	%r2177, %r3001, 1;
	setp.eq.b32 	%p785, %r2177, 1;
	selp.f64 	%fd6878, 0dBDA8FF8320FD8164, 0d3DE5DB65F9785EBA, %p785;
	ld.global.nc.v2.f64 	{%fd6879, %fd6880}, [%rd757];
	fma.rn.f64 	%fd6881, %fd6878, %fd6877, %fd6879;
	fma.rn.f64 	%fd6882, %fd6881, %fd6877, %fd6880;
	ld.global.nc.v2.f64 	{%fd6883, %fd6884}, [%rd757+16];
	fma.rn.f64 	%fd6885, %fd6882, %fd6877, %fd6883;
	fma.rn.f64 	%fd6886, %fd6885, %fd6877, %fd6884;
	ld.global.nc.v2.f64 	{%fd6887, %fd6888}, [%rd757+32];
	fma.rn.f64 	%fd6889, %fd6886, %fd6877, %fd6887;
	fma.rn.f64 	%fd6890, %fd6889, %fd6877, %fd6888;
	fma.rn.f64 	%fd6891, %fd6890, %fd9820, %fd9820;
	fma.rn.f64 	%fd6892, %fd6890, %fd6877, 0d3FF0000000000000;
	selp.f64 	%fd6893, %fd6892, %fd6891, %p785;
	and.b32  	%r2178, %r3001, 2;
	setp.eq.s32 	%p786, %r2178, 0;
	mov.f64 	%fd6894, 0d0000000000000000;
	sub.f64 	%fd6895, %fd6894, %fd6893;
	selp.f64 	%fd6896, %fd6893, %fd6895, %p786;
	mul.f64 	%fd6897, %fd1221, %fd6896;
	mul.f64 	%fd6898, %fd939, %fd6897;
	fma.rn.f64 	%fd1234, %fd938, %fd1229, %fd6898;
	@%p774 bra 	$L__BB4_830;
	mov.f64 	%fd6904, 0d0000000000000000;
	mul.rn.f64 	%fd9822, %fd1215, %fd6904;
	mov.b32 	%r3003, 1;
	bra.uni 	$L__BB4_833;
$L__BB4_830:
	mul.f64 	%fd6899, %fd1215, 0d3FE45F306DC9C883;
	cvt.rni.s32.f64 	%r3002, %fd6899;
	cvt.rn.f64.s32 	%fd6900, %r3002;
	fma.rn.f64 	%fd6901, %fd6900, 0dBFF921FB54442D18, %fd1215;
	fma.rn.f64 	%fd6902, %fd6900, 0dBC91A62633145C00, %fd6901;
	fma.rn.f64 	%fd9822, %fd6900, 0dB97B839A252049C0, %fd6902;
	setp.ltu.f64 	%p787, %fd1216, 0d41E0000000000000;
	@%p787 bra 	$L__BB4_832;
	{ // callseq 409, 0
	.param .b64 param0;
	st.param.f64 	[param0], %fd1215;
	.param .align 16 .b8 retval0[16];
	call.uni (retval0), 
	__internal_trig_reduction_slowpathd, 
	(
	param0
	);
	ld.param.f64 	%fd9822, [retval0];
	ld.param.b32 	%r3002, [retval0+8];
	} // callseq 409
$L__BB4_832:
	add.s32 	%r3003, %r3002, 1;
$L__BB4_833:
	shl.b32 	%r2181, %r3003, 6;
	cvt.u64.u32 	%rd758, %r2181;
	and.b64  	%rd759, %rd758, 64;
	mov.u64 	%rd760, __cudart_sin_cos_coeffs;
	add.s64 	%rd761, %rd760, %rd759;
	mul.rn.f64 	%fd6905, %fd9822, %fd9822;
	and.b32  	%r2182, %r3003, 1;
	setp.eq.b32 	%p788, %r2182, 1;
	selp.f64 	%fd6906, 0dBDA8FF8320FD8164, 0d3DE5DB65F9785EBA, %p788;
	ld.global.nc.v2.f64 	{%fd6907, %fd6908}, [%rd761];
	fma.rn.f64 	%fd6909, %fd6906, %fd6905, %fd6907;
	fma.rn.f64 	%fd6910, %fd6909, %fd6905, %fd6908;
	ld.global.nc.v2.f64 	{%fd6911, %fd6912}, [%rd761+16];
	fma.rn.f64 	%fd6913, %fd6910, %fd6905, %fd6911;
	fma.rn.f64 	%fd6914, %fd6913, %fd6905, %fd6912;
	ld.global.nc.v2.f64 	{%fd6915, %fd6916}, [%rd761+32];
	fma.rn.f64 	%fd6917, %fd6914, %fd6905, %fd6915;
	fma.rn.f64 	%fd6918, %fd6917, %fd6905, %fd6916;
	fma.rn.f64 	%fd6919, %fd6918, %fd9822, %fd9822;
	fma.rn.f64 	%fd6920, %fd6918, %fd6905, 0d3FF0000000000000;
	selp.f64 	%fd6921, %fd6920, %fd6919, %p788;
	and.b32  	%r2183, %r3003, 2;
	setp.eq.s32 	%p789, %r2183, 0;
	mov.f64 	%fd6922, 0d0000000000000000;
	sub.f64 	%fd6923, %fd6922, %fd6921;
	selp.f64 	%fd6924, %fd6921, %fd6923, %p789;
	fma.rn.f64 	%fd6925, %fd940, %fd6924, %fd1234;
	mul.f64 	%fd6926, %fd1214, %fd6925;
	sub.f64 	%fd6927, %fd1213, %fd6926;
	ld.global.f64 	%fd6928, [%rd1+16];
	add.f64 	%fd1240, %fd6928, %fd6927;
	bar.sync 	0;
	ld.global.f64 	%fd1241, [%rd2];
	ld.global.f64 	%fd1242, [%rd1];
	abs.f64 	%fd1243, %fd1242;
	setp.neu.f64 	%p790, %fd1243, 0d7FF0000000000000;
	@%p790 bra 	$L__BB4_835;
	mov.f64 	%fd6934, 0d0000000000000000;
	mul.rn.f64 	%fd9823, %fd1242, %fd6934;
	mov.b32 	%r3004, 0;
	bra.uni 	$L__BB4_837;
$L__BB4_835:
	mul.f64 	%fd6929, %fd1242, 0d3FE45F306DC9C883;
	cvt.rni.s32.f64 	%r3004, %fd6929;
	cvt.rn.f64.s32 	%fd6930, %r3004;
	fma.rn.f64 	%fd6931, %fd6930, 0dBFF921FB54442D18, %fd1242;
	fma.rn.f64 	%fd6932, %fd6930, 0dBC91A62633145C00, %fd6931;
	fma.rn.f64 	%fd9823, %fd6930, 0dB97B839A252049C0, %fd6932;
	setp.ltu.f64 	%p791, %fd1243, 0d41E0000000000000;
	@%p791 bra 	$L__BB4_837;
	{ // callseq 410, 0
	.param .b64 param0;
	st.param.f64 	[param0], %fd1242;
	.param .align 16 .b8 retval0[16];
	call.uni (retval0), 
	__internal_trig_reduction_slowpathd, 
	(
	param0
	);
	ld.param.f64 	%fd9823, [retval0];
	ld.param.b32 	%r3004, [retval0+8];
	} // callseq 410
$L__BB4_837:
	shl.b32 	%r2186, %r3004, 6;
	cvt.u64.u32 	%rd762, %r2186;
	and.b64  	%rd763, %rd762, 64;
	mov.u64 	%rd764, __cudart_sin_cos_coeffs;
	add.s64 	%rd765, %rd764, %rd763;
	mul.rn.f64 	%fd6935, %fd9823, %fd9823;
	and.b32  	%r2187, %r3004, 1;
	setp.eq.b32 	%p792, %r2187, 1;
	selp.f64 	%fd6936, 0dBDA8FF8320FD8164, 0d3DE5DB65F9785EBA, %p792;
	ld.global.nc.v2.f64 	{%fd6937, %fd6938}, [%rd765];
	fma.rn.f64 	%fd6939, %fd6936, %fd6935, %fd6937;
	fma.rn.f64 	%fd6940, %fd6939, %fd6935, %fd6938;
	ld.global.nc.v2.f64 	{%fd6941, %fd6942}, [%rd765+16];
	fma.rn.f64 	%fd6943, %fd6940, %fd6935, %fd6941;
	fma.rn.f64 	%fd6944, %fd6943, %fd6935, %fd6942;
	ld.global.nc.v2.f64 	{%fd6945, %fd6946}, [%rd765+32];
	fma.rn.f64 	%fd6947, %fd6944, %fd6935, %fd6945;
	fma.rn.f64 	%fd6948, %fd6947, %fd6935, %fd6946;
	fma.rn.f64 	%fd6949, %fd6948, %fd9823, %fd9823;
	fma.rn.f64 	%fd6950, %fd6948, %fd6935, 0d3FF0000000000000;
	selp.f64 	%fd6951, %fd6950, %fd6949, %p792;
	and.b32  	%r2188, %r3004, 2;
	setp.eq.s32 	%p793, %r2188, 0;
	mov.f64 	%fd6952, 0d0000000000000000;
	sub.f64 	%fd6953, %fd6952, %fd6951;
	selp.f64 	%fd1248, %fd6951, %fd6953, %p793;
	ld.global.f64 	%fd1249, [%rd1+8];
	abs.f64 	%fd1250, %fd1249;
	setp.neu.f64 	%p794, %fd1250, 0d7FF0000000000000;
	@%p794 bra 	$L__BB4_839;
	mov.f64 	%fd6959, 0d0000000000000000;
	mul.rn.f64 	%fd9825, %fd1249, %fd6959;
	mov.b32 	%r3006, 1;
	bra.uni 	$L__BB4_842;
$L__BB4_839:
	mul.f64 	%fd6954, %fd1249, 0d3FE45F306DC9C883;
	cvt.rni.s32.f64 	%r3005, %fd6954;
	cvt.rn.f64.s32 	%fd6955, %r3005;
	fma.rn.f64 	%fd6956, %fd6955, 0dBFF921FB54442D18, %fd1249;
	fma.rn.f64 	%fd6957, %fd6955, 0dBC91A62633145C00, %fd6956;
	fma.rn.f64 	%fd9825, %fd6955, 0dB97B839A252049C0, %fd6957;
	setp.ltu.f64 	%p795, %fd1250, 0d41E0000000000000;
	@%p795 bra 	$L__BB4_841;
	{ // callseq 411, 0
	.param .b64 param0;
	st.param.f64 	[param0], %fd1249;
	.param .align 16 .b8 retval0[16];
	call.uni (retval0), 
	__internal_trig_reduction_slowpathd, 
	(
	param0
	);
	ld.param.f64 	%fd9825, [retval0];
	ld.param.b32 	%r3005, [retval0+8];
	} // callseq 411
$L__BB4_841:
	add.s32 	%r3006, %r3005, 1;
$L__BB4_842:
	shl.b32 	%r2191, %r3006, 6;
	cvt.u64.u32 	%rd766, %r2191;
	and.b64  	%rd767, %rd766, 64;
	mov.u64 	%rd768, __cudart_sin_cos_coeffs;
	add.s64 	%rd769, %rd768, %rd767;
	mul.rn.f64 	%fd6960, %fd9825, %fd9825;
	and.b32  	%r2192, %r3006, 1;
	setp.eq.b32 	%p797, %r2192, 1;
	selp.f64 	%fd6961, 0dBDA8FF8320FD8164, 0d3DE5DB65F9785EBA, %p797;
	ld.global.nc.v2.f64 	{%fd6962, %fd6963}, [%rd769];
	fma.rn.f64 	%fd6964, %fd6961, %fd6960, %fd6962;
	fma.rn.f64 	%fd6965, %fd6964, %fd6960, %fd6963;
	ld.global.nc.v2.f64 	{%fd6966, %fd6967}, [%rd769+16];
	fma.rn.f64 	%fd6968, %fd6965, %fd6960, %fd6966;
	fma.rn.f64 	%fd6969, %fd6968, %fd6960, %fd6967;
	ld.global.nc.v2.f64 	{%fd6970, %fd6971}, [%rd769+32];
	fma.rn.f64 	%fd6972, %fd6969, %fd6960, %fd6970;
	fma.rn.f64 	%fd6973, %fd6972, %fd6960, %fd6971;
	fma.rn.f64 	%fd6974, %fd6973, %fd9825, %fd9825;
	fma.rn.f64 	%fd6975, %fd6973, %fd6960, 0d3FF0000000000000;
	selp.f64 	%fd6976, %fd6975, %fd6974, %p797;
	and.b32  	%r2193, %r3006, 2;
	setp.eq.s32 	%p798, %r2193, 0;
	mov.f64 	%fd6977, 0d0000000000000000;
	sub.f64 	%fd6978, %fd6977, %fd6976;
	selp.f64 	%fd6979, %fd6976, %fd6978, %p798;
	mul.f64 	%fd1256, %fd1248, %fd6979;
	@%p794 bra 	$L__BB4_844;
	mov.f64 	%fd6985, 0d0000000000000000;
	mul.rn.f64 	%fd9826, %fd1249, %fd6985;
	mov.b32 	%r3007, 0;
	bra.uni 	$L__BB4_846;
$L__BB4_844:
	mul.f64 	%fd6980, %fd1249, 0d3FE45F306DC9C883;
	cvt.rni.s32.f64 	%r3007, %fd6980;
	cvt.rn.f64.s32 	%fd6981, %r3007;
	fma.rn.f64 	%fd6982, %fd6981, 0dBFF921FB54442D18, %fd1249;
	fma.rn.f64 	%fd6983, %fd6981, 0dBC91A62633145C00, %fd6982;
	fma.rn.f64 	%fd9826, %fd6981, 0dB97B839A252049C0, %fd6983;
	setp.ltu.f64 	%p799, %fd1250, 0d41E0000000000000;
	@%p799 bra 	$L__BB4_846;
	{ // callseq 412, 0
	.param .b64 param0;
	st.param.f64 	[param0], %fd1249;
	.param .align 16 .b8 retval0[16];
	call.uni (retval0), 
	__internal_trig_reduction_slowpathd, 
	(
	param0
	);
	ld.param.f64 	%fd9826, [retval0];
	ld.param.b32 	%r3007, [retval0+8];
	} // callseq 412
$L__BB4_846:
	shl.b32 	%r2196, %r3007, 6;
	cvt.u64.u32 	%rd770, %r2196;
	and.b64  	%rd771, %rd770, 64;
	mov.u64 	%rd772, __cudart_sin_cos_coeffs;
	add.s64 	%rd773, %rd772, %rd771;
	mul.rn.f64 	%fd6986, %fd9826, %fd9826;
	and.b32  	%r2197, %r3007, 1;
	setp.eq.b32 	%p801, %r2197, 1;
	selp.f64 	%fd6987, 0dBDA8FF8320FD8164, 0d3DE5DB65F9785EBA, %p801;
	ld.global.nc.v2.f64 	{%fd6988, %fd6989}, [%rd773];
	fma.rn.f64 	%fd6990, %fd6987, %fd6986, %fd6988;
	fma.rn.f64 	%fd6991, %fd6990, %fd6986, %fd6989;
	ld.global.nc.v2.f64 	{%fd6992, %fd6993}, [%rd773+16];
	fma.rn.f64 	%fd6994, %fd6991, %fd6986, %fd6992;
	fma.rn.f64 	%fd6995, %fd6994, %fd6986, %fd6993;
	ld.global.nc.v2.f64 	{%fd6996, %fd6997}, [%rd773+32];
	fma.rn.f64 	%fd6998, %fd6995, %fd6986, %fd6996;
	fma.rn.f64 	%fd6999, %fd6998, %fd6986, %fd6997;
	fma.rn.f64 	%fd7000, %fd6999, %fd9826, %fd9826;
	fma.rn.f64 	%fd7001, %fd6999, %fd6986, 0d3FF0000000000000;
	selp.f64 	%fd7002, %fd7001, %fd7000, %p801;
	and.b32  	%r2198, %r3007, 2;
	setp.eq.s32 	%p802, %r2198, 0;
	mov.f64 	%fd7003, 0d0000000000000000;
	sub.f64 	%fd7004, %fd7003, %fd7002;
	selp.f64 	%fd7005, %fd7002, %fd7004, %p802;
	mul.f64 	%fd7006, %fd1248, %fd7005;
	mul.f64 	%fd7007, %fd939, %fd7006;
	fma.rn.f64 	%fd1261, %fd938, %fd1256, %fd7007;
	@%p790 bra 	$L__BB4_848;
	mov.f64 	%fd7013, 0d0000000000000000;
	mul.rn.f64 	%fd9828, %fd1242, %fd7013;
	mov.b32 	%r3009, 1;
	bra.uni 	$L__BB4_851;
$L__BB4_848:
	mul.f64 	%fd7008, %fd1242, 0d3FE45F306DC9C883;
	cvt.rni.s32.f64 	%r3008, %fd7008;
	cvt.rn.f64.s32 	%fd7009, %r3008;
	fma.rn.f64 	%fd7010, %fd7009, 0dBFF921FB54442D18, %fd1242;
	fma.rn.f64 	%fd7011, %fd7009, 0dBC91A62633145C00, %fd7010;
	fma.rn.f64 	%fd9828, %fd7009, 0dB97B839A252049C0, %fd7011;
	setp.ltu.f64 	%p803, %fd1243, 0d41E0000000000000;
	@%p803 bra 	$L__BB4_850;
	{ // callseq 413, 0
	.param .b64 param0;
	st.param.f64 	[param0], %fd1242;
	.param .align 16 .b8 retval0[16];
	call.uni (retval0), 
	__internal_trig_reduction_slowpathd, 
	(
	param0
	);
	ld.param.f64 	%fd9828, [retval0];
	ld.param.b32 	%r3008, [retval0+8];
	} // callseq 413
$L__BB4_850:
	add.s32 	%r3009, %r3008, 1;
$L__BB4_851:
	shl.b32 	%r2201, %r3009, 6;
	cvt.u64.u32 	%rd774, %r2201;
	and.b64  	%rd775, %rd774, 64;
	mov.u64 	%rd776, __cudart_sin_cos_coeffs;
	add.s64 	%rd777, %rd776, %rd775;
	mul.rn.f64 	%fd7014, %fd9828, %fd9828;
	and.b32  	%r2202, %r3009, 1;
	setp.eq.b32 	%p804, %r2202, 1;
	selp.f64 	%fd7015, 0dBDA8FF8320FD8164, 0d3DE5DB65F9785EBA, %p804;
	ld.global.nc.v2.f64 	{%fd7016, %fd7017}, [%rd777];
	fma.rn.f64 	%fd7018, %fd7015, %fd7014, %fd7016;
	fma.rn.f64 	%fd7019, %fd7018, %fd7014, %fd7017;
	ld.global.nc.v2.f64 	{%fd7020, %fd7021}, [%rd777+16];
	fma.rn.f64 	%fd7022, %fd7019, %fd7014, %fd7020;
	fma.rn.f64 	%fd7023, %fd7022, %fd7014, %fd7021;
	ld.global.nc.v2.f64 	{%fd7024, %fd7025}, [%rd777+32];
	fma.rn.f64 	%fd7026, %fd7023, %fd7014, %fd7024;
	fma.rn.f64 	%fd7027, %fd7026, %fd7014, %fd7025;
	fma.rn.f64 	%fd7028, %fd7027, %fd9828, %fd9828;
	fma.rn.f64 	%fd7029, %fd7027, %fd7014, 0d3FF0000000000000;
	selp.f64 	%fd7030, %fd7029, %fd7028, %p804;
	and.b32  	%r2203, %r3009, 2;
	setp.eq.s32 	%p805, %r2203, 0;
	mov.f64 	%fd7031, 0d0000000000000000;
	sub.f64 	%fd7032, %fd7031, %fd7030;
	selp.f64 	%fd7033, %fd7030, %fd7032, %p805;
	fma.rn.f64 	%fd7034, %fd940, %fd7033, %fd1261;
	fma.rn.f64 	%fd7035, %fd1241, %fd7034, %fd1213;
	ld.global.f64 	%fd7036, [%rd1+24];
	add.f64 	%fd1267, %fd7036, %fd7035;
	bar.sync 	0;
	mul.f64 	%fd7037, %fd1212, %fd5;
	div.rn.f64 	%fd7038, %fd7037, %fd6;
	sqrt.rn.f64 	%fd1268, %fd7038;
	bar.sync 	0;
	abs.f64 	%fd1269, %fd1240;
	setp.neu.f64 	%p806, %fd1269, 0d7FF0000000000000;
	@%p806 bra 	$L__BB4_853;
	mov.f64 	%fd7044, 0d0000000000000000;
	mul.rn.f64 	%fd9830, %fd1240, %fd7044;
	mov.b32 	%r3011, 1;
	bra.uni 	$L__BB4_856;
$L__BB4_853:
	mul.f64 	%fd7039, %fd1240, 0d3FE45F306DC9C883;
	cvt.rni.s32.f64 	%r3010, %fd7039;
	cvt.rn.f64.s32 	%fd7040, %r3010;
	fma.rn.f64 	%fd7041, %fd7040, 0dBFF921FB54442D18, %fd1240;
	fma.rn.f64 	%fd7042, %fd7040, 0dBC91A62633145C00, %fd7041;
	fma.rn.f64 	%fd9830, %fd7040, 0dB97B839A252049C0, %fd7042;
	setp.ltu.f64 	%p807, %fd1269, 0d41E0000000000000;
	@%p807 bra 	$L__BB4_855;
	{ // callseq 414, 0
	.param .b64 param0;
	st.param.f64 	[param0], %fd1240;
	.param .align 16 .b8 retval0[16];
	call.uni (retval0), 
	__internal_trig_reduction_slowpathd, 
	(
	param0
	);
	ld.param.f64 	%fd9830, [retval0];
	ld.param.b32 	%r3010, [retval0+8];
	} // callseq 414
$L__BB4_855:
	add.s32 	%r3011, %r3010, 1;
$L__BB4_856:
	shl.b32 	%r2206, %r3011, 6;
	cvt.u64.u32 	%rd778, %r2206;
	and.b64  	%rd779, %rd778, 64;
	add.s64 	%rd781, %rd776, %rd779;
	mul.rn.f64 	%fd7045, %fd9830, %fd9830;
	and.b32  	%r2207, %r3011, 1;
	setp.eq.b32 	%p808, %r2207, 1;
	selp.f64 	%fd7046, 0dBDA8FF8320FD8164, 0d3DE5DB65F9785EBA, %p808;
	ld.global.nc.v2.f64 	{%fd7047, %fd7048}, [%rd781];
	fma.rn.f64 	%fd7049, %fd7046, %fd7045, %fd7047;
	fma.rn.f64 	%fd7050, %fd7049, %fd7045, %fd7048;
	ld.global.nc.v2.f64 	{%fd7051, %fd7052}, [%rd781+16];
	fma.rn.f64 	%fd7053, %fd7050, %fd7045, %fd7051;
	fma.rn.f64 	%fd7054, %fd7053, %fd7045, %fd7052;
	ld.global.nc.v2.f64 	{%fd7055, %fd7056}, [%rd781+32];
	fma.rn.f64 	%fd7057, %fd7054, %fd7045, %fd7055;
	fma.rn.f64 	%fd7058, %fd7057, %fd7045, %fd7056;
	fma.rn.f64 	%fd7059, %fd7058, %fd9830, %fd9830;
	fma.rn.f64 	%fd7060, %fd7058, %fd7045, 0d3FF0000000000000;
	selp.f64 	%fd7061, %fd7060, %fd7059, %p808;
	and.b32  	%r2208, %r3011, 2;
	setp.eq.s32 	%p809, %r2208, 0;
	mov.f64 	%fd7062, 0d0000000000000000;
	sub.f64 	%fd7063, %fd7062, %fd7061;
	selp.f64 	%fd1275, %fd7061, %fd7063, %p809;
	abs.f64 	%fd1276, %fd1267;
	setp.neu.f64 	%p810, %fd1276, 0d7FF0000000000000;
	@%p810 bra 	$L__BB4_858;
	mov.f64 	%fd7069, 0d0000000000000000;
	mul.rn.f64 	%fd9832, %fd1267, %fd7069;
	mov.b32 	%r3013, 1;
	bra.uni 	$L__BB4_861;
$L__BB4_858:
	mul.f64 	%fd7064, %fd1267, 0d3FE45F306DC9C883;
	cvt.rni.s32.f64 	%r3012, %fd7064;
	cvt.rn.f64.s32 	%fd7065, %r3012;
	fma.rn.f64 	%fd7066, %fd7065, 0dBFF921FB54442D18, %fd1267;
	fma.rn.f64 	%fd7067, %fd7065, 0dBC91A62633145C00, %fd7066;
	fma.rn.f64 	%fd9832, %fd7065, 0dB97B839A252049C0, %fd7067;
	setp.ltu.f64 	%p811, %fd1276, 0d41E0000000000000;
	@%p811 bra 	$L__BB4_860;
	{ // callseq 415, 0
	.param .b64 param0;
	st.param.f64 	[param0], %fd1267;
	.param .align 16 .b8 retval0[16];
	call.uni (retval0), 
	__internal_trig_reduction_slowpathd, 
	(
	param0
	);
	ld.param.f64 	%fd9832, [retval0];
	ld.param.b32 	%r3012, [retval0+8];
	} // callseq 415
$L__BB4_860:
	add.s32 	%r3013, %r3012, 1;
$L__BB4_861:
	shl.b32 	%r2211, %r3013, 6;
	cvt.u64.u32 	%rd782, %r2211;
	and.b64  	%rd783, %rd782, 64;
	add.s64 	%rd785, %rd776, %rd783;
	mul.rn.f64 	%fd7070, %fd9832, %fd9832;
	and.b32  	%r2212, %r3013, 1;
	setp.eq.b32 	%p812, %r2212, 1;
	selp.f64 	%fd7071, 0dBDA8FF8320FD8164, 0d3DE5DB65F9785EBA, %p812;
	ld.global.nc.v2.f64 	{%fd7072, %fd7073}, [%rd785];
	fma.rn.f64 	%fd7074, %fd7071, %fd7070, %fd7072;
	fma.rn.f64 	%fd7075, %fd7074, %fd7070, %fd7073;
	ld.global.nc.v2.f64 	{%fd7076, %fd7077}, [%rd785+16];
	fma.rn.f64 	%fd7078, %fd7075, %fd7070, %fd7076;
	fma.rn.f64 	%fd7079, %fd7078, %fd7070, %fd7077;
	ld.global.nc.v2.f64 	{%fd7080, %fd7081}, [%rd785+32];
	fma.rn.f64 	%fd7082, %fd7079, %fd7070, %fd7080;
	fma.rn.f64 	%fd7083, %fd7082, %fd7070, %fd7081;
	fma.rn.f64 	%fd7084, %fd7083, %fd9832, %fd9832;
	fma.rn.f64 	%fd7085, %fd7083, %fd7070, 0d3FF0000000000000;
	selp.f64 	%fd7086, %fd7085, %fd7084, %p812;
	and.b32  	%r2213, %r3013, 2;
	setp.eq.s32 	%p813, %r2213, 0;
	mov.f64 	%fd7087, 0d0000000000000000;
	sub.f64 	%fd7088, %fd7087, %fd7086;
	selp.f64 	%fd1282, %fd7086, %fd7088, %p813;
	ld.global.f64 	%fd1283, [%rd1];
	abs.f64 	%fd1284, %fd1283;
	setp.neu.f64 	%p814, %fd1284, 0d7FF0000000000000;
	@%p814 bra 	$L__BB4_863;
	mov.f64 	%fd7094, 0d0000000000000000;
	mul.rn.f64 	%fd9833, %fd1283, %fd7094;
	mov.b32 	%r3014, 0;
	bra.uni 	$L__BB4_865;
$L__BB4_863:
	mul.f64 	%fd7089, %fd1283, 0d3FE45F306DC9C883;
	cvt.rni.s32.f64 	%r3014, %fd7089;
	cvt.rn.f64.s32 	%fd7090, %r3014;
	fma.rn.f64 	%fd7091, %fd7090, 0dBFF921FB54442D18, %fd1283;
	fma.rn.f64 	%fd7092, %fd7090, 0dBC91A62633145C00, %fd7091;
	fma.rn.f64 	%fd9833, %fd7090, 0dB97B839A252049C0, %fd7092;
	setp.ltu.f64 	%p815, %fd1284, 0d41E0000000000000;
	@%p815 bra 	$L__BB4_865;
	{ // callseq 416, 0
	.param .b64 param0;
	st.param.f64 	[param0], %fd1283;
	.param .align 16 .b8 retval0[16];
	call.uni (retval0), 
	__internal_trig_reduction_slowpathd, 
	(
	param0
	);
	ld.param.f64 	%fd9833, [retval0];
	ld.param.b32 	%r3014, [retval0+8];
	} // callseq 416
$L__BB4_865:
	setp.eq.f64 	%p816, %fd9, 0d7FF0000000000000;
	shl.b32 	%r2217, %r3014, 6;
	cvt.u64.u32 	%rd786, %r2217;
	and.b64  	%rd787, %rd786, 64;
	add.s64 	%rd789, %rd776, %rd787;
	mul.rn.f64 	%fd7095, %fd9833, %fd9833;
	and.b32  	%r2218, %r3014, 1;
	setp.eq.b32 	%p817, %r2218, 1;
	selp.f64 	%fd7096, 0dBDA8FF8320FD8164, 0d3DE5DB65F9785EBA, %p817;
	ld.global.nc.v2.f64 	{%fd7097, %fd7098}, [%rd789];
	fma.rn.f64 	%fd7099, %fd7096, %fd7095, %fd7097;
	fma.rn.f64 	%fd7100, %fd7099, %fd7095, %fd7098;
	ld.global.nc.v2.f64 	{%fd7101, %fd7102}, [%rd789+16];
	fma.rn.f64 	%fd7103, %fd7100, %fd7095, %fd7101;
	fma.rn.f64 	%fd7104, %fd7103, %fd7095, %fd7102;
	ld.global.nc.v2.f64 	{%fd7105, %fd7106}, [%rd789+32];
	fma.rn.f64 	%fd7107, %fd7104, %fd7095, %fd7105;
	fma.rn.f64 	%fd7108, %fd7107, %fd7095, %fd7106;
	fma.rn.f64 	%fd7109, %fd7108, %fd9833, %fd9833;
	fma.rn.f64 	%fd7110, %fd7108, %fd7095, 0d3FF0000000000000;
	selp.f64 	%fd7111, %fd7110, %fd7109, %p817;
	and.b32  	%r2219, %r3014, 2;
	setp.eq.s32 	%p818, %r2219, 0;
	mov.f64 	%fd7112, 0d0000000000000000;
	sub.f64 	%fd7113, %fd7112, %fd7111;
	selp.f64 	%fd1289, %fd7111, %fd7113, %p818;
	mov.b32 	%r3016, 1;
	mov.f64 	%fd9835, %fd11;
	@%p816 bra 	$L__BB4_869;
	setp.ltu.f64 	%p819, %fd9, 0d41E0000000000000;
	mov.f64 	%fd9835, %fd10;
	mov.u32 	%r3015, %r12;
	@%p819 bra 	$L__BB4_868;
	{ // callseq 417, 0
	.param .b64 param0;
	st.param.f64 	[param0], %fd8;
	.param .align 16 .b8 retval0[16];
	call.uni (retval0), 
	__internal_trig_reduction_slowpathd, 
	(
	param0
	);
	ld.param.f64 	%fd9835, [retval0];
	ld.param.b32 	%r3015, [retval0+8];
	} // callseq 417
$L__BB4_868:
	add.s32 	%r3016, %r3015, 1;
$L__BB4_869:
	mul.f64 	%fd7115, %fd7, %fd1268;
	shl.b32 	%r2221, %r3016, 6;
	cvt.u64.u32 	%rd790, %r2221;
	and.b64  	%rd791, %rd790, 64;
	mov.u64 	%rd792, __cudart_sin_cos_coeffs;
	add.s64 	%rd793, %rd792, %rd791;
	mul.rn.f64 	%fd7116, %fd9835, %fd9835;
	and.b32  	%r2222, %r3016, 1;
	setp.eq.b32 	%p820, %r2222, 1;
	selp.f64 	%fd7117, 0dBDA8FF8320FD8164, 0d3DE5DB65F9785EBA, %p820;
	ld.global.nc.v2.f64 	{%fd7118, %fd7119}, [%rd793];
	fma.rn.f64 	%fd7120, %fd7117, %fd7116, %fd7118;
	fma.rn.f64 	%fd7121, %fd7120, %fd7116, %fd7119;
	ld.global.nc.v2.f64 	{%fd7122, %fd7123}, [%rd793+16];
	fma.rn.f64 	%fd7124, %fd7121, %fd7116, %fd7122;
	fma.rn.f64 	%fd7125, %fd7124, %fd7116, %fd7123;
	ld.global.nc.v2.f64 	{%fd7126, %fd7127}, [%rd793+32];
	fma.rn.f64 	%fd7128, %fd7125, %fd7116, %fd7126;
	fma.rn.f64 	%fd7129, %fd7128, %fd7116, %fd7127;
	fma.rn.f64 	%fd7130, %fd7129, %fd9835, %fd9835;
	fma.rn.f64 	%fd7131, %fd7129, %fd7116, 0d3FF0000000000000;
	selp.f64 	%fd7132, %fd7131, %fd7130, %p820;
	and.b32  	%r2223, %r3016, 2;
	setp.eq.s32 	%p821, %r2223, 0;
	mov.f64 	%fd7133, 0d0000000000000000;
	sub.f64 	%fd7134, %fd7133, %fd7132;
	selp.f64 	%fd7135, %fd7132, %fd7134, %p821;
	mul.f64 	%fd7136, %fd1289, %fd7135;
	add.f64 	%fd7137, %fd1275, %fd1282;
	mul.f64 	%fd7138, %fd7115, %fd7137;
	mul.f64 	%fd7139, %fd7138, %fd7136;
	div.rn.f64 	%fd7140, %fd7139, %fd12;
	ld.shared.f64 	%fd7141, [%r11];
	sub.f64 	%fd7142, %fd7141, %fd7140;
	st.shared.f64 	[%r11], %fd7142;
	bar.sync 	0;
	sub.f64 	%fd7143, %fd1275, %fd1282;
	mul.f64 	%fd1293, %fd7143, %fd7115;
	ld.global.f64 	%fd1294, [%rd1+8];
	abs.f64 	%fd1295, %fd1294;
	setp.neu.f64 	%p822, %fd1295, 0d7FF0000000000000;
	@%p822 bra 	$L__BB4_871;
	mov.f64 	%fd7149, 0d0000000000000000;
	mul.rn.f64 	%fd9837, %fd1294, %fd7149;
	mov.b32 	%r3018, 1;
	bra.uni 	$L__BB4_874;
$L__BB4_871:
	mul.f64 	%fd7144, %fd1294, 0d3FE45F306DC9C883;
	cvt.rni.s32.f64 	%r3017, %fd7144;
	cvt.rn.f64.s32 	%fd7145, %r3017;
	fma.rn.f64 	%fd7146, %fd7145, 0dBFF921FB54442D18, %fd1294;
	fma.rn.f64 	%fd7147, %fd7145, 0dBC91A62633145C00, %fd7146;
	fma.rn.f64 	%fd9837, %fd7145, 0dB97B839A252049C0, %fd7147;
	setp.ltu.f64 	%p823, %fd1295, 0d41E0000000000000;
	@%p823 bra 	$L__BB4_873;
	{ // callseq 418, 0
	.param .b64 param0;
	st.param.f64 	[param0], %fd1294;
	.param .align 16 .b8 retval0[16];
	call.uni (retval0), 
	__internal_trig_reduction_slowpathd, 
	(
	param0
	);
	ld.param.f64 	%fd9837, [retval0];
	ld.param.b32 	%r3017, [retval0+8];
	} // callseq 418
$L__BB4_873:
	add.s32 	%r3018, %r3017, 1;
$L__BB4_874:
	shl.b32 	%r2227, %r3018, 6;
	cvt.u64.u32 	%rd794, %r2227;
	and.b64  	%rd795, %rd794, 64;
	add.s64 	%rd797, %rd792, %rd795;
	mul.rn.f64 	%fd7150, %fd9837, %fd9837;
	and.b32  	%r2228, %r3018, 1;
	setp.eq.b32 	%p825, %r2228, 1;
	selp.f64 	%fd7151, 0dBDA8FF8320FD8164, 0d3DE5DB65F9785EBA, %p825;
	ld.global.nc.v2.f64 	{%fd7152, %fd7153}, [%rd797];
	fma.rn.f64 	%fd7154, %fd7151, %fd7150, %fd7152;
	fma.rn.f64 	%fd7155, %fd7154, %fd7150, %fd7153;
	ld.global.nc.v2.f64 	{%fd7156, %fd7157}, [%rd797+16];
	fma.rn.f64 	%fd7158, %fd7155, %fd7150, %fd7156;
	fma.rn.f64 	%fd7159, %fd7158, %fd7150, %fd7157;
	ld.global.nc.v2.f64 	{%fd7160, %fd7161}, [%rd797+32];
	fma.rn.f64 	%fd7162, %fd7159, %fd7150, %fd7160;
	fma.rn.f64 	%fd7163, %fd7162, %fd7150, %fd7161;
	fma.rn.f64 	%fd7164, %fd7163, %fd9837, %fd9837;
	fma.rn.f64 	%fd7165, %fd7163, %fd7150, 0d3FF0000000000000;
	selp.f64 	%fd7166, %fd7165, %fd7164, %p825;
	and.b32  	%r2229, %r3018, 2;
	setp.eq.s32 	%p826, %r2229, 0;
	mov.f64 	%fd7167, 0d0000000000000000;
	sub.f64 	%fd7168, %fd7167, %fd7166;
	selp.f64 	%fd1301, %fd7166, %fd7168, %p826;
	mov.b32 	%r3020, 1;
	mov.f64 	%fd9839, %fd11;
	@%p816 bra 	$L__BB4_878;
	setp.ltu.f64 	%p827, %fd9, 0d41E0000000000000;
	mov.f64 	%fd9839, %fd10;
	mov.u32 	%r3019, %r12;
	@%p827 bra 	$L__BB4_877;
	{ // callseq 419, 0
	.param .b64 param0;
	st.param.f64 	[param0], %fd8;
	.param .align 16 .b8 retval0[16];
	call.uni (retval0), 
	__internal_trig_reduction_slowpathd, 
	(
	param0
	);
	ld.param.f64 	%fd9839, [retval0];
	ld.param.b32 	%r3019, [retval0+8];
	} // callseq 419
$L__BB4_877:
	add.s32 	%r3020, %r3019, 1;
$L__BB4_878:
	shl.b32 	%r2231, %r3020, 6;
	cvt.u64.u32 	%rd798, %r2231;
	and.b64  	%rd799, %rd798, 64;
	mov.u64 	%rd800, __cudart_sin_cos_coeffs;
	add.s64 	%rd801, %rd800, %rd799;
	mul.rn.f64 	%fd7170, %fd9839, %fd9839;
	and.b32  	%r2232, %r3020, 1;
	setp.eq.b32 	%p828, %r2232, 1;
	selp.f64 	%fd7171, 0dBDA8FF8320FD8164, 0d3DE5DB65F9785EBA, %p828;
	ld.global.nc.v2.f64 	{%fd7172, %fd7173}, [%rd801];
	fma.rn.f64 	%fd7174, %fd7171, %fd7170, %fd7172;
	fma.rn.f64 	%fd7175, %fd7174, %fd7170, %fd7173;
	ld.global.nc.v2.f64 	{%fd7176, %fd7177}, [%rd801+16];
	fma.rn.f64 	%fd7178, %fd7175, %fd7170, %fd7176;
	fma.rn.f64 	%fd7179, %fd7178, %fd7170, %fd7177;
	ld.global.nc.v2.f64 	{%fd7180, %fd7181}, [%rd801+32];
	fma.rn.f64 	%fd7182, %fd7179, %fd7170, %fd7180;
	fma.rn.f64 	%fd7183, %fd7182, %fd7170, %fd7181;
	fma.rn.f64 	%fd7184, %fd7183, %fd9839, %fd9839;
	fma.rn.f64 	%fd7185, %fd7183, %fd7170, 0d3FF0000000000000;
	selp.f64 	%fd7186, %fd7185, %fd7184, %p828;
	and.b32  	%r2233, %r3020, 2;
	setp.eq.s32 	%p829, %r2233, 0;
	mov.f64 	%fd7187, 0d0000000000000000;
	sub.f64 	%fd7188, %fd7187, %fd7186;
	selp.f64 	%fd7189, %fd7186, %fd7188, %p829;
	mul.f64 	%fd1305, %fd1301, %fd7189;
	ld.global.f64 	%fd1306, [%rd1];
	abs.f64 	%fd1307, %fd1306;
	setp.neu.f64 	%p830, %fd1307, 0d7FF0000000000000;
	@%p830 bra 	$L__BB4_880;
	mov.f64 	%fd7195, 0d0000000000000000;
	mul.rn.f64 	%fd9841, %fd1306, %fd7195;
	mov.b32 	%r3022, 1;
	bra.uni 	$L__BB4_883;
$L__BB4_880:
	mul.f64 	%fd7190, %fd1306, 0d3FE45F306DC9C883;
	cvt.rni.s32.f64 	%r3021, %fd7190;
	cvt.rn.f64.s32 	%fd7191, %r3021;
	fma.rn.f64 	%fd7192, %fd7191, 0dBFF921FB54442D18, %fd1306;
	fma.rn.f64 	%fd7193, %fd7191, 0dBC91A62633145C00, %fd7192;
	fma.rn.f64 	%fd9841, %fd7191, 0dB97B839A252049C0, %fd7193;
	setp.ltu.f64 	%p831, %fd1307, 0d41E0000000000000;
	@%p831 bra 	$L__BB4_882;
	{ // callseq 420, 0
	.param .b64 param0;
	st.param.f64 	[param0], %fd1306;
	.param .align 16 .b8 retval0[16];
	call.uni (retval0), 
	__internal_trig_reduction_slowpathd, 
	(
	param0
	);
	ld.param.f64 	%fd9841, [retval0];
	ld.param.b32 	%r3021, [retval0+8];
	} // callseq 420
$L__BB4_882:
	add.s32 	%r3022, %r3021, 1;
$L__BB4_883:
	shl.b32 	%r2236, %r3022, 6;
	cvt.u64.u32 	%rd802, %r2236;
	and.b64  	%rd803, %rd802, 64;
	mov.u64 	%rd804, __cudart_sin_cos_coeffs;
	add.s64 	%rd805, %rd804, %rd803;
	mul.rn.f64 	%fd7196, %fd9841, %fd9841;
	and.b32  	%r2237, %r3022, 1;
	setp.eq.b32 	%p833, %r2237, 1;
	selp.f64 	%fd7197, 0dBDA8FF8320FD8164, 0d3DE5DB65F9785EBA, %p833;
	ld.global.nc.v2.f64 	{%fd7198, %fd7199}, [%rd805];
	fma.rn.f64 	%fd7200, %fd7197, %fd7196, %fd7198;
	fma.rn.f64 	%fd7201, %fd7200, %fd7196, %fd7199;
	ld.global.nc.v2.f64 	{%fd7202, %fd7203}, [%rd805+16];
	fma.rn.f64 	%fd7204, %fd7201, %fd7196, %fd7202;
	fma.rn.f64 	%fd7205, %fd7204, %fd7196, %fd7203;
	ld.global.nc.v2.f64 	{%fd7206, %fd7207}, [%rd805+32];
	fma.rn.f64 	%fd7208, %fd7205, %fd7196, %fd7206;
	fma.rn.f64 	%fd7209, %fd7208, %fd7196, %fd7207;
	fma.rn.f64 	%fd7210, %fd7209, %fd9841, %fd9841;
	fma.rn.f64 	%fd7211, %fd7209, %fd7196, 0d3FF0000000000000;
	selp.f64 	%fd7212, %fd7211, %fd7210, %p833;
	and.b32  	%r2238, %r3022, 2;
	setp.eq.s32 	%p834, %r2238, 0;
	mov.f64 	%fd7213, 0d0000000000000000;
	sub.f64 	%fd7214, %fd7213, %fd7212;
	selp.f64 	%fd1313, %fd7212, %fd7214, %p834;
	@%p822 bra 	$L__BB4_885;
	mov.f64 	%fd7220, 0d0000000000000000;
	mul.rn.f64 	%fd9842, %fd1294, %fd7220;
	mov.b32 	%r3023, 0;
	bra.uni 	$L__BB4_887;
$L__BB4_885:
	mul.f64 	%fd7215, %fd1294, 0d3FE45F306DC9C883;
	cvt.rni.s32.f64 	%r3023, %fd7215;
	cvt.rn.f64.s32 	%fd7216, %r3023;
	fma.rn.f64 	%fd7217, %fd7216, 0dBFF921FB54442D18, %fd1294;
	fma.rn.f64 	%fd7218, %fd7216, 0dBC91A62633145C00, %fd7217;
	fma.rn.f64 	%fd9842, %fd7216, 0dB97B839A252049C0, %fd7218;
	setp.ltu.f64 	%p835, %fd1295, 0d41E0000000000000;
	@%p835 bra 	$L__BB4_887;
	{ // callseq 421, 0
	.param .b64 param0;
	st.param.f64 	[param0], %fd1294;
	.param .align 16 .b8 retval0[16];
	call.uni (retval0), 
	__internal_trig_reduction_slowpathd, 
	(
	param0
	);
	ld.param.f64 	%fd9842, [retval0];
	ld.param.b32 	%r3023, [retval0+8];
	} // callseq 421
$L__BB4_887:
	shl.b32 	%r2241, %r3023, 6;
	cvt.u64.u32 	%rd806, %r2241;
	and.b64  	%rd807, %rd806, 64;
	mov.u64 	%rd808, __cudart_sin_cos_coeffs;
	add.s64 	%rd809, %rd808, %rd807;
	mul.rn.f64 	%fd7221, %fd9842, %fd9842;
	and.b32  	%r2242, %r3023, 1;
	setp.eq.b32 	%p836, %r2242, 1;
	selp.f64 	%fd7222, 0dBDA8FF8320FD8164, 0d3DE5DB65F9785EBA, %p836;
	ld.global.nc.v2.f64 	{%fd7223, %fd7224}, [%rd809];
	fma.rn.f64 	%fd7225, %fd7222, %fd7221, %fd7223;
	fma.rn.f64 	%fd7226, %fd7225, %fd7221, %fd7224;
	ld.global.nc.v2.f64 	{%fd7227, %fd7228}, [%rd809+16];
	fma.rn.f64 	%fd7229, %fd7226, %fd7221, %fd7227;
	fma.rn.f64 	%fd7230, %fd7229, %fd7221, %fd7228;
	ld.global.nc.v2.f64 	{%fd7231, %fd7232}, [%rd809+32];
	fma.rn.f64 	%fd7233, %fd7230, %fd7221, %fd7231;
	fma.rn.f64 	%fd7234, %fd7233, %fd7221, %fd7232;
	fma.rn.f64 	%fd7235, %fd7234, %fd9842, %fd9842;
	fma.rn.f64 	%fd7236, %fd7234, %fd7221, 0d3FF0000000000000;
	selp.f64 	%fd7237, %fd7236, %fd7235, %p836;
	and.b32  	%r2243, %r3023, 2;
	setp.eq.s32 	%p837, %r2243, 0;
	mov.f64 	%fd7238, 0d0000000000000000;
	sub.f64 	%fd7239, %fd7238, %fd7237;
	selp.f64 	%fd7240, %fd7237, %fd7239, %p837;
	mul.f64 	%fd1318, %fd1313, %fd7240;
	mov.f64 	%fd9843, %fd25;
	mov.u32 	%r3024, %r18;
	@%p6 bra 	$L__BB4_889;
	{ // callseq 422, 0
	.param .b64 param0;
	st.param.f64 	[param0], %fd8;
	.param .align 16 .b8 retval0[16];
	call.uni (retval0), 
	__internal_trig_reduction_slowpathd, 
	(
	param0
	);
	ld.param.f64 	%fd9843, [retval0];
	ld.param.b32 	%r3024, [retval0+8];
	} // callseq 422
$L__BB4_889:
	setp.neu.f64 	%p838, %fd1295, 0d7FF0000000000000;
	shl.b32 	%r2245, %r3024, 6;
	cvt.u64.u32 	%rd810, %r2245;
	and.b64  	%rd811, %rd810, 64;
	mov.u64 	%rd812, __cudart_sin_cos_coeffs;
	add.s64 	%rd813, %rd812, %rd811;
	mul.rn.f64 	%fd7242, %fd9843, %fd9843;
	and.b32  	%r2246, %r3024, 1;
	setp.eq.b32 	%p839, %r2246, 1;
	selp.f64 	%fd7243, 0dBDA8FF8320FD8164, 0d3DE5DB65F9785EBA, %p839;
	ld.global.nc.v2.f64 	{%fd7244, %fd7245}, [%rd813];
	fma.rn.f64 	%fd7246, %fd7243, %fd7242, %fd7244;
	fma.rn.f64 	%fd7247, %fd7246, %fd7242, %fd7245;
	ld.global.nc.v2.f64 	{%fd7248, %fd7249}, [%rd813+16];
	fma.rn.f64 	%fd7250, %fd7247, %fd7242, %fd7248;
	fma.rn.f64 	%fd7251, %fd7250, %fd7242, %fd7249;
	ld.global.nc.v2.f64 	{%fd7252, %fd7253}, [%rd813+32];
	fma.rn.f64 	%fd7254, %fd7251, %fd7242, %fd7252;
	fma.rn.f64 	%fd7255, %fd7254, %fd7242, %fd7253;
	fma.rn.f64 	%fd7256, %fd7255, %fd9843, %fd9843;
	fma.rn.f64 	%fd7257, %fd7255, %fd7242, 0d3FF0000000000000;
	selp.f64 	%fd7258, %fd7257, %fd7256, %p839;
	and.b32  	%r2247, %r3024, 2;
	setp.eq.s32 	%p840, %r2247, 0;
	mov.f64 	%fd7259, 0d0000000000000000;
	sub.f64 	%fd7260, %fd7259, %fd7258;
	selp.f64 	%fd7261, %fd7258, %fd7260, %p840;
	mul.f64 	%fd7262, %fd1318, %fd7261;
	sub.f64 	%fd1321, %fd1305, %fd7262;
	@%p838 bra 	$L__BB4_891;
	mov.f64 	%fd7268, 0d0000000000000000;
	mul.rn.f64 	%fd9844, %fd1294, %fd7268;
	mov.b32 	%r3025, 0;
	bra.uni 	$L__BB4_893;
$L__BB4_891:
	mul.f64 	%fd7263, %fd1294, 0d3FE45F306DC9C883;
	cvt.rni.s32.f64 	%r3025, %fd7263;
	cvt.rn.f64.s32 	%fd7264, %r3025;
	fma.rn.f64 	%fd7265, %fd7264, 0dBFF921FB54442D18, %fd1294;
	fma.rn.f64 	%fd7266, %fd7264, 0dBC91A62633145C00, %fd7265;
	fma.rn.f64 	%fd9844, %fd7264, 0dB97B839A252049C0, %fd7266;
	setp.ltu.f64 	%p841, %fd1295, 0d41E0000000000000;
	@%p841 bra 	$L__BB4_893;
	{ // callseq 423, 0
	.param .b64 param0;
	st.param.f64 	[param0], %fd1294;
	.param .align 16 .b8 retval0[16];
	call.uni (retval0), 
	__internal_trig_reduction_slowpathd, 
	(
	param0
	);
	ld.param.f64 	%fd9844, [retval0];
	ld.param.b32 	%r3025, [retval0+8];
	} // callseq 423
$L__BB4_893:
	setp.eq.f64 	%p842, %fd9, 0d7FF0000000000000;
	shl.b32 	%r2251, %r3025, 6;
	cvt.u64.u32 	%rd814, %r2251;
	and.b64  	%rd815, %rd814, 64;
	mov.u64 	%rd816, __cudart_sin_cos_coeffs;
	add.s64 	%rd817, %rd816, %rd815;
	mul.rn.f64 	%fd7269, %fd9844, %fd9844;
	and.b32  	%r2252, %r3025, 1;
	setp.eq.b32 	%p843, %r2252, 1;
	selp.f64 	%fd7270, 0dBDA8FF8320FD8164, 0d3DE5DB65F9785EBA, %p843;
	ld.global.nc.v2.f64 	{%fd7271, %fd7272}, [%rd817];
	fma.rn.f64 	%fd7273, %fd7270, %fd7269, %fd7271;
	fma.rn.f64 	%fd7274, %fd7273, %fd7269, %fd7272;
	ld.global.nc.v2.f64 	{%fd7275, %fd7276}, [%rd817+16];
	fma.rn.f64 	%fd7277, %fd7274, %fd7269, %fd7275;
	fma.rn.f64 	%fd7278, %fd7277, %fd7269, %fd7276;
	ld.global.nc.v2.f64 	{%fd7279, %fd7280}, [%rd817+32];
	fma.rn.f64 	%fd7281, %fd7278, %fd7269, %fd7279;
	fma.rn.f64 	%fd7282, %fd7281, %fd7269, %fd7280;
	fma.rn.f64 	%fd7283, %fd7282, %fd9844, %fd9844;
	fma.rn.f64 	%fd7284, %fd7282, %fd7269, 0d3FF0000000000000;
	selp.f64 	%fd7285, %fd7284, %fd7283, %p843;
	and.b32  	%r2253, %r3025, 2;
	setp.eq.s32 	%p844, %r2253, 0;
	mov.f64 	%fd7286, 0d0000000000000000;
	sub.f64 	%fd7287, %fd7286, %fd7285;
	selp.f64 	%fd1326, %fd7285, %fd7287, %p844;
	mov.b32 	%r3027, 1;
	mov.f64 	%fd9846, %fd11;
	@%p842 bra 	$L__BB4_897;
	setp.ltu.f64 	%p845, %fd9, 0d41E0000000000000;
	mov.f64 	%fd9846, %fd10;
	mov.u32 	%r3026, %r12;
	@%p845 bra 	$L__BB4_896;
	{ // callseq 424, 0
	.param .b64 param0;
	st.param.f64 	[param0], %fd8;
	.param .align 16 .b8 retval0[16];
	call.uni (retval0), 
	__internal_trig_reduction_slowpathd, 
	(
	param0
	);
	ld.param.f64 	%fd9846, [retval0];
	ld.param.b32 	%r3026, [retval0+8];
	} // callseq 424
$L__BB4_896:
	add.s32 	%r3027, %r3026, 1;
$L__BB4_897:
	shl.b32 	%r2255, %r3027, 6;
	cvt.u64.u32 	%rd818, %r2255;
	and.b64  	%rd819, %rd818, 64;
	mov.u64 	%rd820, __cudart_sin_cos_coeffs;
	add.s64 	%rd821, %rd820, %rd819;
	mul.rn.f64 	%fd7289, %fd9846, %fd9846;
	and.b32  	%r2256, %r3027, 1;
	setp.eq.b32 	%p847, %r2256, 1;
	selp.f64 	%fd7290, 0dBDA8FF8320FD8164, 0d3DE5DB65F9785EBA, %p847;
	ld.global.nc.v2.f64 	{%fd7291, %fd7292}, [%rd821];
	fma.rn.f64 	%fd7293, %fd7290, %fd7289, %fd7291;
	fma.rn.f64 	%fd7294, %fd7293, %fd7289, %fd7292;
	ld.global.nc.v2.f64 	{%fd7295, %fd7296}, [%rd821+16];
	fma.rn.f64 	%fd7297, %fd7294, %fd7289, %fd7295;
	fma.rn.f64 	%fd7298, %fd7297, %fd7289, %fd7296;
	ld.global.nc.v2.f64 	{%fd7299, %fd7300}, [%rd821+32];
	fma.rn.f64 	%fd7301, %fd7298, %fd7289, %fd7299;
	fma.rn.f64 	%fd7302, %fd7301, %fd7289, %fd7300;
	fma.rn.f64 	%fd7303, %fd7302, %fd9846, %fd9846;
	fma.rn.f64 	%fd7304, %fd7302, %fd7289, 0d3FF0000000000000;
	selp.f64 	%fd7305, %fd7304, %fd7303, %p847;
	and.b32  	%r2257, %r3027, 2;
	setp.eq.s32 	%p848, %r2257, 0;
	mov.f64 	%fd7306, 0d0000000000000000;
	sub.f64 	%fd7307, %fd7306, %fd7305;
	selp.f64 	%fd7308, %fd7305, %fd7307, %p848;
	mul.f64 	%fd1330, %fd1326, %fd7308;
	@%p830 bra 	$L__BB4_899;
	mov.f64 	%fd7314, 0d0000000000000000;
	mul.rn.f64 	%fd9848, %fd1306, %fd7314;
	mov.b32 	%r3029, 1;
	bra.uni 	$L__BB4_902;
$L__BB4_899:
	mul.f64 	%fd7309, %fd1306, 0d3FE45F306DC9C883;
	cvt.rni.s32.f64 	%r3028, %fd7309;
	cvt.rn.f64.s32 	%fd7310, %r3028;
	fma.rn.f64 	%fd7311, %fd7310, 0dBFF921FB54442D18, %fd1306;
	fma.rn.f64 	%fd7312, %fd7310, 0dBC91A62633145C00, %fd7311;
	fma.rn.f64 	%fd9848, %fd7310, 0dB97B839A252049C0, %fd7312;
	setp.ltu.f64 	%p849, %fd1307, 0d41E0000000000000;
	@%p849 bra 	$L__BB4_901;
	{ // callseq 425, 0
	.param .b64 param0;
	st.param.f64 	[param0], %fd1306;
	.param .align 16 .b8 retval0[16];
	call.uni (retval0), 
	__internal_trig_reduction_slowpathd, 
	(
	param0
	);
	ld.param.f64 	%fd9848, [retval0];
	ld.param.b32 	%r3028, [retval0+8];
	} // callseq 425
$L__BB4_901:
	add.s32 	%r3029, %r3028, 1;
$L__BB4_902:
	shl.b32 	%r2260, %r3029, 6;
	cvt.u64.u32 	%rd822, %r2260;
	and.b64  	%rd823, %rd822, 64;
	mov.u64 	%rd824, __cudart_sin_cos_coeffs;
	add.s64 	%rd825, %rd824, %rd823;
	mul.rn.f64 	%fd7315, %fd9848, %fd9848;
	and.b32  	%r2261, %r3029, 1;
	setp.eq.b32 	%p851, %r2261, 1;
	selp.f64 	%fd7316, 0dBDA8FF8320FD8164, 0d3DE5DB65F9785EBA, %p851;
	ld.global.nc.v2.f64 	{%fd7317, %fd7318}, [%rd825];
	fma.rn.f64 	%fd7319, %fd7316, %fd7315, %fd7317;
	fma.rn.f64 	%fd7320, %fd7319, %fd7315, %fd7318;
	ld.global.nc.v2.f64 	{%fd7321, %fd7322}, [%rd825+16];
	fma.rn.f64 	%fd7323, %fd7320, %fd7315, %fd7321;
	fma.rn.f64 	%fd7324, %fd7323, %fd7315, %fd7322;
	ld.global.nc.v2.f64 	{%fd7325, %fd7326}, [%rd825+32];
	fma.rn.f64 	%fd7327, %fd7324, %fd7315, %fd7325;
	fma.rn.f64 	%fd7328, %fd7327, %fd7315, %fd7326;
	fma.rn.f64 	%fd7329, %fd7328, %fd9848, %fd9848;
	fma.rn.f64 	%fd7330, %fd7328, %fd7315, 0d3FF0000000000000;
	selp.f64 	%fd7331, %fd7330, %fd7329, %p851;
	and.b32  	%r2262, %r3029, 2;
	setp.eq.s32 	%p852, %r2262, 0;
	mov.f64 	%fd7332, 0d0000000000000000;
	sub.f64 	%fd7333, %fd7332, %fd7331;
	selp.f64 	%fd1336, %fd7331, %fd7333, %p852;
	@%p838 bra 	$L__BB4_904;
	mov.f64 	%fd7339, 0d0000000000000000;
	mul.rn.f64 	%fd9850, %fd1294, %fd7339;
	mov.b32 	%r3031, 1;
	bra.uni 	$L__BB4_907;
$L__BB4_904:
	mul.f64 	%fd7334, %fd1294, 0d3FE45F306DC9C883;
	cvt.rni.s32.f64 	%r3030, %fd7334;
	cvt.rn.f64.s32 	%fd7335, %r3030;
	fma.rn.f64 	%fd7336, %fd7335, 0dBFF921FB54442D18, %fd1294;
	fma.rn.f64 	%fd7337, %fd7335, 0dBC91A62633145C00, %fd7336;
	fma.rn.f64 	%fd9850, %fd7335, 0dB97B839A252049C0, %fd7337;
	setp.ltu.f64 	%p853, %fd1295, 0d41E0000000000000;
	@%p853 bra 	$L__BB4_906;
	{ // callseq 426, 0
	.param .b64 param0;
	st.param.f64 	[param0], %fd1294;
	.param .align 16 .b8 retval0[16];
	call.uni (retval0), 
	__internal_trig_reduction_slowpathd, 
	(
	param0
	);
	ld.param.f64 	%fd9850, [retval0];
	ld.param.b32 	%r3030, [retval0+8];
	} // callseq 426
$L__BB4_906:
	add.s32 	%r3031, %r3030, 1;
$L__BB4_907:
	shl.b32 	%r2265, %r3031, 6;
	cvt.u64.u32 	%rd826, %r2265;
	and.b64  	%rd827, %rd826, 64;
	mov.u64 	%rd828, __cudart_sin_cos_coeffs;
	add.s64 	%rd829, %rd828, %rd827;
	mul.rn.f64 	%fd7340, %fd9850, %fd9850;
	and.b32  	%r2266, %r3031, 1;
	setp.eq.b32 	%p854, %r2266, 1;
	selp.f64 	%fd7341, 0dBDA8FF8320FD8164, 0d3DE5DB65F9785EBA, %p854;
	ld.global.nc.v2.f64 	{%fd7342, %fd7343}, [%rd829];
	fma.rn.f64 	%fd7344, %fd7341, %fd7340, %fd7342;
	fma.rn.f64 	%fd7345, %fd7344, %fd7340, %fd7343;
	ld.global.nc.v2.f64 	{%fd7346, %fd7347}, [%rd829+16];
	fma.rn.f64 	%fd7348, %fd7345, %fd7340, %fd7346;
	fma.rn.f64 	%fd7349, %fd7348, %fd7340, %fd7347;
	ld.global.nc.v2.f64 	{%fd7350, %fd7351}, [%rd829+32];
	fma.rn.f64 	%fd7352, %fd7349, %fd7340, %fd7350;
	fma.rn.f64 	%fd7353, %fd7352, %fd7340, %fd7351;
	fma.rn.f64 	%fd7354, %fd7353, %fd9850, %fd9850;
	fma.rn.f64 	%fd7355, %fd7353, %fd7340, 0d3FF0000000000000;
	selp.f64 	%fd7356, %fd7355, %fd7354, %p854;
	and.b32  	%r2267, %r3031, 2;
	setp.eq.s32 	%p855, %r2267, 0;
	mov.f64 	%fd7357, 0d0000000000000000;
	sub.f64 	%fd7358, %fd7357, %fd7356;
	selp.f64 	%fd7359, %fd7356, %fd7358, %p855;
	mul.f64 	%fd1342, %fd1336, %fd7359;
	mov.f64 	%fd9851, %fd25;
	mov.u32 	%r3032, %r18;
	@%p6 bra 	$L__BB4_909;
	{ // callseq 427, 0
	.param .b64 param0;
	st.param.f64 	[param0], %fd8;
	.param .align 16 .b8 retval0[16];
	call.uni (retval0), 
	__internal_trig_reduction_slowpathd, 
	(
	param0
	);
	ld.param.f64 	%fd9851, [retval0];
	ld.param.b32 	%r3032, [retval0+8];
	} // callseq 427
$L__BB4_909:
	and.b32  	%r2269, %r13, 2146435072;
	setp.eq.s32 	%p856, %r2269, 1062207488;
	and.b32  	%r2270, %r13, 2147483647;
	setp.ne.s32 	%p857, %r2270, 1071644672;
	and.pred  	%p7, %p856, %p857;
	setp.lt.s32 	%p858, %r13, 0;
	shl.b32 	%r2271, %r3032, 6;
	cvt.u64.u32 	%rd830, %r2271;
	and.b64  	%rd831, %rd830, 64;
	mov.u64 	%rd832, __cudart_sin_cos_coeffs;
	add.s64 	%rd833, %rd832, %rd831;
	mul.rn.f64 	%fd7361, %fd9851, %fd9851;
	and.b32  	%r2272, %r3032, 1;
	setp.eq.b32 	%p859, %r2272, 1;
	selp.f64 	%fd7362, 0dBDA8FF8320FD8164, 0d3DE5DB65F9785EBA, %p859;
	ld.global.nc.v2.f64 	{%fd7363, %fd7364}, [%rd833];
	fma.rn.f64 	%fd7365, %fd7362, %fd7361, %fd7363;
	fma.rn.f64 	%fd7366, %fd7365, %fd7361, %fd7364;
	ld.global.nc.v2.f64 	{%fd7367, %fd7368}, [%rd833+16];
	fma.rn.f64 	%fd7369, %fd7366, %fd7361, %fd7367;
	fma.rn.f64 	%fd7370, %fd7369, %fd7361, %fd7368;
	ld.global.nc.v2.f64 	{%fd7371, %fd7372}, [%rd833+32];
	fma.rn.f64 	%fd7373, %fd7370, %fd7361, %fd7371;
	fma.rn.f64 	%fd7374, %fd7373, %fd7361, %fd7372;
	fma.rn.f64 	%fd7375, %fd7374, %fd9851, %fd9851;
	fma.rn.f64 	%fd7376, %fd7374, %fd7361, 0d3FF0000000000000;
	selp.f64 	%fd7377, %fd7376, %fd7375, %p859;
	and.b32  	%r2273, %r3032, 2;
	setp.eq.s32 	%p860, %r2273, 0;
	mov.f64 	%fd7378, 0d0000000000000000;
	sub.f64 	%fd7379, %fd7378, %fd7377;
	selp.f64 	%fd7380, %fd7377, %fd7379, %p860;
	fma.rn.f64 	%fd7381, %fd1342, %fd7380, %fd1330;
	mul.f64 	%fd7382, %fd942, %fd7381;
	fma.rn.f64 	%fd7383, %fd941, %fd1321, %fd7382;
	mul.f64 	%fd7384, %fd1293, %fd7383;
	div.rn.f64 	%fd7385, %fd7384, %fd13;
	ld.shared.f64 	%fd7386, [%r11];
	add.f64 	%fd7387, %fd7386, %fd7385;
	st.shared.f64 	[%r11], %fd7387;
	bar.sync 	0;
	mul.f64 	%fd7388, %fd939, %fd14;
	mul.f64 	%fd7390, %fd483, %fd3585;
	sub.f64 	%fd1345, %fd7390, %fd7388;
	bar.sync 	0;
	add.f64 	%fd1346, %fd7390, %fd7388;
	bar.sync 	0;
	sub.f64 	%fd1347, %fd940, %fd16;
	{
	.reg .b32 %temp; 
	mov.b64 	{%temp, %r846}, %fd1347;
	}
	abs.f64 	%fd1348, %fd1347;
	{ // callseq 428, 0
	.param .b64 param0;
	st.param.f64 	[param0], %fd1348;
	.param .b64 param1;
	st.param.f64 	[param1], 0d4000000000000000;
	.param .b64 retval0;
	call.uni (retval0), 
	__internal_accurate_pow, 
	(
	param0, 
	param1
	);
	ld.param.f64 	%fd7391, [retval0];
	} // callseq 428
	setp.lt.s32 	%p861, %r846, 0;
	neg.f64 	%fd7393, %fd7391;
	selp.f64 	%fd7394, %fd7393, %fd7391, %p856;
	selp.f64 	%fd7395, %fd7394, %fd7391, %p861;
	setp.eq.f64 	%p862, %fd1347, 0d0000000000000000;
	selp.b32 	%r2274, %r846, 0, %p856;
	or.b32  	%r2275, %r2274, 2146435072;
	selp.b32 	%r2276, %r2275, %r2274, %p858;
	mov.b32 	%r2277, 0;
	mov.b64 	%fd7396, {%r2277, %r2276};
	selp.f64 	%fd9858, %fd7396, %fd7395, %p862;
	add.f64 	%fd7397, %fd1347, 0d4000000000000000;
	{
	.reg .b32 %temp; 
	mov.b64 	{%temp, %r2278}, %fd7397;
	}
	and.b32  	%r847, %r2278, 2146435072;
	setp.ne.s32 	%p863, %r847, 2146435072;
	mov.f64 	%fd9852, %fd9858;
	@%p863 bra 	$L__BB4_914;
	setp.num.f64 	%p864, %fd1347, %fd1347;
	@%p864 bra 	$L__BB4_912;
	mov.f64 	%fd7398, 0d4000000000000000;
	add.rn.f64 	%fd9852, %fd1347, %fd7398;
	bra.uni 	$L__BB4_914;
$L__BB4_912:
	setp.neu.f64 	%p865, %fd1348, 0d7FF0000000000000;
	mov.f64 	%fd9852, %fd9858;
	@%p865 bra 	$L__BB4_914;
	selp.b32 	%r2279, %r15, %r14, %p7;
	selp.b32 	%r2280, %r2279, %r14, %p861;
	mov.b32 	%r2281, 0;
	mov.b64 	%fd9852, {%r2281, %r2280};
$L__BB4_914:
	setp.eq.f64 	%p867, %fd1347, 0d3FF0000000000000;
	neg.f64 	%fd7399, %fd9852;
	selp.f64 	%fd7400, 0dBFF0000000000000, %fd7399, %p867;
	div.rn.f64 	%fd1353, %fd7400, %fd443;
	fma.rn.f64 	%fd7401, %fd1353, 0d3FF71547652B82FE, 0d4338000000000000;
	{
	.reg .b32 %temp; 
	mov.b64 	{%r848, %temp}, %fd7401;
	}
	mov.f64 	%fd7402, 0dC338000000000000;
	add.rn.f64 	%fd7403, %fd7401, %fd7402;
	fma.rn.f64 	%fd7404, %fd7403, 0dBFE62E42FEFA39EF, %fd1353;
	fma.rn.f64 	%fd7405, %fd7403, 0dBC7ABC9E3B39803F, %fd7404;
	fma.rn.f64 	%fd7406, %fd7405, 0d3E5ADE1569CE2BDF, 0d3E928AF3FCA213EA;
	fma.rn.f64 	%fd7407, %fd7406, %fd7405, 0d3EC71DEE62401315;
	fma.rn.f64 	%fd7408, %fd7407, %fd7405, 0d3EFA01997C89EB71;
	fma.rn.f64 	%fd7409, %fd7408, %fd7405, 0d3F2A01A014761F65;
	fma.rn.f64 	%fd7410, %fd7409, %fd7405, 0d3F56C16C1852B7AF;
	fma.rn.f64 	%fd7411, %fd7410, %fd7405, 0d3F81111111122322;
	fma.rn.f64 	%fd7412, %fd7411, %fd7405, 0d3FA55555555502A1;
	fma.rn.f64 	%fd7413, %fd7412, %fd7405, 0d3FC5555555555511;
	fma.rn.f64 	%fd7414, %fd7413, %fd7405, 0d3FE000000000000B;
	fma.rn.f64 	%fd7415, %fd7414, %fd7405, 0d3FF0000000000000;
	fma.rn.f64 	%fd7416, %fd7415, %fd7405, 0d3FF0000000000000;
	{
	.reg .b32 %temp; 
	mov.b64 	{%r849, %temp}, %fd7416;
	}
	{
	.reg .b32 %temp; 
	mov.b64 	{%temp, %r850}, %fd7416;
	}
	shl.b32 	%r2282, %r848, 20;
	add.s32 	%r2283, %r2282, %r850;
	mov.b64 	%fd9853, {%r849, %r2283};
	{
	.reg .b32 %temp; 
	mov.b64 	{%temp, %r2284}, %fd1353;
	}
	mov.b32 	%f13, %r2284;
	abs.f32 	%f5, %f13;
	setp.lt.f32 	%p868, %f5, 0f4086232B;
	@%p868 bra 	$L__BB4_917;
	setp.lt.f64 	%p869, %fd1353, 0d0000000000000000;
	add.f64 	%fd7417, %fd1353, 0d7FF0000000000000;
	selp.f64 	%fd9853, 0d0000000000000000, %fd7417, %p869;
	setp.geu.f32 	%p870, %f5, 0f40874800;
	@%p870 bra 	$L__BB4_917;
	shr.u32 	%r2285, %r848, 31;
	add.s32 	%r2286, %r848, %r2285;
	shr.s32 	%r2287, %r2286, 1;
	shl.b32 	%r2288, %r2287, 20;
	add.s32 	%r2289, %r850, %r2288;
	mov.b64 	%fd7418, {%r849, %r2289};
	sub.s32 	%r2290, %r848, %r2287;
	shl.b32 	%r2291, %r2290, 20;
	add.s32 	%r2292, %r2291, 1072693248;
	mov.b32 	%r2293, 0;
	mov.b64 	%fd7419, {%r2293, %r2292};
	mul.f64 	%fd9853, %fd7419, %fd7418;
$L__BB4_917:
	mul.f64 	%fd1358, %fd15, %fd9853;
	bar.sync 	0;
	abs.f64 	%fd1359, %fd1345;
	setp.neu.f64 	%p871, %fd1359, 0d7FF0000000000000;
	@%p871 bra 	$L__BB4_919;
	mov.f64 	%fd7425, 0d0000000000000000;
	mul.rn.f64 	%fd9855, %fd1345, %fd7425;
	mov.b32 	%r3034, 1;
	bra.uni 	$L__BB4_922;
$L__BB4_919:
	mul.f64 	%fd7420, %fd1345, 0d3FE45F306DC9C883;
	cvt.rni.s32.f64 	%r3033, %fd7420;
	cvt.rn.f64.s32 	%fd7421, %r3033;
	fma.rn.f64 	%fd7422, %fd7421, 0dBFF921FB54442D18, %fd1345;
	fma.rn.f64 	%fd7423, %fd7421, 0dBC91A62633145C00, %fd7422;
	fma.rn.f64 	%fd9855, %fd7421, 0dB97B839A252049C0, %fd7423;
	setp.ltu.f64 	%p872, %fd1359, 0d41E0000000000000;
	@%p872 bra 	$L__BB4_921;
	{ // callseq 429, 0
	.param .b64 param0;
	st.param.f64 	[param0], %fd1345;
	.param .align 16 .b8 retval0[16];
	call.uni (retval0), 
	__internal_trig_reduction_slowpathd, 
	(
	param0
	);
	ld.param.f64 	%fd9855, [retval0];
	ld.param.b32 	%r3033, [retval0+8];
	} // callseq 429
$L__BB4_921:
	add.s32 	%r3034, %r3033, 1;
$L__BB4_922:
	shl.b32 	%r2296, %r3034, 6;
	cvt.u64.u32 	%rd834, %r2296;
	and.b64  	%rd835, %rd834, 64;
	mov.u64 	%rd836, __cudart_sin_cos_coeffs;
	add.s64 	%rd837, %rd836, %rd835;
	mul.rn.f64 	%fd7426, %fd9855, %fd9855;
	and.b32  	%r2297, %r3034, 1;
	setp.eq.b32 	%p873, %r2297, 1;
	selp.f64 	%fd7427, 0dBDA8FF8320FD8164, 0d3DE5DB65F9785EBA, %p873;
	ld.global.nc.v2.f64 	{%fd7428, %fd7429}, [%rd837];
	fma.rn.f64 	%fd7430, %fd7427, %fd7426, %fd7428;
	fma.rn.f64 	%fd7431, %fd7430, %fd7426, %fd7429;
	ld.global.nc.v2.f64 	{%fd7432, %fd7433}, [%rd837+16];
	fma.rn.f64 	%fd7434, %fd7431, %fd7426, %fd7432;
	fma.rn.f64 	%fd7435, %fd7434, %fd7426, %fd7433;
	ld.global.nc.v2.f64 	{%fd7436, %fd7437}, [%rd837+32];
	fma.rn.f64 	%fd7438, %fd7435, %fd7426, %fd7436;
	fma.rn.f64 	%fd7439, %fd7438, %fd7426, %fd7437;
	fma.rn.f64 	%fd7440, %fd7439, %fd9855, %fd9855;
	fma.rn.f64 	%fd7441, %fd7439, %fd7426, 0d3FF0000000000000;
	selp.f64 	%fd7442, %fd7441, %fd7440, %p873;
	and.b32  	%r2298, %r3034, 2;
	setp.eq.s32 	%p874, %r2298, 0;
	mov.f64 	%fd7443, 0d0000000000000000;
	sub.f64 	%fd7444, %fd7443, %fd7442;
	selp.f64 	%fd1365, %fd7442, %fd7444, %p874;
	abs.f64 	%fd1366, %fd1346;
	setp.neu.f64 	%p875, %fd1366, 0d7FF0000000000000;
	@%p875 bra 	$L__BB4_924;
	mov.f64 	%fd7450, 0d0000000000000000;
	mul.rn.f64 	%fd9857, %fd1346, %fd7450;
	mov.b32 	%r3036, 1;
	bra.uni 	$L__BB4_927;
$L__BB4_924:
	mul.f64 	%fd7445, %fd1346, 0d3FE45F306DC9C883;
	cvt.rni.s32.f64 	%r3035, %fd7445;
	cvt.rn.f64.s32 	%fd7446, %r3035;
	fma.rn.f64 	%fd7447, %fd7446, 0dBFF921FB54442D18, %fd1346;
	fma.rn.f64 	%fd7448, %fd7446, 0dBC91A62633145C00, %fd7447;
	fma.rn.f64 	%fd9857, %fd7446, 0dB97B839A252049C0, %fd7448;
	setp.ltu.f64 	%p876, %fd1366, 0d41E0000000000000;
	@%p876 bra 	$L__BB4_926;
	{ // callseq 430, 0
	.param .b64 param0;
	st.param.f64 	[param0], %fd1346;
	.param .align 16 .b8 retval0[16];
	call.uni (retval0), 
	__internal_trig_reduction_slowpathd, 
	(
	param0
	);
	ld.param.f64 	%fd9857, [retval0];
	ld.param.b32 	%r3035, [retval0+8];
	} // callseq 430
$L__BB4_926:
	add.s32 	%r3036, %r3035, 1;
$L__BB4_927:
	shl.b32 	%r2301, %r3036, 6;
	cvt.u64.u32 	%rd838, %r2301;
	and.b64  	%rd839, %rd838, 64;
	mov.u64 	%rd840, __cudart_sin_cos_coeffs;
	add.s64 	%rd841, %rd840, %rd839;
	mul.rn.f64 	%fd7451, %fd9857, %fd9857;
	and.b32  	%r2302, %r3036, 1;
	setp.eq.b32 	%p878, %r2302, 1;
	selp.f64 	%fd7452, 0dBDA8FF8320FD8164, 0d3DE5DB65F9785EBA, %p878;
	ld.global.nc.v2.f64 	{%fd7453, %fd7454}, [%rd841];
	fma.rn.f64 	%fd7455, %fd7452, %fd7451, %fd7453;
	fma.rn.f64 	%fd7456, %fd7455, %fd7451, %fd7454;
	ld.global.nc.v2.f64 	{%fd7457, %fd7458}, [%rd841+16];
	fma.rn.f64 	%fd7459, %fd7456, %fd7451, %fd7457;
	fma.rn.f64 	%fd7460, %fd7459, %fd7451, %fd7458;
	ld.global.nc.v2.f64 	{%fd7461, %fd7462}, [%rd841+32];
	fma.rn.f64 	%fd7463, %fd7460, %fd7451, %fd7461;
	fma.rn.f64 	%fd7464, %fd7463, %fd7451, %fd7462;
	fma.rn.f64 	%fd7465, %fd7464, %fd9857, %fd9857;
	fma.rn.f64 	%fd7466, %fd7464, %fd7451, 0d3FF0000000000000;
	selp.f64 	%fd7467, %fd7466, %fd7465, %p878;
	and.b32  	%r2303, %r3036, 2;
	setp.eq.s32 	%p879, %r2303, 0;
	mov.f64 	%fd7468, 0d0000000000000000;
	sub.f64 	%fd7469, %fd7468, %fd7467;
	selp.f64 	%fd7470, %fd7467, %fd7469, %p879;
	sub.f64 	%fd7471, %fd1365, %fd7470;
	mul.f64 	%fd7472, %fd1358, %fd7;
	mul.f64 	%fd7473, %fd7472, %fd7471;
	mul.f64 	%fd7474, %fd943, %fd7473;
	div.rn.f64 	%fd7475, %fd7474, %fd13;
	ld.shared.f64 	%fd7476, [%r10];
	add.f64 	%fd7477, %fd7476, %fd7475;
	st.shared.f64 	[%r10], %fd7477;
	bar.sync 	0;
	bar.sync 	0;
	bar.sync 	0;
	@%p863 bra 	$L__BB4_932;
	setp.num.f64 	%p880, %fd1347, %fd1347;
	@%p880 bra 	$L__BB4_930;
	mov.f64 	%fd7478, 0d4000000000000000;
	add.rn.f64 	%fd9858, %fd1347, %fd7478;
	bra.uni 	$L__BB4_932;
$L__BB4_930:
	setp.neu.f64 	%p881, %fd1348, 0d7FF0000000000000;
	@%p881 bra 	$L__BB4_932;
	setp.lt.s32 	%p882, %r846, 0;
	selp.b32 	%r2304, %r15, %r14, %p7;
	selp.b32 	%r2305, %r2304, %r14, %p882;
	mov.b32 	%r2306, 0;
	mov.b64 	%fd9858, {%r2306, %r2305};
$L__BB4_932:
	neg.f64 	%fd7479, %fd9858;
	selp.f64 	%fd7480, 0dBFF0000000000000, %fd7479, %p867;
	div.rn.f64 	%fd1375, %fd7480, %fd443;
	fma.rn.f64 	%fd7481, %fd1375, 0d3FF71547652B82FE, 0d4338000000000000;
	{
	.reg .b32 %temp; 
	mov.b64 	{%r861, %temp}, %fd7481;
	}
	mov.f64 	%fd7482, 0dC338000000000000;
	add.rn.f64 	%fd7483, %fd7481, %fd7482;
	fma.rn.f64 	%fd7484, %fd7483, 0dBFE62E42FEFA39EF, %fd1375;
	fma.rn.f64 	%fd7485, %fd7483, 0dBC7ABC9E3B39803F, %fd7484;
	fma.rn.f64 	%fd7486, %fd7485, 0d3E5ADE1569CE2BDF, 0d3E928AF3FCA213EA;
	fma.rn.f64 	%fd7487, %fd7486, %fd7485, 0d3EC71DEE62401315;
	fma.rn.f64 	%fd7488, %fd7487, %fd7485, 0d3EFA01997C89EB71;
	fma.rn.f64 	%fd7489, %fd7488, %fd7485, 0d3F2A01A014761F65;
	fma.rn.f64 	%fd7490, %fd7489, %fd7485, 0d3F56C16C1852B7AF;
	fma.rn.f64 	%fd7491, %fd7490, %fd7485, 0d3F81111111122322;
	fma.rn.f64 	%fd7492, %fd7491, %fd7485, 0d3FA55555555502A1;
	fma.rn.f64 	%fd7493, %fd7492, %fd7485, 0d3FC5555555555511;
	fma.rn.f64 	%fd7494, %fd7493, %fd7485, 0d3FE000000000000B;
	fma.rn.f64 	%fd7495, %fd7494, %fd7485, 0d3FF0000000000000;
	fma.rn.f64 	%fd7496, %fd7495, %fd7485, 0d3FF0000000000000;
	{
	.reg .b32 %temp; 
	mov.b64 	{%r862, %temp}, %fd7496;
	}
	{
	.reg .b32 %temp; 
	mov.b64 	{%temp, %r863}, %fd7496;
	}
	shl.b32 	%r2307, %r861, 20;
	add.s32 	%r2308, %r2307, %r863;
	mov.b64 	%fd9859, {%r862, %r2308};
	{
	.reg .b32 %temp; 
	mov.b64 	{%temp, %r2309}, %fd1375;
	}
	mov.b32 	%f14, %r2309;
	abs.f32 	%f6, %f14;
	setp.lt.f32 	%p884, %f6, 0f4086232B;
	@%p884 bra 	$L__BB4_935;
	setp.lt.f64 	%p885, %fd1375, 0d0000000000000000;
	add.f64 	%fd7497, %fd1375, 0d7FF0000000000000;
	selp.f64 	%fd9859, 0d0000000000000000, %fd7497, %p885;
	setp.geu.f32 	%p886, %f6, 0f40874800;
	@%p886 bra 	$L__BB4_935;
	shr.u32 	%r2310, %r861, 31;
	add.s32 	%r2311, %r861, %r2310;
	shr.s32 	%r2312, %r2311, 1;
	shl.b32 	%r2313, %r2312, 20;
	add.s32 	%r2314, %r863, %r2313;
	mov.b64 	%fd7498, {%r862, %r2314};
	sub.s32 	%r2315, %r861, %r2312;
	shl.b32 	%r2316, %r2315, 20;
	add.s32 	%r2317, %r2316, 1072693248;
	mov.b32 	%r2318, 0;
	mov.b64 	%fd7499, {%r2318, %r2317};
	mul.f64 	%fd9859, %fd7499, %fd7498;
$L__BB4_935:
	setp.neu.f64 	%p887, %fd1359, 0d7FF0000000000000;
	mul.f64 	%fd1380, %fd15, %fd9859;
	bar.sync 	0;
	@%p887 bra 	$L__BB4_937;
	mov.f64 	%fd7505, 0d0000000000000000;
	mul.rn.f64 	%fd9861, %fd1345, %fd7505;
	mov.b32 	%r3038, 1;
	bra.uni 	$L__BB4_940;
$L__BB4_937:
	mul.f64 	%fd7500, %fd1345, 0d3FE45F306DC9C883;
	cvt.rni.s32.f64 	%r3037, %fd7500;
	cvt.rn.f64.s32 	%fd7501, %r3037;
	fma.rn.f64 	%fd7502, %fd7501, 0dBFF921FB54442D18, %fd1345;
	fma.rn.f64 	%fd7503, %fd7501, 0dBC91A62633145C00, %fd7502;
	fma.rn.f64 	%fd9861, %fd7501, 0dB97B839A252049C0, %fd7503;
	setp.ltu.f64 	%p888, %fd1359, 0d41E0000000000000;
	@%p888 bra 	$L__BB4_939;
	{ // callseq 431, 0
	.param .b64 param0;
	st.param.f64 	[param0], %fd1345;
	.param .align 16 .b8 retval0[16];
	call.uni (retval0), 
	__internal_trig_reduction_slowpathd, 
	(
	param0
	);
	ld.param.f64 	%fd9861, [retval0];
	ld.param.b32 	%r3037, [retval0+8];
	} // callseq 431
$L__BB4_939:
	add.s32 	%r3038, %r3037, 1;
$L__BB4_940:
	setp.neu.f64 	%p889, %fd1366, 0d7FF0000000000000;
	shl.b32 	%r2321, %r3038, 6;
	cvt.u64.u32 	%rd842, %r2321;
	and.b64  	%rd843, %rd842, 64;
	add.s64 	%rd845, %rd840, %rd843;
	mul.rn.f64 	%fd7506, %fd9861, %fd9861;
	and.b32  	%r2322, %r3038, 1;
	setp.eq.b32 	%p890, %r2322, 1;
	selp.f64 	%fd7507, 0dBDA8FF8320FD8164, 0d3DE5DB65F9785EBA, %p890;
	ld.global.nc.v2.f64 	{%fd7508, %fd7509}, [%rd845];
	fma.rn.f64 	%fd7510, %fd7507, %fd7506, %fd7508;
	fma.rn.f64 	%fd7511, %fd7510, %fd7506, %fd7509;
	ld.global.nc.v2.f64 	{%fd7512, %fd7513}, [%rd845+16];
	fma.rn.f64 	%fd7514, %fd7511, %fd7506, %fd7512;
	fma.rn.f64 	%fd7515, %fd7514, %fd7506, %fd7513;
	ld.global.nc.v2.f64 	{%fd7516, %fd7517}, [%rd845+32];
	fma.rn.f64 	%fd7518, %fd7515, %fd7506, %fd7516;
	fma.rn.f64 	%fd7519, %fd7518, %fd7506, %fd7517;
	fma.rn.f64 	%fd7520, %fd7519, %fd9861, %fd9861;
	fma.rn.f64 	%fd7521, %fd7519, %fd7506, 0d3FF0000000000000;
	selp.f64 	%fd7522, %fd7521, %fd7520, %p890;
	and.b32  	%r2323, %r3038, 2;
	setp.eq.s32 	%p891, %r2323, 0;
	mov.f64 	%fd7523, 0d0000000000000000;
	sub.f64 	%fd7524, %fd7523, %fd7522;
	selp.f64 	%fd1386, %fd7522, %fd7524, %p891;
	@%p889 bra 	$L__BB4_942;
	mov.f64 	%fd7530, 0d0000000000000000;
	mul.rn.f64 	%fd9863, %fd1346, %fd7530;
	mov.b32 	%r3040, 1;
	bra.uni 	$L__BB4_945;
$L__BB4_942:
	mul.f64 	%fd7525, %fd1346, 0d3FE45F306DC9C883;
	cvt.rni.s32.f64 	%r3039, %fd7525;
	cvt.rn.f64.s32 	%fd7526, %r3039;
	fma.rn.f64 	%fd7527, %fd7526, 0dBFF921FB54442D18, %fd1346;
	fma.rn.f64 	%fd7528, %fd7526, 0dBC91A62633145C00, %fd7527;
	fma.rn.f64 	%fd9863, %fd7526, 0dB97B839A252049C0, %fd7528;
	setp.ltu.f64 	%p892, %fd1366, 0d41E0000000000000;
	@%p892 bra 	$L__BB4_944;
	{ // callseq 432, 0
	.param .b64 param0;
	st.param.f64 	[param0], %fd1346;
	.param .align 16 .b8 retval0[16];
	call.uni (retval0), 
	__internal_trig_reduction_slowpathd, 
	(
	param0
	);
	ld.param.f64 	%fd9863, [retval0];
	ld.param.b32 	%r3039, [retval0+8];
	} // callseq 432
$L__BB4_944:
	add.s32 	%r3040, %r3039, 1;
$L__BB4_945:
	mul.f64 	%fd7531, %fd1380, %fd7;
	shl.b32 	%r2326, %r3040, 6;
	cvt.u64.u32 	%rd846, %r2326;
	and.b64  	%rd847, %rd846, 64;
	add.s64 	%rd849, %rd840, %rd847;
	mul.rn.f64 	%fd7532, %fd9863, %fd9863;
	and.b32  	%r2327, %r3040, 1;
	setp.eq.b32 	%p893, %r2327, 1;
	selp.f64 	%fd7533, 0dBDA8FF8320FD8164, 0d3DE5DB65F9785EBA, %p893;
	ld.global.nc.v2.f64 	{%fd7534, %fd7535}, [%rd849];
	fma.rn.f64 	%fd7536, %fd7533, %fd7532, %fd7534;
	fma.rn.f64 	%fd7537, %fd7536, %fd7532, %fd7535;
	ld.global.nc.v2.f64 	{%fd7538, %fd7539}, [%rd849+16];
	fma.rn.f64 	%fd7540, %fd7537, %fd7532, %fd7538;
	fma.rn.f64 	%fd7541, %fd7540, %fd7532, %fd7539;
	ld.global.nc.v2.f64 	{%fd7542, %fd7543}, [%rd849+32];
	fma.rn.f64 	%fd7544, %fd7541, %fd7532, %fd7542;
	fma.rn.f64 	%fd7545, %fd7544, %fd7532, %fd7543;
	fma.rn.f64 	%fd7546, %fd7545, %fd9863, %fd9863;
	fma.rn.f64 	%fd7547, %fd7545, %fd7532, 0d3FF0000000000000;
	selp.f64 	%fd7548, %fd7547, %fd7546, %p893;
	and.b32  	%r2328, %r3040, 2;
	setp.eq.s32 	%p894, %r2328, 0;
	mov.f64 	%fd7549, 0d0000000000000000;
	sub.f64 	%fd7550, %fd7549, %fd7548;
	selp.f64 	%fd7551, %fd7548, %fd7550, %p894;
	add.f64 	%fd7552, %fd1386, %fd7551;
	mul.f64 	%fd7553, %fd7531, %fd7552;
	div.rn.f64 	%fd7554, %fd7553, %fd12;
	sub.f64 	%fd7555, %fd1386, %fd7551;
	mul.f64 	%fd7556, %fd7531, %fd7555;
	mul.f64 	%fd7557, %fd942, %fd7556;
	div.rn.f64 	%fd7558, %fd7557, %fd13;
	sub.f64 	%fd7559, %fd7554, %fd7558;
	ld.shared.f64 	%fd7560, [%r11];
	add.f64 	%fd7561, %fd7560, %fd7559;
	st.shared.f64 	[%r11], %fd7561;
	bar.sync 	0;
	add.f64 	%fd9518, %fd483, %fd20;
	bar.sync 	0;
	mul.f64 	%fd7562, %fd487, 0d3FE0000000000000;
	sub.f64 	%fd7563, %fd941, %fd7562;
	fma.rn.f64 	%fd1393, %fd7563, %fd1876, %fd938;
	bar.sync 	0;
	mul.f64 	%fd7565, %fd488, 0d3FE0000000000000;
	sub.f64 	%fd7566, %fd942, %fd7565;
	fma.rn.f64 	%fd1394, %fd7566, %fd1876, %fd939;
	bar.sync 	0;
	mul.f64 	%fd7567, %fd489, 0d3FE0000000000000;
	sub.f64 	%fd7568, %fd943, %fd7567;
	fma.rn.f64 	%fd1395, %fd7568, %fd1876, %fd940;
	bar.sync 	0;
	ld.shared.f64 	%fd7569, [%r6];
	mul.f64 	%fd7570, %fd20, %fd7569;
	sub.f64 	%fd7571, %fd941, %fd7570;
	bar.sync 	0;
	ld.shared.f64 	%fd7572, [%r7];
	mul.f64 	%fd7573, %fd20, %fd7572;
	sub.f64 	%fd7574, %fd942, %fd7573;
	bar.sync 	0;
	ld.shared.f64 	%fd7575, [%r8];
	mul.f64 	%fd7576, %fd20, %fd7575;
	sub.f64 	%fd7577, %fd943, %fd7576;
	bar.sync 	0;
	ld.shared.f64 	%fd7578, [%r9];
	fma.rn.f64 	%fd1396, %fd1876, %fd7578, %fd7571;
	bar.sync 	0;
	ld.shared.f64 	%fd7579, [%r10];
	fma.rn.f64 	%fd1397, %fd1876, %fd7579, %fd7574;
	bar.sync 	0;
	ld.shared.f64 	%fd7580, [%r11];
	fma.rn.f64 	%fd1398, %fd1876, %fd7580, %fd7577;
	bar.sync 	0;
	bar.sync 	0;
	ld.global.f64 	%fd7581, [%rd2];
	div.rn.f64 	%fd1399, %fd7581, %fd4;
	bar.sync 	0;
	mul.f64 	%fd1400, %fd9518, %fd1399;
	ld.global.f64 	%fd1401, [%rd2];
	ld.global.f64 	%fd1402, [%rd1];
	abs.f64 	%fd1403, %fd1402;
	setp.neu.f64 	%p895, %fd1403, 0d7FF0000000000000;
	@%p895 bra 	$L__BB4_947;
	mov.f64 	%fd7587, 0d0000000000000000;
	mul.rn.f64 	%fd9864, %fd1402, %fd7587;
	mov.b32 	%r3041, 0;
	bra.uni 	$L__BB4_949;
$L__BB4_947:
	mul.f64 	%fd7582, %fd1402, 0d3FE45F306DC9C883;
	cvt.rni.s32.f64 	%r3041, %fd7582;
	cvt.rn.f64.s32 	%fd7583, %r3041;
	fma.rn.f64 	%fd7584, %fd7583, 0dBFF921FB54442D18, %fd1402;
	fma.rn.f64 	%fd7585, %fd7583, 0dBC91A62633145C00, %fd7584;
	fma.rn.f64 	%fd9864, %fd7583, 0dB97B839A252049C0, %fd7585;
	setp.ltu.f64 	%p896, %fd1403, 0d41E0000000000000;
	@%p896 bra 	$L__BB4_949;
	{ // callseq 433, 0
	.param .b64 param0;
	st.param.f64 	[param0], %fd1402;
	.param .align 16 .b8 retval0[16];
	call.uni (retval0), 
	__internal_trig_reduction_slowpathd, 
	(
	param0
	);
	ld.param.f64 	%fd9864, [retval0];
	ld.param.b32 	%r3041, [retval0+8];
	} // callseq 433
$L__BB4_949:
	shl.b32 	%r2331, %r3041, 6;
	cvt.u64.u32 	%rd850, %r2331;
	and.b64  	%rd851, %rd850, 64;
	mov.u64 	%rd852, __cudart_sin_cos_coeffs;
	add.s64 	%rd853, %rd852, %rd851;
	mul.rn.f64 	%fd7588, %fd9864, %fd9864;
	and.b32  	%r2332, %r3041, 1;
	setp.eq.b32 	%p897, %r2332, 1;
	selp.f64 	%fd7589, 0dBDA8FF8320FD8164, 0d3DE5DB65F9785EBA, %p897;
	ld.global.nc.v2.f64 	{%fd7590, %fd7591}, [%rd853];
	fma.rn.f64 	%fd7592, %fd7589, %fd7588, %fd7590;
	fma.rn.f64 	%fd7593, %fd7592, %fd7588, %fd7591;
	ld.global.nc.v2.f64 	{%fd7594, %fd7595}, [%rd853+16];
	fma.rn.f64 	%fd7596, %fd7593, %fd7588, %fd7594;
	fma.rn.f64 	%fd7597, %fd7596, %fd7588, %fd7595;
	ld.global.nc.v2.f64 	{%fd7598, %fd7599}, [%rd853+32];
	fma.rn.f64 	%fd7600, %fd7597, %fd7588, %fd7598;
	fma.rn.f64 	%fd7601, %fd7600, %fd7588, %fd7599;
	fma.rn.f64 	%fd7602, %fd7601, %fd9864, %fd9864;
	fma.rn.f64 	%fd7603, %fd7601, %fd7588, 0d3FF0000000000000;
	selp.f64 	%fd7604, %fd7603, %fd7602, %p897;
	and.b32  	%r2333, %r3041, 2;
	setp.eq.s32 	%p898, %r2333, 0;
	mov.f64 	%fd7605, 0d0000000000000000;
	sub.f64 	%fd7606, %fd7605, %fd7604;
	selp.f64 	%fd1408, %fd7604, %fd7606, %p898;
	ld.global.f64 	%fd1409, [%rd1+8];
	abs.f64 	%fd1410, %fd1409;
	setp.neu.f64 	%p899, %fd1410, 0d7FF0000000000000;
	@%p899 bra 	$L__BB4_951;
	mov.f64 	%fd7612, 0d0000000000000000;
	mul.rn.f64 	%fd9866, %fd1409, %fd7612;
	mov.b32 	%r3043, 1;
	bra.uni 	$L__BB4_954;
$L__BB4_951:
	mul.f64 	%fd7607, %fd1409, 0d3FE45F306DC9C883;
	cvt.rni.s32.f64 	%r3042, %fd7607;
	cvt.rn.f64.s32 	%fd7608, %r3042;
	fma.rn.f64 	%fd7609, %fd7608, 0dBFF921FB54442D18, %fd1409;
	fma.rn.f64 	%fd7610, %fd7608, 0dBC91A62633145C00, %fd7609;
	fma.rn.f64 	%fd9866, %fd7608, 0dB97B839A252049C0, %fd7610;
	setp.ltu.f64 	%p900, %fd1410, 0d41E0000000000000;
	@%p900 bra 	$L__BB4_953;
	{ // callseq 434, 0
	.param .b64 param0;
	st.param.f64 	[param0], %fd1409;
	.param .align 16 .b8 retval0[16];
	call.uni (retval0), 
	__internal_trig_reduction_slowpathd, 
	(
	param0
	);
	ld.param.f64 	%fd9866, [retval0];
	ld.param.b32 	%r3042, [retval0+8];
	} // callseq 434
$L__BB4_953:
	add.s32 	%r3043, %r3042, 1;
$L__BB4_954:
	shl.b32 	%r2336, %r3043, 6;
	cvt.u64.u32 	%rd854, %r2336;
	and.b64  	%rd855, %rd854, 64;
	mov.u64 	%rd856, __cudart_sin_cos_coeffs;
	add.s64 	%rd857, %rd856, %rd855;
	mul.rn.f64 	%fd7613, %fd9866, %fd9866;
	and.b32  	%r2337, %r3043, 1;
	setp.eq.b32 	%p902, %r2337, 1;
	selp.f64 	%fd7614, 0dBDA8FF8320FD8164, 0d3DE5DB65F9785EBA, %p902;
	ld.global.nc.v2.f64 	{%fd7615, %fd7616}, [%rd857];
	fma.rn.f64 	%fd7617, %fd7614, %fd7613, %fd7615;
	fma.rn.f64 	%fd7618, %fd7617, %fd7613, %fd7616;
	ld.global.nc.v2.f64 	{%fd7619, %fd7620}, [%rd857+16];
	fma.rn.f64 	%fd7621, %fd7618, %fd7613, %fd7619;
	fma.rn.f64 	%fd7622, %fd7621, %fd7613, %fd7620;
	ld.global.nc.v2.f64 	{%fd7623, %fd7624}, [%rd857+32];
	fma.rn.f64 	%fd7625, %fd7622, %fd7613, %fd7623;
	fma.rn.f64 	%fd7626, %fd7625, %fd7613, %fd7624;
	fma.rn.f64 	%fd7627, %fd7626, %fd9866, %fd9866;
	fma.rn.f64 	%fd7628, %fd7626, %fd7613, 0d3FF0000000000000;
	selp.f64 	%fd7629, %fd7628, %fd7627, %p902;
	and.b32  	%r2338, %r3043, 2;
	setp.eq.s32 	%p903, %r2338, 0;
	mov.f64 	%fd7630, 0d0000000000000000;
	sub.f64 	%fd7631, %fd7630, %fd7629;
	selp.f64 	%fd7632, %fd7629, %fd7631, %p903;
	mul.f64 	%fd1416, %fd1408, %fd7632;
	@%p899 bra 	$L__BB4_956;
	mov.f64 	%fd7638, 0d0000000000000000;
	mul.rn.f64 	%fd9867, %fd1409, %fd7638;
	mov.b32 	%r3044, 0;
	bra.uni 	$L__BB4_958;
$L__BB4_956:
	mul.f64 	%fd7633, %fd1409, 0d3FE45F306DC9C883;
	cvt.rni.s32.f64 	%r3044, %fd7633;
	cvt.rn.f64.s32 	%fd7634, %r3044;
	fma.rn.f64 	%fd7635, %fd7634, 0dBFF921FB54442D18, %fd1409;
	fma.rn.f64 	%fd7636, %fd7634, 0dBC91A62633145C00, %fd7635;
	fma.rn.f64 	%fd9867, %fd7634, 0dB97B839A252049C0, %fd7636;
	setp.ltu.f64 	%p904, %fd1410, 0d41E0000000000000;
	@%p904 bra 	$L__BB4_958;
	{ // callseq 435, 0
	.param .b64 param0;
	st.param.f64 	[param0], %fd1409;
	.param .align 16 .b8 retval0[16];
	call.uni (retval0), 
	__internal_trig_reduction_slowpathd, 
	(
	param0
	);
	ld.param.f64 	%fd9867, [retval0];
	ld.param.b32 	%r3044, [retval0+8];
	} // callseq 435
$L__BB4_958:
	shl.b32 	%r2341, %r3044, 6;
	cvt.u64.u32 	%rd858, %r2341;
	and.b64  	%rd859, %rd858, 64;
	mov.u64 	%rd860, __cudart_sin_cos_coeffs;
	add.s64 	%rd861, %rd860, %rd859;
	mul.rn.f64 	%fd7639, %fd9867, %fd9867;
	and.b32  	%r2342, %r3044, 1;
	setp.eq.b32 	%p906, %r2342, 1;
	selp.f64 	%fd7640, 0dBDA8FF8320FD8164, 0d3DE5DB65F9785EBA, %p906;
	ld.global.nc.v2.f64 	{%fd7641, %fd7642}, [%rd861];
	fma.rn.f64 	%fd7643, %fd7640, %fd7639, %fd7641;
	fma.rn.f64 	%fd7644, %fd7643, %fd7639, %fd7642;
	ld.global.nc.v2.f64 	{%fd7645, %fd7646}, [%rd861+16];
	fma.rn.f64 	%fd7647, %fd7644, %fd7639, %fd7645;
	fma.rn.f64 	%fd7648, %fd7647, %fd7639, %fd7646;
	ld.global.nc.v2.f64 	{%fd7649, %fd7650}, [%rd861+32];
	fma.rn.f64 	%fd7651, %fd7648, %fd7639, %fd7649;
	fma.rn.f64 	%fd7652, %fd7651, %fd7639, %fd7650;
	fma.rn.f64 	%fd7653, %fd7652, %fd9867, %fd9867;
	fma.rn.f64 	%fd7654, %fd7652, %fd7639, 0d3FF0000000000000;
	selp.f64 	%fd7655, %fd7654, %fd7653, %p906;
	and.b32  	%r2343, %r3044, 2;
	setp.eq.s32 	%p907, %r2343, 0;
	mov.f64 	%fd7656, 0d0000000000000000;
	sub.f64 	%fd7657, %fd7656, %fd7655;
	selp.f64 	%fd7658, %fd7655, %fd7657, %p907;
	mul.f64 	%fd7659, %fd1408, %fd7658;
	mul.f64 	%fd7660, %fd1394, %fd7659;
	fma.rn.f64 	%fd1421, %fd1393, %fd1416, %fd7660;
	@%p895 bra 	$L__BB4_960;
	mov.f64 	%fd7666, 0d0000000000000000;
	mul.rn.f64 	%fd9869, %fd1402, %fd7666;
	mov.b32 	%r3046, 1;
	bra.uni 	$L__BB4_963;
$L__BB4_960:
	mul.f64 	%fd7661, %fd1402, 0d3FE45F306DC9C883;
	cvt.rni.s32.f64 	%r3045, %fd7661;
	cvt.rn.f64.s32 	%fd7662, %r3045;
	fma.rn.f64 	%fd7663, %fd7662, 0dBFF921FB54442D18, %fd1402;
	fma.rn.f64 	%fd7664, %fd7662, 0dBC91A62633145C00, %fd7663;
	fma.rn.f64 	%fd9869, %fd7662, 0dB97B839A252049C0, %fd7664;
	setp.ltu.f64 	%p908, %fd1403, 0d41E0000000000000;
	@%p908 bra 	$L__BB4_962;
	{ // callseq 436, 0
	.param .b64 param0;
	st.param.f64 	[param0], %fd1402;
	.param .align 16 .b8 retval0[16];
	call.uni (retval0), 
	__internal_trig_reduction_slowpathd, 
	(
	param0
	);
	ld.param.f64 	%fd9869, [retval0];
	ld.param.b32 	%r3045, [retval0+8];
	} // callseq 436
$L__BB4_962:
	add.s32 	%r3046, %r3045, 1;
$L__BB4_963:
	shl.b32 	%r2346, %r3046, 6;
	cvt.u64.u32 	%rd862, %r2346;
	and.b64  	%rd863, %rd862, 64;
	mov.u64 	%rd864, __cudart_sin_cos_coeffs;
	add.s64 	%rd865, %rd864, %rd863;
	mul.rn.f64 	%fd7667, %fd9869, %fd9869;
	and.b32  	%r2347, %r3046, 1;
	setp.eq.b32 	%p909, %r2347, 1;
	selp.f64 	%fd7668, 0dBDA8FF8320FD8164, 0d3DE5DB65F9785EBA, %p909;
	ld.global.nc.v2.f64 	{%fd7669, %fd7670}, [%rd865];
	fma.rn.f64 	%fd7671, %fd7668, %fd7667, %fd7669;
	fma.rn.f64 	%fd7672, %fd7671, %fd7667, %fd7670;
	ld.global.nc.v2.f64 	{%fd7673, %fd7674}, [%rd865+16];
	fma.rn.f64 	%fd7675, %fd7672, %fd7667, %fd7673;
	fma.rn.f64 	%fd7676, %fd7675, %fd7667, %fd7674;
	ld.global.nc.v2.f64 	{%fd7677, %fd7678}, [%rd865+32];
	fma.rn.f64 	%fd7679, %fd7676, %fd7667, %fd7677;
	fma.rn.f64 	%fd7680, %fd7679, %fd7667, %fd7678;
	fma.rn.f64 	%fd7681, %fd7680, %fd9869, %fd9869;
	fma.rn.f64 	%fd7682, %fd7680, %fd7667, 0d3FF0000000000000;
	selp.f64 	%fd7683, %fd7682, %fd7681, %p909;
	and.b32  	%r2348, %r3046, 2;
	setp.eq.s32 	%p910, %r2348, 0;
	mov.f64 	%fd7684, 0d0000000000000000;
	sub.f64 	%fd7685, %fd7684, %fd7683;
	selp.f64 	%fd7686, %fd7683, %fd7685, %p910;
	fma.rn.f64 	%fd7687, %fd1395, %fd7686, %fd1421;
	mul.f64 	%fd7688, %fd1401, %fd7687;
	sub.f64 	%fd7689, %fd1400, %fd7688;
	ld.global.f64 	%fd7690, [%rd1+16];
	add.f64 	%fd1427, %fd7690, %fd7689;
	bar.sync 	0;
	ld.global.f64 	%fd1428, [%rd2];
	ld.global.f64 	%fd1429, [%rd1];
	abs.f64 	%fd1430, %fd1429;
	setp.neu.f64 	%p911, %fd1430, 0d7FF0000000000000;
	@%p911 bra 	$L__BB4_965;
	mov.f64 	%fd7696, 0d0000000000000000;
	mul.rn.f64 	%fd9870, %fd1429, %fd7696;
	mov.b32 	%r3047, 0;
	bra.uni 	$L__BB4_967;
$L__BB4_965:
	mul.f64 	%fd7691, %fd1429, 0d3FE45F306DC9C883;
	cvt.rni.s32.f64 	%r3047, %fd7691;
	cvt.rn.f64.s32 	%fd7692, %r3047;
	fma.rn.f64 	%fd7693, %fd7692, 0dBFF921FB54442D18, %fd1429;
	fma.rn.f64 	%fd7694, %fd7692, 0dBC91A62633145C00, %fd7693;
	fma.rn.f64 	%fd9870, %fd7692, 0dB97B839A252049C0, %fd7694;
	setp.ltu.f64 	%p912, %fd1430, 0d41E0000000000000;
	@%p912 bra 	$L__BB4_967;
	{ // callseq 437, 0
	.param .b64 param0;
	st.param.f64 	[param0], %fd1429;
	.param .align 16 .b8 retval0[16];
	call.uni (retval0), 
	__internal_trig_reduction_slowpathd, 
	(
	param0
	);
	ld.param.f64 	%fd9870, [retval0];
	ld.param.b32 	%r3047, [retval0+8];
	} // callseq 437
$L__BB4_967:
	shl.b32 	%r2351, %r3047, 6;
	cvt.u64.u32 	%rd866, %r2351;
	and.b64  	%rd867, %rd866, 64;
	mov.u64 	%rd868, __cudart_sin_cos_coeffs;
	add.s64 	%rd869, %rd868, %rd867;
	mul.rn.f64 	%fd7697, %fd9870, %fd9870;
	and.b32  	%r2352, %r3047, 1;
	setp.eq.b32 	%p913, %r2352, 1;
	selp.f64 	%fd7698, 0dBDA8FF8320FD8164, 0d3DE5DB65F9785EBA, %p913;
	ld.global.nc.v2.f64 	{%fd7699, %fd7700}, [%rd869];
	fma.rn.f64 	%fd7701, %fd7698, %fd7697, %fd7699;
	fma.rn.f64 	%fd7702, %fd7701, %fd7697, %fd7700;
	ld.global.nc.v2.f64 	{%fd7703, %fd7704}, [%rd869+16];
	fma.rn.f64 	%fd7705, %fd7702, %fd7697, %fd7703;
	fma.rn.f64 	%fd7706, %fd7705, %fd7697, %fd7704;
	ld.global.nc.v2.f64 	{%fd7707, %fd7708}, [%rd869+32];
	fma.rn.f64 	%fd7709, %fd7706, %fd7697, %fd7707;
	fma.rn.f64 	%fd7710, %fd7709, %fd7697, %fd7708;
	fma.rn.f64 	%fd7711, %fd7710, %fd9870, %fd9870;
	fma.rn.f64 	%fd7712, %fd7710, %fd7697, 0d3FF0000000000000;
	selp.f64 	%fd7713, %fd7712, %fd7711, %p913;
	and.b32  	%r2353, %r3047, 2;
	setp.eq.s32 	%p914, %r2353, 0;
	mov.f64 	%fd7714, 0d0000000000000000;
	sub.f64 	%fd7715, %fd7714, %fd7713;
	selp.f64 	%fd1435, %fd7713, %fd7715, %p914;
	ld.global.f64 	%fd1436, [%rd1+8];
	abs.f64 	%fd1437, %fd1436;
	setp.neu.f64 	%p915, %fd1437, 0d7FF0000000000000;
	@%p915 bra 	$L__BB4_969;
	mov.f64 	%fd7721, 0d0000000000000000;
	mul.rn.f64 	%fd9872, %fd1436, %fd7721;
	mov.b32 	%r3049, 1;
	bra.uni 	$L__BB4_972;
$L__BB4_969:
	mul.f64 	%fd7716, %fd1436, 0d3FE45F306DC9C883;
	cvt.rni.s32.f64 	%r3048, %fd7716;
	cvt.rn.f64.s32 	%fd7717, %r3048;
	fma.rn.f64 	%fd7718, %fd7717, 0dBFF921FB54442D18, %fd1436;
	fma.rn.f64 	%fd7719, %fd7717, 0dBC91A62633145C00, %fd7718;
	fma.rn.f64 	%fd9872, %fd7717, 0dB97B839A252049C0, %fd7719;
	setp.ltu.f64 	%p916, %fd1437, 0d41E0000000000000;
	@%p916 bra 	$L__BB4_971;
	{ // callseq 438, 0
	.param .b64 param0;
	st.param.f64 	[param0], %fd1436;
	.param .align 16 .b8 retval0[16];
	call.uni (retval0), 
	__internal_trig_reduction_slowpathd, 
	(
	param0
	);
	ld.param.f64 	%fd9872, [retval0];
	ld.param.b32 	%r3048, [retval0+8];
	} // callseq 438
$L__BB4_971:
	add.s32 	%r3049, %r3048, 1;
$L__BB4_972:
	shl.b32 	%r2356, %r3049, 6;
	cvt.u64.u32 	%rd870, %r2356;
	and.b64  	%rd871, %rd870, 64;
	mov.u64 	%rd872, __cudart_sin_cos_coeffs;
	add.s64 	%rd873, %rd872, %rd871;
	mul.rn.f64 	%fd7722, %fd9872, %fd9872;
	and.b32  	%r2357, %r3049, 1;
	setp.eq.b32 	%p918, %r2357, 1;
	selp.f64 	%fd7723, 0dBDA8FF8320FD8164, 0d3DE5DB65F9785EBA, %p918;
	ld.global.nc.v2.f64 	{%fd7724, %fd7725}, [%rd873];
	fma.rn.f64 	%fd7726, %fd7723, %fd7722, %fd7724;
	fma.rn.f64 	%fd7727, %fd7726, %fd7722, %fd7725;
	ld.global.nc.v2.f64 	{%fd7728, %fd7729}, [%rd873+16];
	fma.rn.f64 	%fd7730, %fd7727, %fd7722, %fd7728;
	fma.rn.f64 	%fd7731, %fd7730, %fd7722, %fd7729;
	ld.global.nc.v2.f64 	{%fd7732, %fd7733}, [%rd873+32];
	fma.rn.f64 	%fd7734, %fd7731, %fd7722, %fd7732;
	fma.rn.f64 	%fd7735, %fd7734, %fd7722, %fd7733;
	fma.rn.f64 	%fd7736, %fd7735, %fd9872, %fd9872;
	fma.rn.f64 	%fd7737, %fd7735, %fd7722, 0d3FF0000000000000;
	selp.f64 	%fd7738, %fd7737, %fd7736, %p918;
	and.b32  	%r2358, %r3049, 2;
	setp.eq.s32 	%p919, %r2358, 0;
	mov.f64 	%fd7739, 0d0000000000000000;
	sub.f64 	%fd7740, %fd7739, %fd7738;
	selp.f64 	%fd7741, %fd7738, %fd7740, %p919;
	mul.f64 	%fd1443, %fd1435, %fd7741;
	@%p915 bra 	$L__BB4_974;
	mov.f64 	%fd7747, 0d0000000000000000;
	mul.rn.f64 	%fd9873, %fd1436, %fd7747;
	mov.b32 	%r3050, 0;
	bra.uni 	$L__BB4_976;
$L__BB4_974:
	mul.f64 	%fd7742, %fd1436, 0d3FE45F306DC9C883;
	cvt.rni.s32.f64 	%r3050, %fd7742;
	cvt.rn.f64.s32 	%fd7743, %r3050;
	fma.rn.f64 	%fd7744, %fd7743, 0dBFF921FB54442D18, %fd1436;
	fma.rn.f64 	%fd7745, %fd7743, 0dBC91A62633145C00, %fd7744;
	fma.rn.f64 	%fd9873, %fd7743, 0dB97B839A252049C0, %fd7745;
	setp.ltu.f64 	%p920, %fd1437, 0d41E0000000000000;
	@%p920 bra 	$L__BB4_976;
	{ // callseq 439, 0
	.param .b64 param0;
	st.param.f64 	[param0], %fd1436;
	.param .align 16 .b8 retval0[16];
	call.uni (retval0), 
	__internal_trig_reduction_slowpathd, 
	(
	param0
	);
	ld.param.f64 	%fd9873, [retval0];
	ld.param.b32 	%r3050, [retval0+8];
	} // callseq 439
$L__BB4_976:
	shl.b32 	%r2361, %r3050, 6;
	cvt.u64.u32 	%rd874, %r2361;
	and.b64  	%rd875, %rd874, 64;
	mov.u64 	%rd876, __cudart_sin_cos_coeffs;
	add.s64 	%rd877, %rd876, %rd875;
	mul.rn.f64 	%fd7748, %fd9873, %fd9873;
	and.b32  	%r2362, %r3050, 1;
	setp.eq.b32 	%p922, %r2362, 1;
	selp.f64 	%fd7749, 0dBDA8FF8320FD8164, 0d3DE5DB65F9785EBA, %p922;
	ld.global.nc.v2.f64 	{%fd7750, %fd7751}, [%rd877];
	fma.rn.f64 	%fd7752, %fd7749, %fd7748, %fd7750;
	fma.rn.f64 	%fd7753, %fd7752, %fd7748, %fd7751;
	ld.global.nc.v2.f64 	{%fd7754, %fd7755}, [%rd877+16];
	fma.rn.f64 	%fd7756, %fd7753, %fd7748, %fd7754;
	fma.rn.f64 	%fd7757, %fd7756, %fd7748, %fd7755;
	ld.global.nc.v2.f64 	{%fd7758, %fd7759}, [%rd877+32];
	fma.rn.f64 	%fd7760, %fd7757, %fd7748, %fd7758;
	fma.rn.f64 	%fd7761, %fd7760, %fd7748, %fd7759;
	fma.rn.f64 	%fd7762, %fd7761, %fd9873, %fd9873;
	fma.rn.f64 	%fd7763, %fd7761, %fd7748, 0d3FF0000000000000;
	selp.f64 	%fd7764, %fd7763, %fd7762, %p922;
	and.b32  	%r2363, %r3050, 2;
	setp.eq.s32 	%p923, %r2363, 0;
	mov.f64 	%fd7765, 0d0000000000000000;
	sub.f64 	%fd7766, %fd7765, %fd7764;
	selp.f64 	%fd7767, %fd7764, %fd7766, %p923;
	mul.f64 	%fd7768, %fd1435, %fd7767;
	mul.f64 	%fd7769, %fd1394, %fd7768;
	fma.rn.f64 	%fd1448, %fd1393, %fd1443, %fd7769;
	@%p911 bra 	$L__BB4_978;
	mov.f64 	%fd7775, 0d0000000000000000;
	mul.rn.f64 	%fd9875, %fd1429, %fd7775;
	mov.b32 	%r3052, 1;
	bra.uni 	$L__BB4_981;
$L__BB4_978:
	mul.f64 	%fd7770, %fd1429, 0d3FE45F306DC9C883;
	cvt.rni.s32.f64 	%r3051, %fd7770;
	cvt.rn.f64.s32 	%fd7771, %r3051;
	fma.rn.f64 	%fd7772, %fd7771, 0dBFF921FB54442D18, %fd1429;
	fma.rn.f64 	%fd7773, %fd7771, 0dBC91A62633145C00, %fd7772;
	fma.rn.f64 	%fd9875, %fd7771, 0dB97B839A252049C0, %fd7773;
	setp.ltu.f64 	%p924, %fd1430, 0d41E0000000000000;
	@%p924 bra 	$L__BB4_980;
	{ // callseq 440, 0
	.param .b64 param0;
	st.param.f64 	[param0], %fd1429;
	.param .align 16 .b8 retval0[16];
	call.uni (retval0), 
	__internal_trig_reduction_slowpathd, 
	(
	param0
	);
	ld.param.f64 	%fd9875, [retval0];
	ld.param.b32 	%r3051, [retval0+8];
	} // callseq 440
$L__BB4_980:
	add.s32 	%r3052, %r3051, 1;
$L__BB4_981:
	shl.b32 	%r2366, %r3052, 6;
	cvt.u64.u32 	%rd878, %r2366;
	and.b64  	%rd879, %rd878, 64;
	mov.u64 	%rd880, __cudart_sin_cos_coeffs;
	add.s64 	%rd881, %rd880, %rd879;
	mul.rn.f64 	%fd7776, %fd9875, %fd9875;
	and.b32  	%r2367, %r3052, 1;
	setp.eq.b32 	%p925, %r2367, 1;
	selp.f64 	%fd7777, 0dBDA8FF8320FD8164, 0d3DE5DB65F9785EBA, %p925;
	ld.global.nc.v2.f64 	{%fd7778, %fd7779}, [%rd881];
	fma.rn.f64 	%fd7780, %fd7777, %fd7776, %fd7778;
	fma.rn.f64 	%fd7781, %fd7780, %fd7776, %fd7779;
	ld.global.nc.v2.f64 	{%fd7782, %fd7783}, [%rd881+16];
	fma.rn.f64 	%fd7784, %fd7781, %fd7776, %fd7782;
	fma.rn.f64 	%fd7785, %fd7784, %fd7776, %fd7783;
	ld.global.nc.v2.f64 	{%fd7786, %fd7787}, [%rd881+32];
	fma.rn.f64 	%fd7788, %fd7785, %fd7776, %fd7786;
	fma.rn.f64 	%fd7789, %fd7788, %fd7776, %fd7787;
	fma.rn.f64 	%fd7790, %fd7789, %fd9875, %fd9875;
	fma.rn.f64 	%fd7791, %fd7789, %fd7776, 0d3FF0000000000000;
	selp.f64 	%fd7792, %fd7791, %fd7790, %p925;
	and.b32  	%r2368, %r3052, 2;
	setp.eq.s32 	%p926, %r2368, 0;
	mov.f64 	%fd7793, 0d0000000000000000;
	sub.f64 	%fd7794, %fd7793, %fd7792;
	selp.f64 	%fd7795, %fd7792, %fd7794, %p926;
	fma.rn.f64 	%fd7796, %fd1395, %fd7795, %fd1448;
	fma.rn.f64 	%fd7797, %fd1428, %fd7796, %fd1400;
	ld.global.f64 	%fd7798, [%rd1+24];
	add.f64 	%fd1454, %fd7798, %fd7797;
	bar.sync 	0;
	mul.f64 	%fd7799, %fd1399, %fd5;
	div.rn.f64 	%fd7800, %fd7799, %fd6;
	sqrt.rn.f64 	%fd1455, %fd7800;
	bar.sync 	0;
	abs.f64 	%fd1456, %fd1427;
	setp.neu.f64 	%p927, %fd1456, 0d7FF0000000000000;
	@%p927 bra 	$L__BB4_983;
	mov.f64 	%fd7806, 0d0000000000000000;
	mul.rn.f64 	%fd9877, %fd1427, %fd7806;
	mov.b32 	%r3054, 1;
	bra.uni 	$L__BB4_986;
$L__BB4_983:
	mul.f64 	%fd7801, %fd1427, 0d3FE45F306DC9C883;
	cvt.rni.s32.f64 	%r3053, %fd7801;
	cvt.rn.f64.s32 	%fd7802, %r3053;
	fma.rn.f64 	%fd7803, %fd7802, 0dBFF921FB54442D18, %fd1427;
	fma.rn.f64 	%fd7804, %fd7802, 0dBC91A62633145C00, %fd7803;
	fma.rn.f64 	%fd9877, %fd7802, 0dB97B839A252049C0, %fd7804;
	setp.ltu.f64 	%p928, %fd1456, 0d41E0000000000000;
	@%p928 bra 	$L__BB4_985;
	{ // callseq 441, 0
	.param .b64 param0;
	st.param.f64 	[param0], %fd1427;
	.param .align 16 .b8 retval0[16];
	call.uni (retval0), 
	__internal_trig_reduction_slowpathd, 
	(
	param0
	);
	ld.param.f64 	%fd9877, [retval0];
	ld.param.b32 	%r3053, [retval0+8];
	} // callseq 441
$L__BB4_985:
	add.s32 	%r3054, %r3053, 1;
$L__BB4_986:
	shl.b32 	%r2371, %r3054, 6;
	cvt.u64.u32 	%rd882, %r2371;
	and.b64  	%rd883, %rd882, 64;
	add.s64 	%rd885, %rd880, %rd883;
	mul.rn.f64 	%fd7807, %fd9877, %fd9877;
	and.b32  	%r2372, %r3054, 1;
	setp.eq.b32 	%p929, %r2372, 1;
	selp.f64 	%fd7808, 0dBDA8FF8320FD8164, 0d3DE5DB65F9785EBA, %p929;
	ld.global.nc.v2.f64 	{%fd7809, %fd7810}, [%rd885];
	fma.rn.f64 	%fd7811, %fd7808, %fd7807, %fd7809;
	fma.rn.f64 	%fd7812, %fd7811, %fd7807, %fd7810;
	ld.global.nc.v2.f64 	{%fd7813, %fd7814}, [%rd885+16];
	fma.rn.f64 	%fd7815, %fd7812, %fd7807, %fd7813;
	fma.rn.f64 	%fd7816, %fd7815, %fd7807, %fd7814;
	ld.global.nc.v2.f64 	{%fd7817, %fd7818}, [%rd885+32];
	fma.rn.f64 	%fd7819, %fd7816, %fd7807, %fd7817;
	fma.rn.f64 	%fd7820, %fd7819, %fd7807, %fd7818;
	fma.rn.f64 	%fd7821, %fd7820, %fd9877, %fd9877;
	fma.rn.f64 	%fd7822, %fd7820, %fd7807, 0d3FF0000000000000;
	selp.f64 	%fd7823, %fd7822, %fd7821, %p929;
	and.b32  	%r2373, %r3054, 2;
	setp.eq.s32 	%p930, %r2373, 0;
	mov.f64 	%fd7824, 0d0000000000000000;
	sub.f64 	%fd7825, %fd7824, %fd7823;
	selp.f64 	%fd1462, %fd7823, %fd7825, %p930;
	abs.f64 	%fd1463, %fd1454;
	setp.neu.f64 	%p931, %fd1463, 0d7FF0000000000000;
	@%p931 bra 	$L__BB4_988;
	mov.f64 	%fd7831, 0d0000000000000000;
	mul.rn.f64 	%fd9879, %fd1454, %fd7831;
	mov.b32 	%r3056, 1;
	bra.uni 	$L__BB4_991;
$L__BB4_988:
	mul.f64 	%fd7826, %fd1454, 0d3FE45F306DC9C883;
	cvt.rni.s32.f64 	%r3055, %fd7826;
	cvt.rn.f64.s32 	%fd7827, %r3055;
	fma.rn.f64 	%fd7828, %fd7827, 0dBFF921FB54442D18, %fd1454;
	fma.rn.f64 	%fd7829, %fd7827, 0dBC91A62633145C00, %fd7828;
	fma.rn.f64 	%fd9879, %fd7827, 0dB97B839A252049C0, %fd7829;
	setp.ltu.f64 	%p932, %fd1463, 0d41E0000000000000;
	@%p932 bra 	$L__BB4_990;
	{ // callseq 442, 0
	.param .b64 param0;
	st.param.f64 	[param0], %fd1454;
	.param .align 16 .b8 retval0[16];
	call.uni (retval0), 
	__internal_trig_reduction_slowpathd, 
	(
	param0
	);
	ld.param.f64 	%fd9879, [retval0];
	ld.param.b32 	%r3055, [retval0+8];
	} // callseq 442
$L__BB4_990:
	add.s32 	%r3056, %r3055, 1;
$L__BB4_991:
	shl.b32 	%r2376, %r3056, 6;
	cvt.u64.u32 	%rd886, %r2376;
	and.b64  	%rd887, %rd886, 64;
	add.s64 	%rd889, %rd880, %rd887;
	mul.rn.f64 	%fd7832, %fd9879, %fd9879;
	and.b32  	%r2377, %r3056, 1;
	setp.eq.b32 	%p933, %r2377, 1;
	selp.f64 	%fd7833, 0dBDA8FF8320FD8164, 0d3DE5DB65F9785EBA, %p933;
	ld.global.nc.v2.f64 	{%fd7834, %fd7835}, [%rd889];
	fma.rn.f64 	%fd7836, %fd7833, %fd7832, %fd7834;
	fma.rn.f64 	%fd7837, %fd7836, %fd7832, %fd7835;
	ld.global.nc.v2.f64 	{%fd7838, %fd7839}, [%rd889+16];
	fma.rn.f64 	%fd7840, %fd7837, %fd7832, %fd7838;
	fma.rn.f64 	%fd7841, %fd7840, %fd7832, %fd7839;
	ld.global.nc.v2.f64 	{%fd7842, %fd7843}, [%rd889+32];
	fma.rn.f64 	%fd7844, %fd7841, %fd7832, %fd7842;
	fma.rn.f64 	%fd7845, %fd7844, %fd7832, %fd7843;
	fma.rn.f64 	%fd7846, %fd7845, %fd9879, %fd9879;
	fma.rn.f64 	%fd7847, %fd7845, %fd7832, 0d3FF0000000000000;
	selp.f64 	%fd7848, %fd7847, %fd7846, %p933;
	and.b32  	%r2378, %r3056, 2;
	setp.eq.s32 	%p934, %r2378, 0;
	mov.f64 	%fd7849, 0d0000000000000000;
	sub.f64 	%fd7850, %fd7849, %fd7848;
	selp.f64 	%fd1469, %fd7848, %fd7850, %p934;
	ld.global.f64 	%fd1470, [%rd1];
	abs.f64 	%fd1471, %fd1470;
	setp.neu.f64 	%p935, %fd1471, 0d7FF0000000000000;
	@%p935 bra 	$L__BB4_993;
	mov.f64 	%fd7856, 0d0000000000000000;
	mul.rn.f64 	%fd9881, %fd1470, %fd7856;
	mov.b32 	%r3058, 1;
	bra.uni 	$L__BB4_996;
$L__BB4_993:
	mul.f64 	%fd7851, %fd1470, 0d3FE45F306DC9C883;
	cvt.rni.s32.f64 	%r3057, %fd7851;
	cvt.rn.f64.s32 	%fd7852, %r3057;
	fma.rn.f64 	%fd7853, %fd7852, 0dBFF921FB54442D18, %fd1470;
	fma.rn.f64 	%fd7854, %fd7852, 0dBC91A62633145C00, %fd7853;
	fma.rn.f64 	%fd9881, %fd7852, 0dB97B839A252049C0, %fd7854;
	setp.ltu.f64 	%p936, %fd1471, 0d41E0000000000000;
	@%p936 bra 	$L__BB4_995;
	{ // callseq 443, 0
	.param .b64 param0;
	st.param.f64 	[param0], %fd1470;
	.param .align 16 .b8 retval0[16];
	call.uni (retval0), 
	__internal_trig_reduction_slowpathd, 
	(
	param0
	);
	ld.param.f64 	%fd9881, [retval0];
	ld.param.b32 	%r3057, [retval0+8];
	} // callseq 443
$L__BB4_995:
	add.s32 	%r3058, %r3057, 1;
$L__BB4_996:
	shl.b32 	%r2381, %r3058, 6;
	cvt.u64.u32 	%rd890, %r2381;
	and.b64  	%rd891, %rd890, 64;
	add.s64 	%rd893, %rd880, %rd891;
	mul.rn.f64 	%fd7857, %fd9881, %fd9881;
	and.b32  	%r2382, %r3058, 1;
	setp.eq.b32 	%p937, %r2382, 1;
	selp.f64 	%fd7858, 0dBDA8FF8320FD8164, 0d3DE5DB65F9785EBA, %p937;
	ld.global.nc.v2.f64 	{%fd7859, %fd7860}, [%rd893];
	fma.rn.f64 	%fd7861, %fd7858, %fd7857, %fd7859;
	fma.rn.f64 	%fd7862, %fd7861, %fd7857, %fd7860;
	ld.global.nc.v2.f64 	{%fd7863, %fd7864}, [%rd893+16];
	fma.rn.f64 	%fd7865, %fd7862, %fd7857, %fd7863;
	fma.rn.f64 	%fd7866, %fd7865, %fd7857, %fd7864;
	ld.global.nc.v2.f64 	{%fd7867, %fd7868}, [%rd893+32];
	fma.rn.f64 	%fd7869, %fd7866, %fd7857, %fd7867;
	fma.rn.f64 	%fd7870, %fd7869, %fd7857, %fd7868;
	fma.rn.f64 	%fd7871, %fd7870, %fd9881, %fd9881;
	fma.rn.f64 	%fd7872, %fd7870, %fd7857, 0d3FF0000000000000;
	selp.f64 	%fd7873, %fd7872, %fd7871, %p937;
	and.b32  	%r2383, %r3058, 2;
	setp.eq.s32 	%p938, %r2383, 0;
	mov.f64 	%fd7874, 0d0000000000000000;
	sub.f64 	%fd7875, %fd7874, %fd7873;
	selp.f64 	%fd1477, %fd7873, %fd7875, %p938;
	ld.global.f64 	%fd1478, [%rd1+8];
	abs.f64 	%fd1479, %fd1478;
	setp.neu.f64 	%p939, %fd1479, 0d7FF0000000000000;
	@%p939 bra 	$L__BB4_998;
	mov.f64 	%fd7881, 0d0000000000000000;
	mul.rn.f64 	%fd9883, %fd1478, %fd7881;
	mov.b32 	%r3060, 1;
	bra.uni 	$L__BB4_1001;
$L__BB4_998:
	mul.f64 	%fd7876, %fd1478, 0d3FE45F306DC9C883;
	cvt.rni.s32.f64 	%r3059, %fd7876;
	cvt.rn.f64.s32 	%fd7877, %r3059;
	fma.rn.f64 	%fd7878, %fd7877, 0dBFF921FB54442D18, %fd1478;
	fma.rn.f64 	%fd7879, %fd7877, 0dBC91A62633145C00, %fd7878;
	fma.rn.f64 	%fd9883, %fd7877, 0dB97B839A252049C0, %fd7879;
	setp.ltu.f64 	%p940, %fd1479, 0d41E0000000000000;
	@%p940 bra 	$L__BB4_1000;
	{ // callseq 444, 0
	.param .b64 param0;
	st.param.f64 	[param0], %fd1478;
	.param .align 16 .b8 retval0[16];
	call.uni (retval0), 
	__internal_trig_reduction_slowpathd, 
	(
	param0
	);
	ld.param.f64 	%fd9883, [retval0];
	ld.param.b32 	%r3059, [retval0+8];
	} // callseq 444
$L__BB4_1000:
	add.s32 	%r3060, %r3059, 1;
$L__BB4_1001:
	setp.eq.f64 	%p941, %fd9, 0d7FF0000000000000;
	shl.b32 	%r2387, %r3060, 6;
	cvt.u64.u32 	%rd894, %r2387;
	and.b64  	%rd895, %rd894, 64;
	mov.u64 	%rd896, __cudart_sin_cos_coeffs;
	add.s64 	%rd897, %rd896, %rd895;
	mul.rn.f64 	%fd7882, %fd9883, %fd9883;
	and.b32  	%r2388, %r3060, 1;
	setp.eq.b32 	%p942, %r2388, 1;
	selp.f64 	%fd7883, 0dBDA8FF8320FD8164, 0d3DE5DB65F9785EBA, %p942;
	ld.global.nc.v2.f64 	{%fd7884, %fd7885}, [%rd897];
	fma.rn.f64 	%fd7886, %fd7883, %fd7882, %fd7884;
	fma.rn.f64 	%fd7887, %fd7886, %fd7882, %fd7885;
	ld.global.nc.v2.f64 	{%fd7888, %fd7889}, [%rd897+16];
	fma.rn.f64 	%fd7890, %fd7887, %fd7882, %fd7888;
	fma.rn.f64 	%fd7891, %fd7890, %fd7882, %fd7889;
	ld.global.nc.v2.f64 	{%fd7892, %fd7893}, [%rd897+32];
	fma.rn.f64 	%fd7894, %fd7891, %fd7882, %fd7892;
	fma.rn.f64 	%fd7895, %fd7894, %fd7882, %fd7893;
	fma.rn.f64 	%fd7896, %fd7895, %fd9883, %fd9883;
	fma.rn.f64 	%fd7897, %fd7895, %fd7882, 0d3FF0000000000000;
	selp.f64 	%fd7898, %fd7897, %fd7896, %p942;
	and.b32  	%r2389, %r3060, 2;
	setp.eq.s32 	%p943, %r2389, 0;
	mov.f64 	%fd7899, 0d0000000000000000;
	sub.f64 	%fd7900, %fd7899, %fd7898;
	selp.f64 	%fd7901, %fd7898, %fd7900, %p943;
	mul.f64 	%fd1485, %fd1477, %fd7901;
	mov.b32 	%r3062, 1;
	mov.f64 	%fd9885, %fd11;
	@%p941 bra 	$L__BB4_1005;
	setp.ltu.f64 	%p944, %fd9, 0d41E0000000000000;
	mov.f64 	%fd9885, %fd10;
	mov.u32 	%r3061, %r12;
	@%p944 bra 	$L__BB4_1004;
	{ // callseq 445, 0
	.param .b64 param0;
	st.param.f64 	[param0], %fd8;
	.param .align 16 .b8 retval0[16];
	call.uni (retval0), 
	__internal_trig_reduction_slowpathd, 
	(
	param0
	);
	ld.param.f64 	%fd9885, [retval0];
	ld.param.b32 	%r3061, [retval0+8];
	} // callseq 445
$L__BB4_1004:
	add.s32 	%r3062, %r3061, 1;
$L__BB4_1005:
	shl.b32 	%r2391, %r3062, 6;
	cvt.u64.u32 	%rd898, %r2391;
	and.b64  	%rd899, %rd898, 64;
	mov.u64 	%rd900, __cudart_sin_cos_coeffs;
	add.s64 	%rd901, %rd900, %rd899;
	mul.rn.f64 	%fd7903, %fd9885, %fd9885;
	and.b32  	%r2392, %r3062, 1;
	setp.eq.b32 	%p946, %r2392, 1;
	selp.f64 	%fd7904, 0dBDA8FF8320FD8164, 0d3DE5DB65F9785EBA, %p946;
	ld.global.nc.v2.f64 	{%fd7905, %fd7906}, [%rd901];
	fma.rn.f64 	%fd7907, %fd7904, %fd7903, %fd7905;
	fma.rn.f64 	%fd7908, %fd7907, %fd7903, %fd7906;
	ld.global.nc.v2.f64 	{%fd7909, %fd7910}, [%rd901+16];
	fma.rn.f64 	%fd7911, %fd7908, %fd7903, %fd7909;
	fma.rn.f64 	%fd7912, %fd7911, %fd7903, %fd7910;
	ld.global.nc.v2.f64 	{%fd7913, %fd7914}, [%rd901+32];
	fma.rn.f64 	%fd7915, %fd7912, %fd7903, %fd7913;
	fma.rn.f64 	%fd7916, %fd7915, %fd7903, %fd7914;
	fma.rn.f64 	%fd7917, %fd7916, %fd9885, %fd9885;
	fma.rn.f64 	%fd7918, %fd7916, %fd7903, 0d3FF0000000000000;
	selp.f64 	%fd7919, %fd7918, %fd7917, %p946;
	and.b32  	%r2393, %r3062, 2;
	setp.eq.s32 	%p947, %r2393, 0;
	mov.f64 	%fd7920, 0d0000000000000000;
	sub.f64 	%fd7921, %fd7920, %fd7919;
	selp.f64 	%fd7922, %fd7919, %fd7921, %p947;
	mul.f64 	%fd1489, %fd1485, %fd7922;
	@%p939 bra 	$L__BB4_1007;
	mov.f64 	%fd7928, 0d0000000000000000;
	mul.rn.f64 	%fd9886, %fd1478, %fd7928;
	mov.b32 	%r3063, 0;
	bra.uni 	$L__BB4_1009;
$L__BB4_1007:
	mul.f64 	%fd7923, %fd1478, 0d3FE45F306DC9C883;
	cvt.rni.s32.f64 	%r3063, %fd7923;
	cvt.rn.f64.s32 	%fd7924, %r3063;
	fma.rn.f64 	%fd7925, %fd7924, 0dBFF921FB54442D18, %fd1478;
	fma.rn.f64 	%fd7926, %fd7924, 0dBC91A62633145C00, %fd7925;
	fma.rn.f64 	%fd9886, %fd7924, 0dB97B839A252049C0, %fd7926;
	setp.ltu.f64 	%p948, %fd1479, 0d41E0000000000000;
	@%p948 bra 	$L__BB4_1009;
	{ // callseq 446, 0
	.param .b64 param0;
	st.param.f64 	[param0], %fd1478;
	.param .align 16 .b8 retval0[16];
	call.uni (retval0), 
	__internal_trig_reduction_slowpathd, 
	(
	param0
	);
	ld.param.f64 	%fd9886, [retval0];
	ld.param.b32 	%r3063, [retval0+8];
	} // callseq 446
$L__BB4_1009:
	shl.b32 	%r2396, %r3063, 6;
	cvt.u64.u32 	%rd902, %r2396;
	and.b64  	%rd903, %rd902, 64;
	mov.u64 	%rd904, __cudart_sin_cos_coeffs;
	add.s64 	%rd905, %rd904, %rd903;
	mul.rn.f64 	%fd7929, %fd9886, %fd9886;
	and.b32  	%r2397, %r3063, 1;
	setp.eq.b32 	%p949, %r2397, 1;
	selp.f64 	%fd7930, 0dBDA8FF8320FD8164, 0d3DE5DB65F9785EBA, %p949;
	ld.global.nc.v2.f64 	{%fd7931, %fd7932}, [%rd905];
	fma.rn.f64 	%fd7933, %fd7930, %fd7929, %fd7931;
	fma.rn.f64 	%fd7934, %fd7933, %fd7929, %fd7932;
	ld.global.nc.v2.f64 	{%fd7935, %fd7936}, [%rd905+16];
	fma.rn.f64 	%fd7937, %fd7934, %fd7929, %fd7935;
	fma.rn.f64 	%fd7938, %fd7937, %fd7929, %fd7936;
	ld.global.nc.v2.f64 	{%fd7939, %fd7940}, [%rd905+32];
	fma.rn.f64 	%fd7941, %fd7938, %fd7929, %fd7939;
	fma.rn.f64 	%fd7942, %fd7941, %fd7929, %fd7940;
	fma.rn.f64 	%fd7943, %fd7942, %fd9886, %fd9886;
	fma.rn.f64 	%fd7944, %fd7942, %fd7929, 0d3FF0000000000000;
	selp.f64 	%fd7945, %fd7944, %fd7943, %p949;
	and.b32  	%r2398, %r3063, 2;
	setp.eq.s32 	%p950, %r2398, 0;
	mov.f64 	%fd7946, 0d0000000000000000;
	sub.f64 	%fd7947, %fd7946, %fd7945;
	selp.f64 	%fd1494, %fd7945, %fd7947, %p950;
	setp.ltu.f64 	%p952, %fd9, 0d41E0000000000000;
	or.pred  	%p8, %p941, %p952;
	mov.f64 	%fd9887, %fd25;
	mov.u32 	%r3064, %r18;
	@%p8 bra 	$L__BB4_1011;
	{ // callseq 447, 0
	.param .b64 param0;
	st.param.f64 	[param0], %fd8;
	.param .align 16 .b8 retval0[16];
	call.uni (retval0), 
	__internal_trig_reduction_slowpathd, 
	(
	param0
	);
	ld.param.f64 	%fd9887, [retval0];
	ld.param.b32 	%r3064, [retval0+8];
	} // callseq 447
$L__BB4_1011:
	mul.f64 	%fd7949, %fd7, %fd1455;
	shl.b32 	%r2400, %r3064, 6;
	cvt.u64.u32 	%rd906, %r2400;
	and.b64  	%rd907, %rd906, 64;
	mov.u64 	%rd908, __cudart_sin_cos_coeffs;
	add.s64 	%rd909, %rd908, %rd907;
	mul.rn.f64 	%fd7950, %fd9887, %fd9887;
	and.b32  	%r2401, %r3064, 1;
	setp.eq.b32 	%p953, %r2401, 1;
	selp.f64 	%fd7951, 0dBDA8FF8320FD8164, 0d3DE5DB65F9785EBA, %p953;
	ld.global.nc.v2.f64 	{%fd7952, %fd7953}, [%rd909];
	fma.rn.f64 	%fd7954, %fd7951, %fd7950, %fd7952;
	fma.rn.f64 	%fd7955, %fd7954, %fd7950, %fd7953;
	ld.global.nc.v2.f64 	{%fd7956, %fd7957}, [%rd909+16];
	fma.rn.f64 	%fd7958, %fd7955, %fd7950, %fd7956;
	fma.rn.f64 	%fd7959, %fd7958, %fd7950, %fd7957;
	ld.global.nc.v2.f64 	{%fd7960, %fd7961}, [%rd909+32];
	fma.rn.f64 	%fd7962, %fd7959, %fd7950, %fd7960;
	fma.rn.f64 	%fd7963, %fd7962, %fd7950, %fd7961;
	fma.rn.f64 	%fd7964, %fd7963, %fd9887, %fd9887;
	fma.rn.f64 	%fd7965, %fd7963, %fd7950, 0d3FF0000000000000;
	selp.f64 	%fd7966, %fd7965, %fd7964, %p953;
	and.b32  	%r2402, %r3064, 2;
	setp.eq.s32 	%p954, %r2402, 0;
	mov.f64 	%fd7967, 0d0000000000000000;
	sub.f64 	%fd7968, %fd7967, %fd7966;
	selp.f64 	%fd7969, %fd7966, %fd7968, %p954;
	mul.f64 	%fd7970, %fd1494, %fd7969;
	sub.f64 	%fd7971, %fd1489, %fd7970;
	add.f64 	%fd7972, %fd1462, %fd1469;
	mul.f64 	%fd7973, %fd7949, %fd7972;
	mul.f64 	%fd7974, %fd7973, %fd7971;
	div.rn.f64 	%fd7975, %fd7974, %fd12;
	add.f64 	%fd1497, %fd9513, %fd7975;
	bar.sync 	0;
	sub.f64 	%fd7976, %fd1462, %fd1469;
	mul.f64 	%fd1498, %fd7976, %fd7949;
	ld.global.f64 	%fd1499, [%rd1];
	abs.f64 	%fd1500, %fd1499;
	setp.neu.f64 	%p955, %fd1500, 0d7FF0000000000000;
	@%p955 bra 	$L__BB4_1013;
	mov.f64 	%fd7982, 0d0000000000000000;
	mul.rn.f64 	%fd9888, %fd1499, %fd7982;
	mov.b32 	%r3065, 0;
	bra.uni 	$L__BB4_1015;
$L__BB4_1013:
	mul.f64 	%fd7977, %fd1499, 0d3FE45F306DC9C883;
	cvt.rni.s32.f64 	%r3065, %fd7977;
	cvt.rn.f64.s32 	%fd7978, %r3065;
	fma.rn.f64 	%fd7979, %fd7978, 0dBFF921FB54442D18, %fd1499;
	fma.rn.f64 	%fd7980, %fd7978, 0dBC91A62633145C00, %fd7979;
	fma.rn.f64 	%fd9888, %fd7978, 0dB97B839A252049C0, %fd7980;
	setp.ltu.f64 	%p956, %fd1500, 0d41E0000000000000;
	@%p956 bra 	$L__BB4_1015;
	{ // callseq 448, 0
	.param .b64 param0;
	st.param.f64 	[param0], %fd1499;
	.param .align 16 .b8 retval0[16];
	call.uni (retval0), 
	__internal_trig_reduction_slowpathd, 
	(
	param0
	);
	ld.param.f64 	%fd9888, [retval0];
	ld.param.b32 	%r3065, [retval0+8];
	} // callseq 448
$L__BB4_1015:
	shl.b32 	%r2405, %r3065, 6;
	cvt.u64.u32 	%rd910, %r2405;
	and.b64  	%rd911, %rd910, 64;
	add.s64 	%rd913, %rd908, %rd911;
	mul.rn.f64 	%fd7983, %fd9888, %fd9888;
	and.b32  	%r2406, %r3065, 1;
	setp.eq.b32 	%p957, %r2406, 1;
	selp.f64 	%fd7984, 0dBDA8FF8320FD8164, 0d3DE5DB65F9785EBA, %p957;
	ld.global.nc.v2.f64 	{%fd7985, %fd7986}, [%rd913];
	fma.rn.f64 	%fd7987, %fd7984, %fd7983, %fd7985;
	fma.rn.f64 	%fd7988, %fd7987, %fd7983, %fd7986;
	ld.global.nc.v2.f64 	{%fd7989, %fd7990}, [%rd913+16];
	fma.rn.f64 	%fd7991, %fd7988, %fd7983, %fd7989;
	fma.rn.f64 	%fd7992, %fd7991, %fd7983, %fd7990;
	ld.global.nc.v2.f64 	{%fd7993, %fd7994}, [%rd913+32];
	fma.rn.f64 	%fd7995, %fd7992, %fd7983, %fd7993;
	fma.rn.f64 	%fd7996, %fd7995, %fd7983, %fd7994;
	fma.rn.f64 	%fd7997, %fd7996, %fd9888, %fd9888;
	fma.rn.f64 	%fd7998, %fd7996, %fd7983, 0d3FF0000000000000;
	selp.f64 	%fd7999, %fd7998, %fd7997, %p957;
	and.b32  	%r2407, %r3065, 2;
	setp.eq.s32 	%p958, %r2407, 0;
	mov.f64 	%fd8000, 0d0000000000000000;
	sub.f64 	%fd8001, %fd8000, %fd7999;
	selp.f64 	%fd1505, %fd7999, %fd8001, %p958;
	mov.f64 	%fd9889, %fd25;
	mov.u32 	%r3066, %r18;
	@%p8 bra 	$L__BB4_1017;
	{ // callseq 449, 0
	.param .b64 param0;
	st.param.f64 	[param0], %fd8;
	.param .align 16 .b8 retval0[16];
	call.uni (retval0), 
	__internal_trig_reduction_slowpathd, 
	(
	param0
	);
	ld.param.f64 	%fd9889, [retval0];
	ld.param.b32 	%r3066, [retval0+8];
	} // callseq 449
$L__BB4_1017:
	shl.b32 	%r2409, %r3066, 6;
	cvt.u64.u32 	%rd914, %r2409;
	and.b64  	%rd915, %rd914, 64;
	mov.u64 	%rd916, __cudart_sin_cos_coeffs;
	add.s64 	%rd917, %rd916, %rd915;
	mul.rn.f64 	%fd8003, %fd9889, %fd9889;
	and.b32  	%r2410, %r3066, 1;
	setp.eq.b32 	%p960, %r2410, 1;
	selp.f64 	%fd8004, 0dBDA8FF8320FD8164, 0d3DE5DB65F9785EBA, %p960;
	ld.global.nc.v2.f64 	{%fd8005, %fd8006}, [%rd917];
	fma.rn.f64 	%fd8007, %fd8004, %fd8003, %fd8005;
	fma.rn.f64 	%fd8008, %fd8007, %fd8003, %fd8006;
	ld.global.nc.v2.f64 	{%fd8009, %fd8010}, [%rd917+16];
	fma.rn.f64 	%fd8011, %fd8008, %fd8003, %fd8009;
	fma.rn.f64 	%fd8012, %fd8011, %fd8003, %fd8010;
	ld.global.nc.v2.f64 	{%fd8013, %fd8014}, [%rd917+32];
	fma.rn.f64 	%fd8015, %fd8012, %fd8003, %fd8013;
	fma.rn.f64 	%fd8016, %fd8015, %fd8003, %fd8014;
	fma.rn.f64 	%fd8017, %fd8016, %fd9889, %fd9889;
	fma.rn.f64 	%fd8018, %fd8016, %fd8003, 0d3FF0000000000000;
	selp.f64 	%fd8019, %fd8018, %fd8017, %p960;
	and.b32  	%r2411, %r3066, 2;
	setp.eq.s32 	%p961, %r2411, 0;
	mov.f64 	%fd8020, 0d0000000000000000;
	sub.f64 	%fd8021, %fd8020, %fd8019;
	selp.f64 	%fd8022, %fd8019, %fd8021, %p961;
	mul.f64 	%fd1508, %fd1505, %fd8022;
	@%p955 bra 	$L__BB4_1019;
	mov.f64 	%fd8028, 0d0000000000000000;
	mul.rn.f64 	%fd9891, %fd1499, %fd8028;
	mov.b32 	%r3068, 1;
	bra.uni 	$L__BB4_1022;
$L__BB4_1019:
	mul.f64 	%fd8023, %fd1499, 0d3FE45F306DC9C883;
	cvt.rni.s32.f64 	%r3067, %fd8023;
	cvt.rn.f64.s32 	%fd8024, %r3067;
	fma.rn.f64 	%fd8025, %fd8024, 0dBFF921FB54442D18, %fd1499;
	fma.rn.f64 	%fd8026, %fd8024, 0dBC91A62633145C00, %fd8025;
	fma.rn.f64 	%fd9891, %fd8024, 0dB97B839A252049C0, %fd8026;
	setp.ltu.f64 	%p962, %fd1500, 0d41E0000000000000;
	@%p962 bra 	$L__BB4_1021;
	{ // callseq 450, 0
	.param .b64 param0;
	st.param.f64 	[param0], %fd1499;
	.param .align 16 .b8 retval0[16];
	call.uni (retval0), 
	__internal_trig_reduction_slowpathd, 
	(
	param0
	);
	ld.param.f64 	%fd9891, [retval0];
	ld.param.b32 	%r3067, [retval0+8];
	} // callseq 450
$L__BB4_1021:
	add.s32 	%r3068, %r3067, 1;
$L__BB4_1022:
	shl.b32 	%r2414, %r3068, 6;
	cvt.u64.u32 	%rd918, %r2414;
	and.b64  	%rd919, %rd918, 64;
	add.s64 	%rd921, %rd916, %rd919;
	mul.rn.f64 	%fd8029, %fd9891, %fd9891;
	and.b32  	%r2415, %r3068, 1;
	setp.eq.b32 	%p963, %r2415, 1;
	selp.f64 	%fd8030, 0dBDA8FF8320FD8164, 0d3DE5DB65F9785EBA, %p963;
	ld.global.nc.v2.f64 	{%fd8031, %fd8032}, [%rd921];
	fma.rn.f64 	%fd8033, %fd8030, %fd8029, %fd8031;
	fma.rn.f64 	%fd8034, %fd8033, %fd8029, %fd8032;
	ld.global.nc.v2.f64 	{%fd8035, %fd8036}, [%rd921+16];
	fma.rn.f64 	%fd8037, %fd8034, %fd8029, %fd8035;
	fma.rn.f64 	%fd8038, %fd8037, %fd8029, %fd8036;
	ld.global.nc.v2.f64 	{%fd8039, %fd8040}, [%rd921+32];
	fma.rn.f64 	%fd8041, %fd8038, %fd8029, %fd8039;
	fma.rn.f64 	%fd8042, %fd8041, %fd8029, %fd8040;
	fma.rn.f64 	%fd8043, %fd8042, %fd9891, %fd9891;
	fma.rn.f64 	%fd8044, %fd8042, %fd8029, 0d3FF0000000000000;
	selp.f64 	%fd8045, %fd8044, %fd8043, %p963;
	and.b32  	%r2416, %r3068, 2;
	setp.eq.s32 	%p964, %r2416, 0;
	mov.f64 	%fd8046, 0d0000000000000000;
	sub.f64 	%fd8047, %fd8046, %fd8045;
	selp.f64 	%fd1514, %fd8045, %fd8047, %p964;
	ld.global.f64 	%fd1515, [%rd1+8];
	abs.f64 	%fd1516, %fd1515;
	setp.neu.f64 	%p965, %fd1516, 0d7FF0000000000000;
	@%p965 bra 	$L__BB4_1024;
	mov.f64 	%fd8053, 0d0000000000000000;
	mul.rn.f64 	%fd9892, %fd1515, %fd8053;
	mov.b32 	%r3069, 0;
	bra.uni 	$L__BB4_1026;
$L__BB4_1024:
	mul.f64 	%fd8048, %fd1515, 0d3FE45F306DC9C883;
	cvt.rni.s32.f64 	%r3069, %fd8048;
	cvt.rn.f64.s32 	%fd8049, %r3069;
	fma.rn.f64 	%fd8050, %fd8049, 0dBFF921FB54442D18, %fd1515;
	fma.rn.f64 	%fd8051, %fd8049, 0dBC91A62633145C00, %fd8050;
	fma.rn.f64 	%fd9892, %fd8049, 0dB97B839A252049C0, %fd8051;
	setp.ltu.f64 	%p966, %fd1516, 0d41E0000000000000;
	@%p966 bra 	$L__BB4_1026;
	{ // callseq 451, 0
	.param .b64 param0;
	st.param.f64 	[param0], %fd1515;
	.param .align 16 .b8 retval0[16];
	call.uni (retval0), 
	__internal_trig_reduction_slowpathd, 
	(
	param0
	);
	ld.param.f64 	%fd9892, [retval0];
	ld.param.b32 	%r3069, [retval0+8];
	} // callseq 451
$L__BB4_1026:
	shl.b32 	%r2419, %r3069, 6;
	cvt.u64.u32 	%rd922, %r2419;
	and.b64  	%rd923, %rd922, 64;
	mov.u64 	%rd924, __cudart_sin_cos_coeffs;
	add.s64 	%rd925, %rd924, %rd923;
	mul.rn.f64 	%fd8054, %fd9892, %fd9892;
	and.b32  	%r2420, %r3069, 1;
	setp.eq.b32 	%p967, %r2420, 1;
	selp.f64 	%fd8055, 0dBDA8FF8320FD8164, 0d3DE5DB65F9785EBA, %p967;
	ld.global.nc.v2.f64 	{%fd8056, %fd8057}, [%rd925];
	fma.rn.f64 	%fd8058, %fd8055, %fd8054, %fd8056;
	fma.rn.f64 	%fd8059, %fd8058, %fd8054, %fd8057;
	ld.global.nc.v2.f64 	{%fd8060, %fd8061}, [%rd925+16];
	fma.rn.f64 	%fd8062, %fd8059, %fd8054, %fd8060;
	fma.rn.f64 	%fd8063, %fd8062, %fd8054, %fd8061;
	ld.global.nc.v2.f64 	{%fd8064, %fd8065}, [%rd925+32];
	fma.rn.f64 	%fd8066, %fd8063, %fd8054, %fd8064;
	fma.rn.f64 	%fd8067, %fd8066, %fd8054, %fd8065;
	fma.rn.f64 	%fd8068, %fd8067, %fd9892, %fd9892;
	fma.rn.f64 	%fd8069, %fd8067, %fd8054, 0d3FF0000000000000;
	selp.f64 	%fd8070, %fd8069, %fd8068, %p967;
	and.b32  	%r2421, %r3069, 2;
	setp.eq.s32 	%p968, %r2421, 0;
	mov.f64 	%fd8071, 0d0000000000000000;
	sub.f64 	%fd8072, %fd8071, %fd8070;
	selp.f64 	%fd8073, %fd8070, %fd8072, %p968;
	mul.f64 	%fd1521, %fd1514, %fd8073;
	mov.f64 	%fd9893, %fd25;
	mov.u32 	%r3070, %r18;
	@%p8 bra 	$L__BB4_1028;
	{ // callseq 452, 0
	.param .b64 param0;
	st.param.f64 	[param0], %fd8;
	.param .align 16 .b8 retval0[16];
	call.uni (retval0), 
	__internal_trig_reduction_slowpathd, 
	(
	param0
	);
	ld.param.f64 	%fd9893, [retval0];
	ld.param.b32 	%r3070, [retval0+8];
	} // callseq 452
$L__BB4_1028:
	shl.b32 	%r2423, %r3070, 6;
	cvt.u64.u32 	%rd926, %r2423;
	and.b64  	%rd927, %rd926, 64;
	mov.u64 	%rd928, __cudart_sin_cos_coeffs;
	add.s64 	%rd929, %rd928, %rd927;
	mul.rn.f64 	%fd8075, %fd9893, %fd9893;
	and.b32  	%r2424, %r3070, 1;
	setp.eq.b32 	%p970, %r2424, 1;
	selp.f64 	%fd8076, 0dBDA8FF8320FD8164, 0d3DE5DB65F9785EBA, %p970;
	ld.global.nc.v2.f64 	{%fd8077, %fd8078}, [%rd929];
	fma.rn.f64 	%fd8079, %fd8076, %fd8075, %fd8077;
	fma.rn.f64 	%fd8080, %fd8079, %fd8075, %fd8078;
	ld.global.nc.v2.f64 	{%fd8081, %fd8082}, [%rd929+16];
	fma.rn.f64 	%fd8083, %fd8080, %fd8075, %fd8081;
	fma.rn.f64 	%fd8084, %fd8083, %fd8075, %fd8082;
	ld.global.nc.v2.f64 	{%fd8085, %fd8086}, [%rd929+32];
	fma.rn.f64 	%fd8087, %fd8084, %fd8075, %fd8085;
	fma.rn.f64 	%fd8088, %fd8087, %fd8075, %fd8086;
	fma.rn.f64 	%fd8089, %fd8088, %fd9893, %fd9893;
	fma.rn.f64 	%fd8090, %fd8088, %fd8075, 0d3FF0000000000000;
	selp.f64 	%fd8091, %fd8090, %fd8089, %p970;
	and.b32  	%r2425, %r3070, 2;
	setp.eq.s32 	%p971, %r2425, 0;
	mov.f64 	%fd8092, 0d0000000000000000;
	sub.f64 	%fd8093, %fd8092, %fd8091;
	selp.f64 	%fd8094, %fd8091, %fd8093, %p971;
	mul.f64 	%fd1524, %fd1521, %fd8094;
	@%p965 bra 	$L__BB4_1030;
	mov.f64 	%fd8100, 0d0000000000000000;
	mul.rn.f64 	%fd9895, %fd1515, %fd8100;
	mov.b32 	%r3072, 1;
	bra.uni 	$L__BB4_1033;
$L__BB4_1030:
	mul.f64 	%fd8095, %fd1515, 0d3FE45F306DC9C883;
	cvt.rni.s32.f64 	%r3071, %fd8095;
	cvt.rn.f64.s32 	%fd8096, %r3071;
	fma.rn.f64 	%fd8097, %fd8096, 0dBFF921FB54442D18, %fd1515;
	fma.rn.f64 	%fd8098, %fd8096, 0dBC91A62633145C00, %fd8097;
	fma.rn.f64 	%fd9895, %fd8096, 0dB97B839A252049C0, %fd8098;
	setp.ltu.f64 	%p972, %fd1516, 0d41E0000000000000;
	@%p972 bra 	$L__BB4_1032;
	{ // callseq 453, 0
	.param .b64 param0;
	st.param.f64 	[param0], %fd1515;
	.param .align 16 .b8 retval0[16];
	call.uni (retval0), 
	__internal_trig_reduction_slowpathd, 
	(
	param0
	);
	ld.param.f64 	%fd9895, [retval0];
	ld.param.b32 	%r3071, [retval0+8];
	} // callseq 453
$L__BB4_1032:
	add.s32 	%r3072, %r3071, 1;
$L__BB4_1033:
	shl.b32 	%r2429, %r3072, 6;
	cvt.u64.u32 	%rd930, %r2429;
	and.b64  	%rd931, %rd930, 64;
	add.s64 	%rd933, %rd928, %rd931;
	mul.rn.f64 	%fd8101, %fd9895, %fd9895;
	and.b32  	%r2430, %r3072, 1;
	setp.eq.b32 	%p974, %r2430, 1;
	selp.f64 	%fd8102, 0dBDA8FF8320FD8164, 0d3DE5DB65F9785EBA, %p974;
	ld.global.nc.v2.f64 	{%fd8103, %fd8104}, [%rd933];
	fma.rn.f64 	%fd8105, %fd8102, %fd8101, %fd8103;
	fma.rn.f64 	%fd8106, %fd8105, %fd8101, %fd8104;
	ld.global.nc.v2.f64 	{%fd8107, %fd8108}, [%rd933+16];
	fma.rn.f64 	%fd8109, %fd8106, %fd8101, %fd8107;
	fma.rn.f64 	%fd8110, %fd8109, %fd8101, %fd8108;
	ld.global.nc.v2.f64 	{%fd8111, %fd8112}, [%rd933+32];
	fma.rn.f64 	%fd8113, %fd8110, %fd8101, %fd8111;
	fma.rn.f64 	%fd8114, %fd8113, %fd8101, %fd8112;
	fma.rn.f64 	%fd8115, %fd8114, %fd9895, %fd9895;
	fma.rn.f64 	%fd8116, %fd8114, %fd8101, 0d3FF0000000000000;
	selp.f64 	%fd8117, %fd8116, %fd8115, %p974;
	and.b32  	%r2431, %r3072, 2;
	setp.eq.s32 	%p975, %r2431, 0;
	mov.f64 	%fd8118, 0d0000000000000000;
	sub.f64 	%fd8119, %fd8118, %fd8117;
	selp.f64 	%fd1530, %fd8117, %fd8119, %p975;
	mov.b32 	%r3074, 1;
	mov.f64 	%fd9897, %fd11;
	@%p941 bra 	$L__BB4_1037;
	setp.ltu.f64 	%p976, %fd9, 0d41E0000000000000;
	mov.f64 	%fd9897, %fd10;
	mov.u32 	%r3073, %r12;
	@%p976 bra 	$L__BB4_1036;
	{ // callseq 454, 0
	.param .b64 param0;
	st.param.f64 	[param0], %fd8;
	.param .align 16 .b8 retval0[16];
	call.uni (retval0), 
	__internal_trig_reduction_slowpathd, 
	(
	param0
	);
	ld.param.f64 	%fd9897, [retval0];
	ld.param.b32 	%r3073, [retval0+8];
	} // callseq 454
$L__BB4_1036:
	add.s32 	%r3074, %r3073, 1;
$L__BB4_1037:
	shl.b32 	%r2433, %r3074, 6;
	cvt.u64.u32 	%rd934, %r2433;
	and.b64  	%rd935, %rd934, 64;
	mov.u64 	%rd936, __cudart_sin_cos_coeffs;
	add.s64 	%rd937, %rd936, %rd935;
	mul.rn.f64 	%fd8121, %fd9897, %fd9897;
	and.b32  	%r2434, %r3074, 1;
	setp.eq.b32 	%p977, %r2434, 1;
	selp.f64 	%fd8122, 0dBDA8FF8320FD8164, 0d3DE5DB65F9785EBA, %p977;
	ld.global.nc.v2.f64 	{%fd8123, %fd8124}, [%rd937];
	fma.rn.f64 	%fd8125, %fd8122, %fd8121, %fd8123;
	fma.rn.f64 	%fd8126, %fd8125, %fd8121, %fd8124;
	ld.global.nc.v2.f64 	{%fd8127, %fd8128}, [%rd937+16];
	fma.rn.f64 	%fd8129, %fd8126, %fd8121, %fd8127;
	fma.rn.f64 	%fd8130, %fd8129, %fd8121, %fd8128;
	ld.global.nc.v2.f64 	{%fd8131, %fd8132}, [%rd937+32];
	fma.rn.f64 	%fd8133, %fd8130, %fd8121, %fd8131;
	fma.rn.f64 	%fd8134, %fd8133, %fd8121, %fd8132;
	fma.rn.f64 	%fd8135, %fd8134, %fd9897, %fd9897;
	fma.rn.f64 	%fd8136, %fd8134, %fd8121, 0d3FF0000000000000;
	selp.f64 	%fd8137, %fd8136, %fd8135, %p977;
	and.b32  	%r2435, %r3074, 2;
	setp.eq.s32 	%p978, %r2435, 0;
	mov.f64 	%fd8138, 0d0000000000000000;
	sub.f64 	%fd8139, %fd8138, %fd8137;
	selp.f64 	%fd8140, %fd8137, %fd8139, %p978;
	mul.f64 	%fd8141, %fd1530, %fd8140;
	sub.f64 	%fd8142, %fd1524, %fd8141;
	mul.f64 	%fd8143, %fd1398, %fd8142;
	fma.rn.f64 	%fd8144, %fd1397, %fd1508, %fd8143;
	mul.f64 	%fd8145, %fd1498, %fd8144;
	div.rn.f64 	%fd8146, %fd8145, %fd13;
	add.f64 	%fd1534, %fd1497, %fd8146;
	bar.sync 	0;
	bar.sync 	0;
	ld.global.f64 	%fd8147, [%rd2];
	div.rn.f64 	%fd1535, %fd8147, %fd4;
	bar.sync 	0;
	mul.f64 	%fd1536, %fd9518, %fd1535;
	ld.global.f64 	%fd1537, [%rd2];
	ld.global.f64 	%fd1538, [%rd1];
	abs.f64 	%fd1539, %fd1538;
	setp.neu.f64 	%p979, %fd1539, 0d7FF0000000000000;
	@%p979 bra 	$L__BB4_1039;
	mov.f64 	%fd8153, 0d0000000000000000;
	mul.rn.f64 	%fd9898, %fd1538, %fd8153;
	mov.b32 	%r3075, 0;
	bra.uni 	$L__BB4_1041;
$L__BB4_1039:
	mul.f64 	%fd8148, %fd1538, 0d3FE45F306DC9C883;
	cvt.rni.s32.f64 	%r3075, %fd8148;
	cvt.rn.f64.s32 	%fd8149, %r3075;
	fma.rn.f64 	%fd8150, %fd8149, 0dBFF921FB54442D18, %fd1538;
	fma.rn.f64 	%fd8151, %fd8149, 0dBC91A62633145C00, %fd8150;
	fma.rn.f64 	%fd9898, %fd8149, 0dB97B839A252049C0, %fd8151;
	setp.ltu.f64 	%p980, %fd1539, 0d41E0000000000000;
	@%p980 bra 	$L__BB4_1041;
	{ // callseq 455, 0
	.param .b64 param0;
	st.param.f64 	[param0], %fd1538;
	.param .align 16 .b8 retval0[16];
	call.uni (retval0), 
	__internal_trig_reduction_slowpathd, 
	(
	param0
	);
	ld.param.f64 	%fd9898, [retval0];
	ld.param.b32 	%r3075, [retval0+8];
	} // callseq 455
$L__BB4_1041:
	shl.b32 	%r2438, %r3075, 6;
	cvt.u64.u32 	%rd938, %r2438;
	and.b64  	%rd939, %rd938, 64;
	mov.u64 	%rd940, __cudart_sin_cos_coeffs;
	add.s64 	%rd941, %rd940, %rd939;
	mul.rn.f64 	%fd8154, %fd9898, %fd9898;
	and.b32  	%r2439, %r3075, 1;
	setp.eq.b32 	%p981, %r2439, 1;
	selp.f64 	%fd8155, 0dBDA8FF8320FD8164, 0d3DE5DB65F9785EBA, %p981;
	ld.global.nc.v2.f64 	{%fd8156, %fd8157}, [%rd941];
	fma.rn.f64 	%fd8158, %fd8155, %fd8154, %fd8156;
	fma.rn.f64 	%fd8159, %fd8158, %fd8154, %fd8157;
	ld.global.nc.v2.f64 	{%fd8160, %fd8161}, [%rd941+16];
	fma.rn.f64 	%fd8162, %fd8159, %fd8154, %fd8160;
	fma.rn.f64 	%fd8163, %fd8162, %fd8154, %fd8161;
	ld.global.nc.v2.f64 	{%fd8164, %fd8165}, [%rd941+32];
	fma.rn.f64 	%fd8166, %fd8163, %fd8154, %fd8164;
	fma.rn.f64 	%fd8167, %fd8166, %fd8154, %fd8165;
	fma.rn.f64 	%fd8168, %fd8167, %fd9898, %fd9898;
	fma.rn.f64 	%fd8169, %fd8167, %fd8154, 0d3FF0000000000000;
	selp.f64 	%fd8170, %fd8169, %fd8168, %p981;
	and.b32  	%r2440, %r3075, 2;
	setp.eq.s32 	%p982, %r2440, 0;
	mov.f64 	%fd8171, 0d0000000000000000;
	sub.f64 	%fd8172, %fd8171, %fd8170;
	selp.f64 	%fd1544, %fd8170, %fd8172, %p982;
	ld.global.f64 	%fd1545, [%rd1+8];
	abs.f64 	%fd1546, %fd1545;
	setp.neu.f64 	%p983, %fd1546, 0d7FF0000000000000;
	@%p983 bra 	$L__BB4_1043;
	mov.f64 	%fd8178, 0d0000000000000000;
	mul.rn.f64 	%fd9900, %fd1545, %fd8178;
	mov.b32 	%r3077, 1;
	bra.uni 	$L__BB4_1046;
$L__BB4_1043:
	mul.f64 	%fd8173, %fd1545, 0d3FE45F306DC9C883;
	cvt.rni.s32.f64 	%r3076, %fd8173;
	cvt.rn.f64.s32 	%fd8174, %r3076;
	fma.rn.f64 	%fd8175, %fd8174, 0dBFF921FB54442D18, %fd1545;
	fma.rn.f64 	%fd8176, %fd8174, 0dBC91A62633145C00, %fd8175;
	fma.rn.f64 	%fd9900, %fd8174, 0dB97B839A252049C0, %fd8176;
	setp.ltu.f64 	%p984, %fd1546, 0d41E0000000000000;
	@%p984 bra 	$L__BB4_1045;
	{ // callseq 456, 0
	.param .b64 param0;
	st.param.f64 	[param0], %fd1545;
	.param .align 16 .b8 retval0[16];
	call.uni (retval0), 
	__internal_trig_reduction_slowpathd, 
	(
	param0
	);
	ld.param.f64 	%fd9900, [retval0];
	ld.param.b32 	%r3076, [retval0+8];
	} // callseq 456
$L__BB4_1045:
	add.s32 	%r3077, %r3076, 1;
$L__BB4_1046:
	shl.b32 	%r2443, %r3077, 6;
	cvt.u64.u32 	%rd942, %r2443;
	and.b64  	%rd943, %rd942, 64;
	mov.u64 	%rd944, __cudart_sin_cos_coeffs;
	add.s64 	%rd945, %rd944, %rd943;
	mul.rn.f64 	%fd8179, %fd9900, %fd9900;
	and.b32  	%r2444, %r3077, 1;
	setp.eq.b32 	%p986, %r2444, 1;
	selp.f64 	%fd8180, 0dBDA8FF8320FD8164, 0d3DE5DB65F9785EBA, %p986;
	ld.global.nc.v2.f64 	{%fd8181, %fd8182}, [%rd945];
	fma.rn.f64 	%fd8183, %fd8180, %fd8179, %fd8181;
	fma.rn.f64 	%fd8184, %fd8183, %fd8179, %fd8182;
	ld.global.nc.v2.f64 	{%fd8185, %fd8186}, [%rd945+16];
	fma.rn.f64 	%fd8187, %fd8184, %fd8179, %fd8185;
	fma.rn.f64 	%fd8188, %fd8187, %fd8179, %fd8186;
	ld.global.nc.v2.f64 	{%fd8189, %fd8190}, [%rd945+32];
	fma.rn.f64 	%fd8191, %fd8188, %fd8179, %fd8189;
	fma.rn.f64 	%fd8192, %fd8191, %fd8179, %fd8190;
	fma.rn.f64 	%fd8193, %fd8192, %fd9900, %fd9900;
	fma.rn.f64 	%fd8194, %fd8192, %fd8179, 0d3FF0000000000000;
	selp.f64 	%fd8195, %fd8194, %fd8193, %p986;
	and.b32  	%r2445, %r3077, 2;
	setp.eq.s32 	%p987, %r2445, 0;
	mov.f64 	%fd8196, 0d0000000000000000;
	sub.f64 	%fd8197, %fd8196, %fd8195;
	selp.f64 	%fd8198, %fd8195, %fd8197, %p987;
	mul.f64 	%fd1552, %fd1544, %fd8198;
	@%p983 bra 	$L__BB4_1048;
	mov.f64 	%fd8204, 0d0000000000000000;
	mul.rn.f64 	%fd9901, %fd1545, %fd8204;
	mov.b32 	%r3078, 0;
	bra.uni 	$L__BB4_1050;
$L__BB4_1048:
	mul.f64 	%fd8199, %fd1545, 0d3FE45F306DC9C883;
	cvt.rni.s32.f64 	%r3078, %fd8199;
	cvt.rn.f64.s32 	%fd8200, %r3078;
	fma.rn.f64 	%fd8201, %fd8200, 0dBFF921FB54442D18, %fd1545;
	fma.rn.f64 	%fd8202, %fd8200, 0dBC91A62633145C00, %fd8201;
	fma.rn.f64 	%fd9901, %fd8200, 0dB97B839A252049C0, %fd8202;
	setp.ltu.f64 	%p988, %fd1546, 0d41E0000000000000;
	@%p988 bra 	$L__BB4_1050;
	{ // callseq 457, 0
	.param .b64 param0;
	st.param.f64 	[param0], %fd1545;
	.param .align 16 .b8 retval0[16];
	call.uni (retval0), 
	__internal_trig_reduction_slowpathd, 
	(
	param0
	);
	ld.param.f64 	%fd9901, [retval0];
	ld.param.b32 	%r3078, [retval0+8];
	} // callseq 457
$L__BB4_1050:
	shl.b32 	%r2448, %r3078, 6;
	cvt.u64.u32 	%rd946, %r2448;
	and.b64  	%rd947, %rd946, 64;
	mov.u64 	%rd948, __cudart_sin_cos_coeffs;
	add.s64 	%rd949, %rd948, %rd947;
	mul.rn.f64 	%fd8205, %fd9901, %fd9901;
	and.b32  	%r2449, %r3078, 1;
	setp.eq.b32 	%p990, %r2449, 1;
	selp.f64 	%fd8206, 0dBDA8FF8320FD8164, 0d3DE5DB65F9785EBA, %p990;
	ld.global.nc.v2.f64 	{%fd8207, %fd8208}, [%rd949];
	fma.rn.f64 	%fd8209, %fd8206, %fd8205, %fd8207;
	fma.rn.f64 	%fd8210, %fd8209, %fd8205, %fd8208;
	ld.global.nc.v2.f64 	{%fd8211, %fd8212}, [%rd949+16];
	fma.rn.f64 	%fd8213, %fd8210, %fd8205, %fd8211;
	fma.rn.f64 	%fd8214, %fd8213, %fd8205, %fd8212;
	ld.global.nc.v2.f64 	{%fd8215, %fd8216}, [%rd949+32];
	fma.rn.f64 	%fd8217, %fd8214, %fd8205, %fd8215;
	fma.rn.f64 	%fd8218, %fd8217, %fd8205, %fd8216;
	fma.rn.f64 	%fd8219, %fd8218, %fd9901, %fd9901;
	fma.rn.f64 	%fd8220, %fd8218, %fd8205, 0d3FF0000000000000;
	selp.f64 	%fd8221, %fd8220, %fd8219, %p990;
	and.b32  	%r2450, %r3078, 2;
	setp.eq.s32 	%p991, %r2450, 0;
	mov.f64 	%fd8222, 0d0000000000000000;
	sub.f64 	%fd8223, %fd8222, %fd8221;
	selp.f64 	%fd8224, %fd8221, %fd8223, %p991;
	mul.f64 	%fd8225, %fd1544, %fd8224;
	mul.f64 	%fd8226, %fd1394, %fd8225;
	fma.rn.f64 	%fd1557, %fd1393, %fd1552, %fd8226;
	@%p979 bra 	$L__BB4_1052;
	mov.f64 	%fd8232, 0d0000000000000000;
	mul.rn.f64 	%fd9903, %fd1538, %fd8232;
	mov.b32 	%r3080, 1;
	bra.uni 	$L__BB4_1055;
$L__BB4_1052:
	mul.f64 	%fd8227, %fd1538, 0d3FE45F306DC9C883;
	cvt.rni.s32.f64 	%r3079, %fd8227;
	cvt.rn.f64.s32 	%fd8228, %r3079;
	fma.rn.f64 	%fd8229, %fd8228, 0dBFF921FB54442D18, %fd1538;
	fma.rn.f64 	%fd8230, %fd8228, 0dBC91A62633145C00, %fd8229;
	fma.rn.f64 	%fd9903, %fd8228, 0dB97B839A252049C0, %fd8230;
	setp.ltu.f64 	%p992, %fd1539, 0d41E0000000000000;
	@%p992 bra 	$L__BB4_1054;
	{ // callseq 458, 0
	.param .b64 param0;
	st.param.f64 	[param0], %fd1538;
	.param .align 16 .b8 retval0[16];
	call.uni (retval0), 
	__internal_trig_reduction_slowpathd, 
	(
	param0
	);
	ld.param.f64 	%fd9903, [retval0];
	ld.param.b32 	%r3079, [retval0+8];
	} // callseq 458
$L__BB4_1054:
	add.s32 	%r3080, %r3079, 1;
$L__BB4_1055:
	shl.b32 	%r2453, %r3080, 6;
	cvt.u64.u32 	%rd950, %r2453;
	and.b64  	%rd951, %rd950, 64;
	mov.u64 	%rd952, __cudart_sin_cos_coeffs;
	add.s64 	%rd953, %rd952, %rd951;
	mul.rn.f64 	%fd8233, %fd9903, %fd9903;
	and.b32  	%r2454, %r3080, 1;
	setp.eq.b32 	%p993, %r2454, 1;
	selp.f64 	%fd8234, 0dBDA8FF8320FD8164, 0d3DE5DB65F9785EBA, %p993;
	ld.global.nc.v2.f64 	{%fd8235, %fd8236}, [%rd953];
	fma.rn.f64 	%fd8237, %fd8234, %fd8233, %fd8235;
	fma.rn.f64 	%fd8238, %fd8237, %fd8233, %fd8236;
	ld.global.nc.v2.f64 	{%fd8239, %fd8240}, [%rd953+16];
	fma.rn.f64 	%fd8241, %fd8238, %fd8233, %fd8239;
	fma.rn.f64 	%fd8242, %fd8241, %fd8233, %fd8240;
	ld.global.nc.v2.f64 	{%fd8243, %fd8244}, [%rd953+32];
	fma.rn.f64 	%fd8245, %fd8242, %fd8233, %fd8243;
	fma.rn.f64 	%fd8246, %fd8245, %fd8233, %fd8244;
	fma.rn.f64 	%fd8247, %fd8246, %fd9903, %fd9903;
	fma.rn.f64 	%fd8248, %fd8246, %fd8233, 0d3FF0000000000000;
	selp.f64 	%fd8249, %fd8248, %fd8247, %p993;
	and.b32  	%r2455, %r3080, 2;
	setp.eq.s32 	%p994, %r2455, 0;
	mov.f64 	%fd8250, 0d0000000000000000;
	sub.f64 	%fd8251, %fd8250, %fd8249;
	selp.f64 	%fd8252, %fd8249, %fd8251, %p994;
	fma.rn.f64 	%fd8253, %fd1395, %fd8252, %fd1557;
	mul.f64 	%fd8254, %fd1537, %fd8253;
	sub.f64 	%fd8255, %fd1536, %fd8254;
	ld.global.f64 	%fd8256, [%rd1+16];
	add.f64 	%fd1563, %fd8256, %fd8255;
	bar.sync 	0;
	ld.global.f64 	%fd1564, [%rd2];
	ld.global.f64 	%fd1565, [%rd1];
	abs.f64 	%fd1566, %fd1565;
	setp.neu.f64 	%p995, %fd1566, 0d7FF0000000000000;
	@%p995 bra 	$L__BB4_1057;
	mov.f64 	%fd8262, 0d0000000000000000;
	mul.rn.f64 	%fd9904, %fd1565, %fd8262;
	mov.b32 	%r3081, 0;
	bra.uni 	$L__BB4_1059;
$L__BB4_1057:
	mul.f64 	%fd8257, %fd1565, 0d3FE45F306DC9C883;
	cvt.rni.s32.f64 	%r3081, %fd8257;
	cvt.rn.f64.s32 	%fd8258, %r3081;
	fma.rn.f64 	%fd8259, %fd8258, 0dBFF921FB54442D18, %fd1565;
	fma.rn.f64 	%fd8260, %fd8258, 0dBC91A62633145C00, %fd8259;
	fma.rn.f64 	%fd9904, %fd8258, 0dB97B839A252049C0, %fd8260;
	setp.ltu.f64 	%p996, %fd1566, 0d41E0000000000000;
	@%p996 bra 	$L__BB4_1059;
	{ // callseq 459, 0
	.param .b64 param0;
	st.param.f64 	[param0], %fd1565;
	.param .align 16 .b8 retval0[16];
	call.uni (retval0), 
	__internal_trig_reduction_slowpathd, 
	(
	param0
	);
	ld.param.f64 	%fd9904, [retval0];
	ld.param.b32 	%r3081, [retval0+8];
	} // callseq 459
$L__BB4_1059:
	shl.b32 	%r2458, %r3081, 6;
	cvt.u64.u32 	%rd954, %r2458;
	and.b64  	%rd955, %rd954, 64;
	mov.u64 	%rd956, __cudart_sin_cos_coeffs;
	add.s64 	%rd957, %rd956, %rd955;
	mul.rn.f64 	%fd8263, %fd9904, %fd9904;
	and.b32  	%r2459, %r3081, 1;
	setp.eq.b32 	%p997, %r2459, 1;
	selp.f64 	%fd8264, 0dBDA8FF8320FD8164, 0d3DE5DB65F9785EBA, %p997;
	ld.global.nc.v2.f64 	{%fd8265, %fd8266}, [%rd957];
	fma.rn.f64 	%fd8267, %fd8264, %fd8263, %fd8265;
	fma.rn.f64 	%fd8268, %fd8267, %fd8263, %fd8266;
	ld.global.nc.v2.f64 	{%fd8269, %fd8270}, [%rd957+16];
	fma.rn.f64 	%fd8271, %fd8268, %fd8263, %fd8269;
	fma.rn.f64 	%fd8272, %fd8271, %fd8263, %fd8270;
	ld.global.nc.v2.f64 	{%fd8273, %fd8274}, [%rd957+32];
	fma.rn.f64 	%fd8275, %fd8272, %fd8263, %fd8273;
	fma.rn.f64 	%fd8276, %fd8275, %fd8263, %fd8274;
	fma.rn.f64 	%fd8277, %fd8276, %fd9904, %fd9904;
	fma.rn.f64 	%fd8278, %fd8276, %fd8263, 0d3FF0000000000000;
	selp.f64 	%fd8279, %fd8278, %fd8277, %p997;
	and.b32  	%r2460, %r3081, 2;
	setp.eq.s32 	%p998, %r2460, 0;
	mov.f64 	%fd8280, 0d0000000000000000;
	sub.f64 	%fd8281, %fd8280, %fd8279;
	selp.f64 	%fd1571, %fd8279, %fd8281, %p998;
	ld.global.f64 	%fd1572, [%rd1+8];
	abs.f64 	%fd1573, %fd1572;
	setp.neu.f64 	%p999, %fd1573, 0d7FF0000000000000;
	@%p999 bra 	$L__BB4_1061;
	mov.f64 	%fd8287, 0d0000000000000000;
	mul.rn.f64 	%fd9906, %fd1572, %fd8287;
	mov.b32 	%r3083, 1;
	bra.uni 	$L__BB4_1064;
$L__BB4_1061:
	mul.f64 	%fd8282, %fd1572, 0d3FE45F306DC9C883;
	cvt.rni.s32.f64 	%r3082, %fd8282;
	cvt.rn.f64.s32 	%fd8283, %r3082;
	fma.rn.f64 	%fd8284, %fd8283, 0dBFF921FB54442D18, %fd1572;
	fma.rn.f64 	%fd8285, %fd8283, 0dBC91A62633145C00, %fd8284;
	fma.rn.f64 	%fd9906, %fd8283, 0dB97B839A252049C0, %fd8285;
	setp.ltu.f64 	%p1000, %fd1573, 0d41E0000000000000;
	@%p1000 bra 	$L__BB4_1063;
	{ // callseq 460, 0
	.param .b64 param0;
	st.param.f64 	[param0], %fd1572;
	.param .align 16 .b8 retval0[16];
	call.uni (retval0), 
	__internal_trig_reduction_slowpathd, 
	(
	param0
	);
	ld.param.f64 	%fd9906, [retval0];
	ld.param.b32 	%r3082, [retval0+8];
	} // callseq 460
$L__BB4_1063:
	add.s32 	%r3083, %r3082, 1;
$L__BB4_1064:
	shl.b32 	%r2463, %r3083, 6;
	cvt.u64.u32 	%rd958, %r2463;
	and.b64  	%rd959, %rd958, 64;
	mov.u64 	%rd960, __cudart_sin_cos_coeffs;
	add.s64 	%rd961, %rd960, %rd959;
	mul.rn.f64 	%fd8288, %fd9906, %fd9906;
	and.b32  	%r2464, %r3083, 1;
	setp.eq.b32 	%p1002, %r2464, 1;
	selp.f64 	%fd8289, 0dBDA8FF8320FD8164, 0d3DE5DB65F9785EBA, %p1002;
	ld.global.nc.v2.f64 	{%fd8290, %fd8291}, [%rd961];
	fma.rn.f64 	%fd8292, %fd8289, %fd8288, %fd8290;
	fma.rn.f64 	%fd8293, %fd8292, %fd8288, %fd8291;
	ld.global.nc.v2.f64 	{%fd8294, %fd8295}, [%rd961+16];
	fma.rn.f64 	%fd8296, %fd8293, %fd8288, %fd8294;
	fma.rn.f64 	%fd8297, %fd8296, %fd8288, %fd8295;
	ld.global.nc.v2.f64 	{%fd8298, %fd8299}, [%rd961+32];
	fma.rn.f64 	%fd8300, %fd8297, %fd8288, %fd8298;
	fma.rn.f64 	%fd8301, %fd8300, %fd8288, %fd8299;
	fma.rn.f64 	%fd8302, %fd8301, %fd9906, %fd9906;
	fma.rn.f64 	%fd8303, %fd8301, %fd8288, 0d3FF0000000000000;
	selp.f64 	%fd8304, %fd8303, %fd8302, %p1002;
	and.b32  	%r2465, %r3083, 2;
	setp.eq.s32 	%p1003, %r2465, 0;
	mov.f64 	%fd8305, 0d0000000000000000;
	sub.f64 	%fd8306, %fd8305, %fd8304;
	selp.f64 	%fd8307, %fd8304, %fd8306, %p1003;
	mul.f64 	%fd1579, %fd1571, %fd8307;
	@%p999 bra 	$L__BB4_1066;
	mov.f64 	%fd8313, 0d0000000000000000;
	mul.rn.f64 	%fd9907, %fd1572, %fd8313;
	mov.b32 	%r3084, 0;
	bra.uni 	$L__BB4_1068;
$L__BB4_1066:
	mul.f64 	%fd8308, %fd1572, 0d3FE45F306DC9C883;
	cvt.rni.s32.f64 	%r3084, %fd8308;
	cvt.rn.f64.s32 	%fd8309, %r3084;
	fma.rn.f64 	%fd8310, %fd8309, 0dBFF921FB54442D18, %fd1572;
	fma.rn.f64 	%fd8311, %fd8309, 0dBC91A62633145C00, %fd8310;
	fma.rn.f64 	%fd9907, %fd8309, 0dB97B839A252049C0, %fd8311;
	setp.ltu.f64 	%p1004, %fd1573, 0d41E0000000000000;
	@%p1004 bra 	$L__BB4_1068;
	{ // callseq 461, 0
	.param .b64 param0;
	st.param.f64 	[param0], %fd1572;
	.param .align 16 .b8 retval0[16];
	call.uni (retval0), 
	__internal_trig_reduction_slowpathd, 
	(
	param0
	);
	ld.param.f64 	%fd9907, [retval0];
	ld.param.b32 	%r3084, [retval0+8];
	} // callseq 461
$L__BB4_1068:
	shl.b32 	%r2468, %r3084, 6;
	cvt.u64.u32 	%rd962, %r2468;
	and.b64  	%rd963, %rd962, 64;
	mov.u64 	%rd964, __cudart_sin_cos_coeffs;
	add.s64 	%rd965, %rd964, %rd963;
	mul.rn.f64 	%fd8314, %fd9907, %fd9907;
	and.b32  	%r2469, %r3084, 1;
	setp.eq.b32 	%p1006, %r2469, 1;
	selp.f64 	%fd8315, 0dBDA8FF8320FD8164, 0d3DE5DB65F9785EBA, %p1006;
	ld.global.nc.v2.f64 	{%fd8316, %fd8317}, [%rd965];
	fma.rn.f64 	%fd8318, %fd8315, %fd8314, %fd8316;
	fma.rn.f64 	%fd8319, %fd8318, %fd8314, %fd8317;
	ld.global.nc.v2.f64 	{%fd8320, %fd8321}, [%rd965+16];
	fma.rn.f64 	%fd8322, %fd8319, %fd8314, %fd8320;
	fma.rn.f64 	%fd8323, %fd8322, %fd8314, %fd8321;
	ld.global.nc.v2.f64 	{%fd8324, %fd8325}, [%rd965+32];
	fma.rn.f64 	%fd8326, %fd8323, %fd8314, %fd8324;
	fma.rn.f64 	%fd8327, %fd8326, %fd8314, %fd8325;
	fma.rn.f64 	%fd8328, %fd8327, %fd9907, %fd9907;
	fma.rn.f64 	%fd8329, %fd8327, %fd8314, 0d3FF0000000000000;
	selp.f64 	%fd8330, %fd8329, %fd8328, %p1006;
	and.b32  	%r2470, %r3084, 2;
	setp.eq.s32 	%p1007, %r2470, 0;
	mov.f64 	%fd8331, 0d0000000000000000;
	sub.f64 	%fd8332, %fd8331, %fd8330;
	selp.f64 	%fd8333, %fd8330, %fd8332, %p1007;
	mul.f64 	%fd8334, %fd1571, %fd8333;
	mul.f64 	%fd8335, %fd1394, %fd8334;
	fma.rn.f64 	%fd1584, %fd1393, %fd1579, %fd8335;
	@%p995 bra 	$L__BB4_1070;
	mov.f64 	%fd8341, 0d0000000000000000;
	mul.rn.f64 	%fd9909, %fd1565, %fd8341;
	mov.b32 	%r3086, 1;
	bra.uni 	$L__BB4_1073;
$L__BB4_1070:
	mul.f64 	%fd8336, %fd1565, 0d3FE45F306DC9C883;
	cvt.rni.s32.f64 	%r3085, %fd8336;
	cvt.rn.f64.s32 	%fd8337, %r3085;
	fma.rn.f64 	%fd8338, %fd8337, 0dBFF921FB54442D18, %fd1565;
	fma.rn.f64 	%fd8339, %fd8337, 0dBC91A62633145C00, %fd8338;
	fma.rn.f64 	%fd9909, %fd8337, 0dB97B839A252049C0, %fd8339;
	setp.ltu.f64 	%p1008, %fd1566, 0d41E0000000000000;
	@%p1008 bra 	$L__BB4_1072;
	{ // callseq 462, 0
	.param .b64 param0;
	st.param.f64 	[param0], %fd1565;
	.param .align 16 .b8 retval0[16];
	call.uni (retval0), 
	__internal_trig_reduction_slowpathd, 
	(
	param0
	);
	ld.param.f64 	%fd9909, [retval0];
	ld.param.b32 	%r3085, [retval0+8];
	} // callseq 462
$L__BB4_1072:
	add.s32 	%r3086, %r3085, 1;
$L__BB4_1073:
	shl.b32 	%r2473, %r3086, 6;
	cvt.u64.u32 	%rd966, %r2473;
	and.b64  	%rd967, %rd966, 64;
	mov.u64 	%rd968, __cudart_sin_cos_coeffs;
	add.s64 	%rd969, %rd968, %rd967;
	mul.rn.f64 	%fd8342, %fd9909, %fd9909;
	and.b32  	%r2474, %r3086, 1;
	setp.eq.b32 	%p1009, %r2474, 1;
	selp.f64 	%fd8343, 0dBDA8FF8320FD8164, 0d3DE5DB65F9785EBA, %p1009;
	ld.global.nc.v2.f64 	{%fd8344, %fd8345}, [%rd969];
	fma.rn.f64 	%fd8346, %fd8343, %fd8342, %fd8344;
	fma.rn.f64 	%fd8347, %fd8346, %fd8342, %fd8345;
	ld.global.nc.v2.f64 	{%fd8348, %fd8349}, [%rd969+16];
	fma.rn.f64 	%fd8350, %fd8347, %fd8342, %fd8348;
	fma.rn.f64 	%fd8351, %fd8350, %fd8342, %fd8349;
	ld.global.nc.v2.f64 	{%fd8352, %fd8353}, [%rd969+32];
	fma.rn.f64 	%fd8354, %fd8351, %fd8342, %fd8352;
	fma.rn.f64 	%fd8355, %fd8354, %fd8342, %fd8353;
	fma.rn.f64 	%fd8356, %fd8355, %fd9909, %fd9909;
	fma.rn.f64 	%fd8357, %fd8355, %fd8342, 0d3FF0000000000000;
	selp.f64 	%fd8358, %fd8357, %fd8356, %p1009;
	and.b32  	%r2475, %r3086, 2;
	setp.eq.s32 	%p1010, %r2475, 0;
	mov.f64 	%fd8359, 0d0000000000000000;
	sub.f64 	%fd8360, %fd8359, %fd8358;
	selp.f64 	%fd8361, %fd8358, %fd8360, %p1010;
	fma.rn.f64 	%fd8362, %fd1395, %fd8361, %fd1584;
	fma.rn.f64 	%fd8363, %fd1564, %fd8362, %fd1536;
	ld.global.f64 	%fd8364, [%rd1+24];
	add.f64 	%fd1590, %fd8364, %fd8363;
	bar.sync 	0;
	mul.f64 	%fd8365, %fd1535, %fd5;
	div.rn.f64 	%fd8366, %fd8365, %fd6;
	sqrt.rn.f64 	%fd1591, %fd8366;
	bar.sync 	0;
	abs.f64 	%fd1592, %fd1563;
	setp.neu.f64 	%p1011, %fd1592, 0d7FF0000000000000;
	@%p1011 bra 	$L__BB4_1075;
	mov.f64 	%fd8372, 0d0000000000000000;
	mul.rn.f64 	%fd9911, %fd1563, %fd8372;
	mov.b32 	%r3088, 1;
	bra.uni 	$L__BB4_1078;
$L__BB4_1075:
	mul.f64 	%fd8367, %fd1563, 0d3FE45F306DC9C883;
	cvt.rni.s32.f64 	%r3087, %fd8367;
	cvt.rn.f64.s32 	%fd8368, %r3087;
	fma.rn.f64 	%fd8369, %fd8368, 0dBFF921FB54442D18, %fd1563;
	fma.rn.f64 	%fd8370, %fd8368, 0dBC91A62633145C00, %fd8369;
	fma.rn.f64 	%fd9911, %fd8368, 0dB97B839A252049C0, %fd8370;
	setp.ltu.f64 	%p1012, %fd1592, 0d41E0000000000000;
	@%p1012 bra 	$L__BB4_1077;
	{ // callseq 463, 0
	.param .b64 param0;
	st.param.f64 	[param0], %fd1563;
	.param .align 16 .b8 retval0[16];
	call.uni (retval0), 
	__internal_trig_reduction_slowpathd, 
	(
	param0
	);
	ld.param.f64 	%fd9911, [retval0];
	ld.param.b32 	%r3087, [retval0+8];
	} // callseq 463
$L__BB4_1077:
	add.s32 	%r3088, %r3087, 1;
$L__BB4_1078:
	shl.b32 	%r2478, %r3088, 6;
	cvt.u64.u32 	%rd970, %r2478;
	and.b64  	%rd971, %rd970, 64;
	add.s64 	%rd973, %rd968, %rd971;
	mul.rn.f64 	%fd8373, %fd9911, %fd9911;
	and.b32  	%r2479, %r3088, 1;
	setp.eq.b32 	%p1013, %r2479, 1;
	selp.f64 	%fd8374, 0dBDA8FF8320FD8164, 0d3DE5DB65F9785EBA, %p1013;
	ld.global.nc.v2.f64 	{%fd8375, %fd8376}, [%rd973];
	fma.rn.f64 	%fd8377, %fd8374, %fd8373, %fd8375;
	fma.rn.f64 	%fd8378, %fd8377, %fd8373, %fd8376;
	ld.global.nc.v2.f64 	{%fd8379, %fd8380}, [%rd973+16];
	fma.rn.f64 	%fd8381, %fd8378, %fd8373, %fd8379;
	fma.rn.f64 	%fd8382, %fd8381, %fd8373, %fd8380;
	ld.global.nc.v2.f64 	{%fd8383, %fd8384}, [%rd973+32];
	fma.rn.f64 	%fd8385, %fd8382, %fd8373, %fd8383;
	fma.rn.f64 	%fd8386, %fd8385, %fd8373, %fd8384;
	fma.rn.f64 	%fd8387, %fd8386, %fd9911, %fd9911;
	fma.rn.f64 	%fd8388, %fd8386, %fd8373, 0d3FF0000000000000;
	selp.f64 	%fd8389, %fd8388, %fd8387, %p1013;
	and.b32  	%r2480, %r3088, 2;
	setp.eq.s32 	%p1014, %r2480, 0;
	mov.f64 	%fd8390, 0d0000000000000000;
	sub.f64 	%fd8391, %fd8390, %fd8389;
	selp.f64 	%fd1598, %fd8389, %fd8391, %p1014;
	abs.f64 	%fd1599, %fd1590;
	setp.neu.f64 	%p1015, %fd1599, 0d7FF0000000000000;
	@%p1015 bra 	$L__BB4_1080;
	mov.f64 	%fd8397, 0d0000000000000000;
	mul.rn.f64 	%fd9913, %fd1590, %fd8397;
	mov.b32 	%r3090, 1;
	bra.uni 	$L__BB4_1083;
$L__BB4_1080:
	mul.f64 	%fd8392, %fd1590, 0d3FE45F306DC9C883;
	cvt.rni.s32.f64 	%r3089, %fd8392;
	cvt.rn.f64.s32 	%fd8393, %r3089;
	fma.rn.f64 	%fd8394, %fd8393, 0dBFF921FB54442D18, %fd1590;
	fma.rn.f64 	%fd8395, %fd8393, 0dBC91A62633145C00, %fd8394;
	fma.rn.f64 	%fd9913, %fd8393, 0dB97B839A252049C0, %fd8395;
	setp.ltu.f64 	%p1016, %fd1599, 0d41E0000000000000;
	@%p1016 bra 	$L__BB4_1082;
	{ // callseq 464, 0
	.param .b64 param0;
	st.param.f64 	[param0], %fd1590;
	.param .align 16 .b8 retval0[16];
	call.uni (retval0), 
	__internal_trig_reduction_slowpathd, 
	(
	param0
	);
	ld.param.f64 	%fd9913, [retval0];
	ld.param.b32 	%r3089, [retval0+8];
	} // callseq 464
$L__BB4_1082:
	add.s32 	%r3090, %r3089, 1;
$L__BB4_1083:
	shl.b32 	%r2483, %r3090, 6;
	cvt.u64.u32 	%rd974, %r2483;
	and.b64  	%rd975, %rd974, 64;
	add.s64 	%rd977, %rd968, %rd975;
	mul.rn.f64 	%fd8398, %fd9913, %fd9913;
	and.b32  	%r2484, %r3090, 1;
	setp.eq.b32 	%p1017, %r2484, 1;
	selp.f64 	%fd8399, 0dBDA8FF8320FD8164, 0d3DE5DB65F9785EBA, %p1017;
	ld.global.nc.v2.f64 	{%fd8400, %fd8401}, [%rd977];
	fma.rn.f64 	%fd8402, %fd8399, %fd8398, %fd8400;
	fma.rn.f64 	%fd8403, %fd8402, %fd8398, %fd8401;
	ld.global.nc.v2.f64 	{%fd8404, %fd8405}, [%rd977+16];
	fma.rn.f64 	%fd8406, %fd8403, %fd8398, %fd8404;
	fma.rn.f64 	%fd8407, %fd8406, %fd8398, %fd8405;
	ld.global.nc.v2.f64 	{%fd8408, %fd8409}, [%rd977+32];
	fma.rn.f64 	%fd8410, %fd8407, %fd8398, %fd8408;
	fma.rn.f64 	%fd8411, %fd8410, %fd8398, %fd8409;
	fma.rn.f64 	%fd8412, %fd8411, %fd9913, %fd9913;
	fma.rn.f64 	%fd8413, %fd8411, %fd8398, 0d3FF0000000000000;
	selp.f64 	%fd8414, %fd8413, %fd8412, %p1017;
	and.b32  	%r2485, %r3090, 2;
	setp.eq.s32 	%p1018, %r2485, 0;
	mov.f64 	%fd8415, 0d0000000000000000;
	sub.f64 	%fd8416, %fd8415, %fd8414;
	selp.f64 	%fd1605, %fd8414, %fd8416, %p1018;
	ld.global.f64 	%fd1606, [%rd1];
	abs.f64 	%fd1607, %fd1606;
	setp.neu.f64 	%p1019, %fd1607, 0d7FF0000000000000;
	@%p1019 bra 	$L__BB4_1085;
	mov.f64 	%fd8422, 0d0000000000000000;
	mul.rn.f64 	%fd9915, %fd1606, %fd8422;
	mov.b32 	%r3092, 1;
	bra.uni 	$L__BB4_1088;
$L__BB4_1085:
	mul.f64 	%fd8417, %fd1606, 0d3FE45F306DC9C883;
	cvt.rni.s32.f64 	%r3091, %fd8417;
	cvt.rn.f64.s32 	%fd8418, %r3091;
	fma.rn.f64 	%fd8419, %fd8418, 0dBFF921FB54442D18, %fd1606;
	fma.rn.f64 	%fd8420, %fd8418, 0dBC91A62633145C00, %fd8419;
	fma.rn.f64 	%fd9915, %fd8418, 0dB97B839A252049C0, %fd8420;
	setp.ltu.f64 	%p1020, %fd1607, 0d41E0000000000000;
	@%p1020 bra 	$L__BB4_1087;
	{ // callseq 465, 0
	.param .b64 param0;
	st.param.f64 	[param0], %fd1606;
	.param .align 16 .b8 retval0[16];
	call.uni (retval0), 
	__internal_trig_reduction_slowpathd, 
	(
	param0
	);
	ld.param.f64 	%fd9915, [retval0];
	ld.param.b32 	%r3091, [retval0+8];
	} // callseq 465
$L__BB4_1087:
	add.s32 	%r3092, %r3091, 1;
$L__BB4_1088:
	shl.b32 	%r2488, %r3092, 6;
	cvt.u64.u32 	%rd978, %r2488;
	and.b64  	%rd979, %rd978, 64;
	add.s64 	%rd981, %rd968, %rd979;
	mul.rn.f64 	%fd8423, %fd9915, %fd9915;
	and.b32  	%r2489, %r3092, 1;
	setp.eq.b32 	%p1021, %r2489, 1;
	selp.f64 	%fd8424, 0dBDA8FF8320FD8164, 0d3DE5DB65F9785EBA, %p1021;
	ld.global.nc.v2.f64 	{%fd8425, %fd8426}, [%rd981];
	fma.rn.f64 	%fd8427, %fd8424, %fd8423, %fd8425;
	fma.rn.f64 	%fd8428, %fd8427, %fd8423, %fd8426;
	ld.global.nc.v2.f64 	{%fd8429, %fd8430}, [%rd981+16];
	fma.rn.f64 	%fd8431, %fd8428, %fd8423, %fd8429;
	fma.rn.f64 	%fd8432, %fd8431, %fd8423, %fd8430;
	ld.global.nc.v2.f64 	{%fd8433, %fd8434}, [%rd981+32];
	fma.rn.f64 	%fd8435, %fd8432, %fd8423, %fd8433;
	fma.rn.f64 	%fd8436, %fd8435, %fd8423, %fd8434;
	fma.rn.f64 	%fd8437, %fd8436, %fd9915, %fd9915;
	fma.rn.f64 	%fd8438, %fd8436, %fd8423, 0d3FF0000000000000;
	selp.f64 	%fd8439, %fd8438, %fd8437, %p1021;
	and.b32  	%r2490, %r3092, 2;
	setp.eq.s32 	%p1022, %r2490, 0;
	mov.f64 	%fd8440, 0d0000000000000000;
	sub.f64 	%fd8441, %fd8440, %fd8439;
	selp.f64 	%fd1613, %fd8439, %fd8441, %p1022;
	ld.global.f64 	%fd1614, [%rd1+8];
	abs.f64 	%fd1615, %fd1614;
	setp.neu.f64 	%p1023, %fd1615, 0d7FF0000000000000;
	@%p1023 bra 	$L__BB4_1090;
	mov.f64 	%fd8447, 0d0000000000000000;
	mul.rn.f64 	%fd9916, %fd1614, %fd8447;
	mov.b32 	%r3093, 0;
	bra.uni 	$L__BB4_1092;
$L__BB4_1090:
	mul.f64 	%fd8442, %fd1614, 0d3FE45F306DC9C883;
	cvt.rni.s32.f64 	%r3093, %fd8442;
	cvt.rn.f64.s32 	%fd8443, %r3093;
	fma.rn.f64 	%fd8444, %fd8443, 0dBFF921FB54442D18, %fd1614;
	fma.rn.f64 	%fd8445, %fd8443, 0dBC91A62633145C00, %fd8444;
	fma.rn.f64 	%fd9916, %fd8443, 0dB97B839A252049C0, %fd8445;
	setp.ltu.f64 	%p1024, %fd1615, 0d41E0000000000000;
	@%p1024 bra 	$L__BB4_1092;
	{ // callseq 466, 0
	.param .b64 param0;
	st.param.f64 	[param0], %fd1614;
	.param .align 16 .b8 retval0[16];
	call.uni (retval0), 
	__internal_trig_reduction_slowpathd, 
	(
	param0
	);
	ld.param.f64 	%fd9916, [retval0];
	ld.param.b32 	%r3093, [retval0+8];
	} // callseq 466
$L__BB4_1092:
	setp.eq.f64 	%p1025, %fd9, 0d7FF0000000000000;
	shl.b32 	%r2494, %r3093, 6;
	cvt.u64.u32 	%rd982, %r2494;
	and.b64  	%rd983, %rd982, 64;
	mov.u64 	%rd984, __cudart_sin_cos_coeffs;
	add.s64 	%rd985, %rd984, %rd983;
	mul.rn.f64 	%fd8448, %fd9916, %fd9916;
	and.b32  	%r2495, %r3093, 1;
	setp.eq.b32 	%p1026, %r2495, 1;
	selp.f64 	%fd8449, 0dBDA8FF8320FD8164, 0d3DE5DB65F9785EBA, %p1026;
	ld.global.nc.v2.f64 	{%fd8450, %fd8451}, [%rd985];
	fma.rn.f64 	%fd8452, %fd8449, %fd8448, %fd8450;
	fma.rn.f64 	%fd8453, %fd8452, %fd8448, %fd8451;
	ld.global.nc.v2.f64 	{%fd8454, %fd8455}, [%rd985+16];
	fma.rn.f64 	%fd8456, %fd8453, %fd8448, %fd8454;
	fma.rn.f64 	%fd8457, %fd8456, %fd8448, %fd8455;
	ld.global.nc.v2.f64 	{%fd8458, %fd8459}, [%rd985+32];
	fma.rn.f64 	%fd8460, %fd8457, %fd8448, %fd8458;
	fma.rn.f64 	%fd8461, %fd8460, %fd8448, %fd8459;
	fma.rn.f64 	%fd8462, %fd8461, %fd9916, %fd9916;
	fma.rn.f64 	%fd8463, %fd8461, %fd8448, 0d3FF0000000000000;
	selp.f64 	%fd8464, %fd8463, %fd8462, %p1026;
	and.b32  	%r2496, %r3093, 2;
	setp.eq.s32 	%p1027, %r2496, 0;
	mov.f64 	%fd8465, 0d0000000000000000;
	sub.f64 	%fd8466, %fd8465, %fd8464;
	selp.f64 	%fd8467, %fd8464, %fd8466, %p1027;
	mul.f64 	%fd1620, %fd1613, %fd8467;
	mov.b32 	%r3095, 1;
	mov.f64 	%fd9918, %fd11;
	@%p1025 bra 	$L__BB4_1096;
	setp.ltu.f64 	%p1028, %fd9, 0d41E0000000000000;
	mov.f64 	%fd9918, %fd10;
	mov.u32 	%r3094, %r12;
	@%p1028 bra 	$L__BB4_1095;
	{ // callseq 467, 0
	.param .b64 param0;
	st.param.f64 	[param0], %fd8;
	.param .align 16 .b8 retval0[16];
	call.uni (retval0), 
	__internal_trig_reduction_slowpathd, 
	(
	param0
	);
	ld.param.f64 	%fd9918, [retval0];
	ld.param.b32 	%r3094, [retval0+8];
	} // callseq 467
$L__BB4_1095:
	add.s32 	%r3095, %r3094, 1;
$L__BB4_1096:
	shl.b32 	%r2498, %r3095, 6;
	cvt.u64.u32 	%rd986, %r2498;
	and.b64  	%rd987, %rd986, 64;
	mov.u64 	%rd988, __cudart_sin_cos_coeffs;
	add.s64 	%rd989, %rd988, %rd987;
	mul.rn.f64 	%fd8469, %fd9918, %fd9918;
	and.b32  	%r2499, %r3095, 1;
	setp.eq.b32 	%p1030, %r2499, 1;
	selp.f64 	%fd8470, 0dBDA8FF8320FD8164, 0d3DE5DB65F9785EBA, %p1030;
	ld.global.nc.v2.f64 	{%fd8471, %fd8472}, [%rd989];
	fma.rn.f64 	%fd8473, %fd8470, %fd8469, %fd8471;
	fma.rn.f64 	%fd8474, %fd8473, %fd8469, %fd8472;
	ld.global.nc.v2.f64 	{%fd8475, %fd8476}, [%rd989+16];
	fma.rn.f64 	%fd8477, %fd8474, %fd8469, %fd8475;
	fma.rn.f64 	%fd8478, %fd8477, %fd8469, %fd8476;
	ld.global.nc.v2.f64 	{%fd8479, %fd8480}, [%rd989+32];
	fma.rn.f64 	%fd8481, %fd8478, %fd8469, %fd8479;
	fma.rn.f64 	%fd8482, %fd8481, %fd8469, %fd8480;
	fma.rn.f64 	%fd8483, %fd8482, %fd9918, %fd9918;
	fma.rn.f64 	%fd8484, %fd8482, %fd8469, 0d3FF0000000000000;
	selp.f64 	%fd8485, %fd8484, %fd8483, %p1030;
	and.b32  	%r2500, %r3095, 2;
	setp.eq.s32 	%p1031, %r2500, 0;
	mov.f64 	%fd8486, 0d0000000000000000;
	sub.f64 	%fd8487, %fd8486, %fd8485;
	selp.f64 	%fd8488, %fd8485, %fd8487, %p1031;
	mul.f64 	%fd1624, %fd1620, %fd8488;
	@%p1023 bra 	$L__BB4_1098;
	mov.f64 	%fd8494, 0d0000000000000000;
	mul.rn.f64 	%fd9920, %fd1614, %fd8494;
	mov.b32 	%r3097, 1;
	bra.uni 	$L__BB4_1101;
$L__BB4_1098:
	mul.f64 	%fd8489, %fd1614, 0d3FE45F306DC9C883;
	cvt.rni.s32.f64 	%r3096, %fd8489;
	cvt.rn.f64.s32 	%fd8490, %r3096;
	fma.rn.f64 	%fd8491, %fd8490, 0dBFF921FB54442D18, %fd1614;
	fma.rn.f64 	%fd8492, %fd8490, 0dBC91A62633145C00, %fd8491;
	fma.rn.f64 	%fd9920, %fd8490, 0dB97B839A252049C0, %fd8492;
	setp.ltu.f64 	%p1032, %fd1615, 0d41E0000000000000;
	@%p1032 bra 	$L__BB4_1100;
	{ // callseq 468, 0
	.param .b64 param0;
	st.param.f64 	[param0], %fd1614;
	.param .align 16 .b8 retval0[16];
	call.uni (retval0), 
	__internal_trig_reduction_slowpathd, 
	(
	param0
	);
	ld.param.f64 	%fd9920, [retval0];
	ld.param.b32 	%r3096, [retval0+8];
	} // callseq 468
$L__BB4_1100:
	add.s32 	%r3097, %r3096, 1;
$L__BB4_1101:
	shl.b32 	%r2503, %r3097, 6;
	cvt.u64.u32 	%rd990, %r2503;
	and.b64  	%rd991, %rd990, 64;
	mov.u64 	%rd992, __cudart_sin_cos_coeffs;
	add.s64 	%rd993, %rd992, %rd991;
	mul.rn.f64 	%fd8495, %fd9920, %fd9920;
	and.b32  	%r2504, %r3097, 1;
	setp.eq.b32 	%p1033, %r2504, 1;
	selp.f64 	%fd8496, 0dBDA8FF8320FD8164, 0d3DE5DB65F9785EBA, %p1033;
	ld.global.nc.v2.f64 	{%fd8497, %fd8498}, [%rd993];
	fma.rn.f64 	%fd8499, %fd8496, %fd8495, %fd8497;
	fma.rn.f64 	%fd8500, %fd8499, %fd8495, %fd8498;
	ld.global.nc.v2.f64 	{%fd8501, %fd8502}, [%rd993+16];
	fma.rn.f64 	%fd8503, %fd8500, %fd8495, %fd8501;
	fma.rn.f64 	%fd8504, %fd8503, %fd8495, %fd8502;
	ld.global.nc.v2.f64 	{%fd8505, %fd8506}, [%rd993+32];
	fma.rn.f64 	%fd8507, %fd8504, %fd8495, %fd8505;
	fma.rn.f64 	%fd8508, %fd8507, %fd8495, %fd8506;
	fma.rn.f64 	%fd8509, %fd8508, %fd9920, %fd9920;
	fma.rn.f64 	%fd8510, %fd8508, %fd8495, 0d3FF0000000000000;
	selp.f64 	%fd8511, %fd8510, %fd8509, %p1033;
	and.b32  	%r2505, %r3097, 2;
	setp.eq.s32 	%p1034, %r2505, 0;
	mov.f64 	%fd8512, 0d0000000000000000;
	sub.f64 	%fd8513, %fd8512, %fd8511;
	selp.f64 	%fd1630, %fd8511, %fd8513, %p1034;
	mov.f64 	%fd9921, %fd25;
	mov.u32 	%r3098, %r18;
	@%p8 bra 	$L__BB4_1103;
	{ // callseq 469, 0
	.param .b64 param0;
	st.param.f64 	[param0], %fd8;
	.param .align 16 .b8 retval0[16];
	call.uni (retval0), 
	__internal_trig_reduction_slowpathd, 
	(
	param0
	);
	ld.param.f64 	%fd9921, [retval0];
	ld.param.b32 	%r3098, [retval0+8];
	} // callseq 469
$L__BB4_1103:
	mul.f64 	%fd8515, %fd7, %fd1591;
	shl.b32 	%r2507, %r3098, 6;
	cvt.u64.u32 	%rd994, %r2507;
	and.b64  	%rd995, %rd994, 64;
	mov.u64 	%rd996, __cudart_sin_cos_coeffs;
	add.s64 	%rd997, %rd996, %rd995;
	mul.rn.f64 	%fd8516, %fd9921, %fd9921;
	and.b32  	%r2508, %r3098, 1;
	setp.eq.b32 	%p1035, %r2508, 1;
	selp.f64 	%fd8517, 0dBDA8FF8320FD8164, 0d3DE5DB65F9785EBA, %p1035;
	ld.global.nc.v2.f64 	{%fd8518, %fd8519}, [%rd997];
	fma.rn.f64 	%fd8520, %fd8517, %fd8516, %fd8518;
	fma.rn.f64 	%fd8521, %fd8520, %fd8516, %fd8519;
	ld.global.nc.v2.f64 	{%fd8522, %fd8523}, [%rd997+16];
	fma.rn.f64 	%fd8524, %fd8521, %fd8516, %fd8522;
	fma.rn.f64 	%fd8525, %fd8524, %fd8516, %fd8523;
	ld.global.nc.v2.f64 	{%fd8526, %fd8527}, [%rd997+32];
	fma.rn.f64 	%fd8528, %fd8525, %fd8516, %fd8526;
	fma.rn.f64 	%fd8529, %fd8528, %fd8516, %fd8527;
	fma.rn.f64 	%fd8530, %fd8529, %fd9921, %fd9921;
	fma.rn.f64 	%fd8531, %fd8529, %fd8516, 0d3FF0000000000000;
	selp.f64 	%fd8532, %fd8531, %fd8530, %p1035;
	and.b32  	%r2509, %r3098, 2;
	setp.eq.s32 	%p1036, %r2509, 0;
	mov.f64 	%fd8533, 0d0000000000000000;
	sub.f64 	%fd8534, %fd8533, %fd8532;
	selp.f64 	%fd8535, %fd8532, %fd8534, %p1036;
	fma.rn.f64 	%fd8536, %fd1630, %fd8535, %fd1624;
	add.f64 	%fd8537, %fd1598, %fd1605;
	mul.f64 	%fd8538, %fd8515, %fd8537;
	mul.f64 	%fd8539, %fd8538, %fd8536;
	div.rn.f64 	%fd8540, %fd8539, %fd12;
	add.f64 	%fd1633, %fd9982, %fd8540;
	bar.sync 	0;
	sub.f64 	%fd8541, %fd1598, %fd1605;
	mul.f64 	%fd1634, %fd8541, %fd8515;
	ld.global.f64 	%fd1635, [%rd1];
	abs.f64 	%fd1636, %fd1635;
	setp.neu.f64 	%p1037, %fd1636, 0d7FF0000000000000;
	@%p1037 bra 	$L__BB4_1105;
	mov.f64 	%fd8547, 0d0000000000000000;
	mul.rn.f64 	%fd9922, %fd1635, %fd8547;
	mov.b32 	%r3099, 0;
	bra.uni 	$L__BB4_1107;
$L__BB4_1105:
	mul.f64 	%fd8542, %fd1635, 0d3FE45F306DC9C883;
	cvt.rni.s32.f64 	%r3099, %fd8542;
	cvt.rn.f64.s32 	%fd8543, %r3099;
	fma.rn.f64 	%fd8544, %fd8543, 0dBFF921FB54442D18, %fd1635;
	fma.rn.f64 	%fd8545, %fd8543, 0dBC91A62633145C00, %fd8544;
	fma.rn.f64 	%fd9922, %fd8543, 0dB97B839A252049C0, %fd8545;
	setp.ltu.f64 	%p1038, %fd1636, 0d41E0000000000000;
	@%p1038 bra 	$L__BB4_1107;
	{ // callseq 470, 0
	.param .b64 param0;
	st.param.f64 	[param0], %fd1635;
	.param .align 16 .b8 retval0[16];
	call.uni (retval0), 
	__internal_trig_reduction_slowpathd, 
	(
	param0
	);
	ld.param.f64 	%fd9922, [retval0];
	ld.param.b32 	%r3099, [retval0+8];
	} // callseq 470
$L__BB4_1107:
	shl.b32 	%r2512, %r3099, 6;
	cvt.u64.u32 	%rd998, %r2512;
	and.b64  	%rd999, %rd998, 64;
	add.s64 	%rd1001, %rd996, %rd999;
	mul.rn.f64 	%fd8548, %fd9922, %fd9922;
	and.b32  	%r2513, %r3099, 1;
	setp.eq.b32 	%p1039, %r2513, 1;
	selp.f64 	%fd8549, 0dBDA8FF8320FD8164, 0d3DE5DB65F9785EBA, %p1039;
	ld.global.nc.v2.f64 	{%fd8550, %fd8551}, [%rd1001];
	fma.rn.f64 	%fd8552, %fd8549, %fd8548, %fd8550;
	fma.rn.f64 	%fd8553, %fd8552, %fd8548, %fd8551;
	ld.global.nc.v2.f64 	{%fd8554, %fd8555}, [%rd1001+16];
	fma.rn.f64 	%fd8556, %fd8553, %fd8548, %fd8554;
	fma.rn.f64 	%fd8557, %fd8556, %fd8548, %fd8555;
	ld.global.nc.v2.f64 	{%fd8558, %fd8559}, [%rd1001+32];
	fma.rn.f64 	%fd8560, %fd8557, %fd8548, %fd8558;
	fma.rn.f64 	%fd8561, %fd8560, %fd8548, %fd8559;
	fma.rn.f64 	%fd8562, %fd8561, %fd9922, %fd9922;
	fma.rn.f64 	%fd8563, %fd8561, %fd8548, 0d3FF0000000000000;
	selp.f64 	%fd8564, %fd8563, %fd8562, %p1039;
	and.b32  	%r2514, %r3099, 2;
	setp.eq.s32 	%p1040, %r2514, 0;
	mov.f64 	%fd8565, 0d0000000000000000;
	sub.f64 	%fd8566, %fd8565, %fd8564;
	selp.f64 	%fd1641, %fd8564, %fd8566, %p1040;
	mov.f64 	%fd9923, %fd25;
	mov.u32 	%r3100, %r18;
	@%p8 bra 	$L__BB4_1109;
	{ // callseq 471, 0
	.param .b64 param0;
	st.param.f64 	[param0], %fd8;
	.param .align 16 .b8 retval0[16];
	call.uni (retval0), 
	__internal_trig_reduction_slowpathd, 
	(
	param0
	);
	ld.param.f64 	%fd9923, [retval0];
	ld.param.b32 	%r3100, [retval0+8];
	} // callseq 471
$L__BB4_1109:
	shl.b32 	%r2516, %r3100, 6;
	cvt.u64.u32 	%rd1002, %r2516;
	and.b64  	%rd1003, %rd1002, 64;
	mov.u64 	%rd1004, __cudart_sin_cos_coeffs;
	add.s64 	%rd1005, %rd1004, %rd1003;
	mul.rn.f64 	%fd8568, %fd9923, %fd9923;
	and.b32  	%r2517, %r3100, 1;
	setp.eq.b32 	%p1042, %r2517, 1;
	selp.f64 	%fd8569, 0dBDA8FF8320FD8164, 0d3DE5DB65F9785EBA, %p1042;
	ld.global.nc.v2.f64 	{%fd8570, %fd8571}, [%rd1005];
	fma.rn.f64 	%fd8572, %fd8569, %fd8568, %fd8570;
	fma.rn.f64 	%fd8573, %fd8572, %fd8568, %fd8571;
	ld.global.nc.v2.f64 	{%fd8574, %fd8575}, [%rd1005+16];
	fma.rn.f64 	%fd8576, %fd8573, %fd8568, %fd8574;
	fma.rn.f64 	%fd8577, %fd8576, %fd8568, %fd8575;
	ld.global.nc.v2.f64 	{%fd8578, %fd8579}, [%rd1005+32];
	fma.rn.f64 	%fd8580, %fd8577, %fd8568, %fd8578;
	fma.rn.f64 	%fd8581, %fd8580, %fd8568, %fd8579;
	fma.rn.f64 	%fd8582, %fd8581, %fd9923, %fd9923;
	fma.rn.f64 	%fd8583, %fd8581, %fd8568, 0d3FF0000000000000;
	selp.f64 	%fd8584, %fd8583, %fd8582, %p1042;
	and.b32  	%r2518, %r3100, 2;
	setp.eq.s32 	%p1043, %r2518, 0;
	mov.f64 	%fd8585, 0d0000000000000000;
	sub.f64 	%fd8586, %fd8585, %fd8584;
	selp.f64 	%fd8587, %fd8584, %fd8586, %p1043;
	mul.f64 	%fd1644, %fd1641, %fd8587;
	@%p1037 bra 	$L__BB4_1111;
	mov.f64 	%fd8593, 0d0000000000000000;
	mul.rn.f64 	%fd9925, %fd1635, %fd8593;
	mov.b32 	%r3102, 1;
	bra.uni 	$L__BB4_1114;
$L__BB4_1111:
	mul.f64 	%fd8588, %fd1635, 0d3FE45F306DC9C883;
	cvt.rni.s32.f64 	%r3101, %fd8588;
	cvt.rn.f64.s32 	%fd8589, %r3101;
	fma.rn.f64 	%fd8590, %fd8589, 0dBFF921FB54442D18, %fd1635;
	fma.rn.f64 	%fd8591, %fd8589, 0dBC91A62633145C00, %fd8590;
	fma.rn.f64 	%fd9925, %fd8589, 0dB97B839A252049C0, %fd8591;
	setp.ltu.f64 	%p1044, %fd1636, 0d41E0000000000000;
	@%p1044 bra 	$L__BB4_1113;
	{ // callseq 472, 0
	.param .b64 param0;
	st.param.f64 	[param0], %fd1635;
	.param .align 16 .b8 retval0[16];
	call.uni (retval0), 
	__internal_trig_reduction_slowpathd, 
	(
	param0
	);
	ld.param.f64 	%fd9925, [retval0];
	ld.param.b32 	%r3101, [retval0+8];
	} // callseq 472
$L__BB4_1113:
	add.s32 	%r3102, %r3101, 1;
$L__BB4_1114:
	shl.b32 	%r2521, %r3102, 6;
	cvt.u64.u32 	%rd1006, %r2521;
	and.b64  	%rd1007, %rd1006, 64;
	add.s64 	%rd1009, %rd1004, %rd1007;
	mul.rn.f64 	%fd8594, %fd9925, %fd9925;
	and.b32  	%r2522, %r3102, 1;
	setp.eq.b32 	%p1045, %r2522, 1;
	selp.f64 	%fd8595, 0dBDA8FF8320FD8164, 0d3DE5DB65F9785EBA, %p1045;
	ld.global.nc.v2.f64 	{%fd8596, %fd8597}, [%rd1009];
	fma.rn.f64 	%fd8598, %fd8595, %fd8594, %fd8596;
	fma.rn.f64 	%fd8599, %fd8598, %fd8594, %fd8597;
	ld.global.nc.v2.f64 	{%fd8600, %fd8601}, [%rd1009+16];
	fma.rn.f64 	%fd8602, %fd8599, %fd8594, %fd8600;
	fma.rn.f64 	%fd8603, %fd8602, %fd8594, %fd8601;
	ld.global.nc.v2.f64 	{%fd8604, %fd8605}, [%rd1009+32];
	fma.rn.f64 	%fd8606, %fd8603, %fd8594, %fd8604;
	fma.rn.f64 	%fd8607, %fd8606, %fd8594, %fd8605;
	fma.rn.f64 	%fd8608, %fd8607, %fd9925, %fd9925;
	fma.rn.f64 	%fd8609, %fd8607, %fd8594, 0d3FF0000000000000;
	selp.f64 	%fd8610, %fd8609, %fd8608, %p1045;
	and.b32  	%r2523, %r3102, 2;
	setp.eq.s32 	%p1046, %r2523, 0;
	mov.f64 	%fd8611, 0d0000000000000000;
	sub.f64 	%fd8612, %fd8611, %fd8610;
	selp.f64 	%fd1650, %fd8610, %fd8612, %p1046;
	ld.global.f64 	%fd1651, [%rd1+8];
	abs.f64 	%fd1652, %fd1651;
	setp.neu.f64 	%p1047, %fd1652, 0d7FF0000000000000;
	@%p1047 bra 	$L__BB4_1116;
	mov.f64 	%fd8618, 0d0000000000000000;
	mul.rn.f64 	%fd9927, %fd1651, %fd8618;
	mov.b32 	%r3104, 1;
	bra.uni 	$L__BB4_1119;
$L__BB4_1116:
	mul.f64 	%fd8613, %fd1651, 0d3FE45F306DC9C883;
	cvt.rni.s32.f64 	%r3103, %fd8613;
	cvt.rn.f64.s32 	%fd8614, %r3103;
	fma.rn.f64 	%fd8615, %fd8614, 0dBFF921FB54442D18, %fd1651;
	fma.rn.f64 	%fd8616, %fd8614, 0dBC91A62633145C00, %fd8615;
	fma.rn.f64 	%fd9927, %fd8614, 0dB97B839A252049C0, %fd8616;
	setp.ltu.f64 	%p1048, %fd1652, 0d41E0000000000000;
	@%p1048 bra 	$L__BB4_1118;
	{ // callseq 473, 0
	.param .b64 param0;
	st.param.f64 	[param0], %fd1651;
	.param .align 16 .b8 retval0[16];
	call.uni (retval0), 
	__internal_trig_reduction_slowpathd, 
	(
	param0
	);
	ld.param.f64 	%fd9927, [retval0];
	ld.param.b32 	%r3103, [retval0+8];
	} // callseq 473
$L__BB4_1118:
	add.s32 	%r3104, %r3103, 1;
$L__BB4_1119:
	shl.b32 	%r2526, %r3104, 6;
	cvt.u64.u32 	%rd1010, %r2526;
	and.b64  	%rd1011, %rd1010, 64;
	mov.u64 	%rd1012, __cudart_sin_cos_coeffs;
	add.s64 	%rd1013, %rd1012, %rd1011;
	mul.rn.f64 	%fd8619, %fd9927, %fd9927;
	and.b32  	%r2527, %r3104, 1;
	setp.eq.b32 	%p1049, %r2527, 1;
	selp.f64 	%fd8620, 0dBDA8FF8320FD8164, 0d3DE5DB65F9785EBA, %p1049;
	ld.global.nc.v2.f64 	{%fd8621, %fd8622}, [%rd1013];
	fma.rn.f64 	%fd8623, %fd8620, %fd8619, %fd8621;
	fma.rn.f64 	%fd8624, %fd8623, %fd8619, %fd8622;
	ld.global.nc.v2.f64 	{%fd8625, %fd8626}, [%rd1013+16];
	fma.rn.f64 	%fd8627, %fd8624, %fd8619, %fd8625;
	fma.rn.f64 	%fd8628, %fd8627, %fd8619, %fd8626;
	ld.global.nc.v2.f64 	{%fd8629, %fd8630}, [%rd1013+32];
	fma.rn.f64 	%fd8631, %fd8628, %fd8619, %fd8629;
	fma.rn.f64 	%fd8632, %fd8631, %fd8619, %fd8630;
	fma.rn.f64 	%fd8633, %fd8632, %fd9927, %fd9927;
	fma.rn.f64 	%fd8634, %fd8632, %fd8619, 0d3FF0000000000000;
	selp.f64 	%fd8635, %fd8634, %fd8633, %p1049;
	and.b32  	%r2528, %r3104, 2;
	setp.eq.s32 	%p1050, %r2528, 0;
	mov.f64 	%fd8636, 0d0000000000000000;
	sub.f64 	%fd8637, %fd8636, %fd8635;
	selp.f64 	%fd8638, %fd8635, %fd8637, %p1050;
	mul.f64 	%fd1658, %fd1650, %fd8638;
	mov.f64 	%fd9928, %fd25;
	mov.u32 	%r3105, %r18;
	@%p8 bra 	$L__BB4_1121;
	{ // callseq 474, 0
	.param .b64 param0;
	st.param.f64 	[param0], %fd8;
	.param .align 16 .b8 retval0[16];
	call.uni (retval0), 
	__internal_trig_reduction_slowpathd, 
	(
	param0
	);
	ld.param.f64 	%fd9928, [retval0];
	ld.param.b32 	%r3105, [retval0+8];
	} // callseq 474
$L__BB4_1121:
	shl.b32 	%r2530, %r3105, 6;
	cvt.u64.u32 	%rd1014, %r2530;
	and.b64  	%rd1015, %rd1014, 64;
	mov.u64 	%rd1016, __cudart_sin_cos_coeffs;
	add.s64 	%rd1017, %rd1016, %rd1015;
	mul.rn.f64 	%fd8640, %fd9928, %fd9928;
	and.b32  	%r2531, %r3105, 1;
	setp.eq.b32 	%p1052, %r2531, 1;
	selp.f64 	%fd8641, 0dBDA8FF8320FD8164, 0d3DE5DB65F9785EBA, %p1052;
	ld.global.nc.v2.f64 	{%fd8642, %fd8643}, [%rd1017];
	fma.rn.f64 	%fd8644, %fd8641, %fd8640, %fd8642;
	fma.rn.f64 	%fd8645, %fd8644, %fd8640, %fd8643;
	ld.global.nc.v2.f64 	{%fd8646, %fd8647}, [%rd1017+16];
	fma.rn.f64 	%fd8648, %fd8645, %fd8640, %fd8646;
	fma.rn.f64 	%fd8649, %fd8648, %fd8640, %fd8647;
	ld.global.nc.v2.f64 	{%fd8650, %fd8651}, [%rd1017+32];
	fma.rn.f64 	%fd8652, %fd8649, %fd8640, %fd8650;
	fma.rn.f64 	%fd8653, %fd8652, %fd8640, %fd8651;
	fma.rn.f64 	%fd8654, %fd8653, %fd9928, %fd9928;
	fma.rn.f64 	%fd8655, %fd8653, %fd8640, 0d3FF0000000000000;
	selp.f64 	%fd8656, %fd8655, %fd8654, %p1052;
	and.b32  	%r2532, %r3105, 2;
	setp.eq.s32 	%p1053, %r2532, 0;
	mov.f64 	%fd8657, 0d0000000000000000;
	sub.f64 	%fd8658, %fd8657, %fd8656;
	selp.f64 	%fd8659, %fd8656, %fd8658, %p1053;
	mul.f64 	%fd1661, %fd1658, %fd8659;
	@%p1047 bra 	$L__BB4_1123;
	mov.f64 	%fd8665, 0d0000000000000000;
	mul.rn.f64 	%fd9929, %fd1651, %fd8665;
	mov.b32 	%r3106, 0;
	bra.uni 	$L__BB4_1125;
$L__BB4_1123:
	mul.f64 	%fd8660, %fd1651, 0d3FE45F306DC9C883;
	cvt.rni.s32.f64 	%r3106, %fd8660;
	cvt.rn.f64.s32 	%fd8661, %r3106;
	fma.rn.f64 	%fd8662, %fd8661, 0dBFF921FB54442D18, %fd1651;
	fma.rn.f64 	%fd8663, %fd8661, 0dBC91A62633145C00, %fd8662;
	fma.rn.f64 	%fd9929, %fd8661, 0dB97B839A252049C0, %fd8663;
	setp.ltu.f64 	%p1054, %fd1652, 0d41E0000000000000;
	@%p1054 bra 	$L__BB4_1125;
	{ // callseq 475, 0
	.param .b64 param0;
	st.param.f64 	[param0], %fd1651;
	.param .align 16 .b8 retval0[16];
	call.uni (retval0), 
	__internal_trig_reduction_slowpathd, 
	(
	param0
	);
	ld.param.f64 	%fd9929, [retval0];
	ld.param.b32 	%r3106, [retval0+8];
	} // callseq 475
$L__BB4_1125:
	shl.b32 	%r2536, %r3106, 6;
	cvt.u64.u32 	%rd1018, %r2536;
	and.b64  	%rd1019, %rd1018, 64;
	add.s64 	%rd1021, %rd1016, %rd1019;
	mul.rn.f64 	%fd8666, %fd9929, %fd9929;
	and.b32  	%r2537, %r3106, 1;
	setp.eq.b32 	%p1056, %r2537, 1;
	selp.f64 	%fd8667, 0dBDA8FF8320FD8164, 0d3DE5DB65F9785EBA, %p1056;
	ld.global.nc.v2.f64 	{%fd8668, %fd8669}, [%rd1021];
	fma.rn.f64 	%fd8670, %fd8667, %fd8666, %fd8668;
	fma.rn.f64 	%fd8671, %fd8670, %fd8666, %fd8669;
	ld.global.nc.v2.f64 	{%fd8672, %fd8673}, [%rd1021+16];
	fma.rn.f64 	%fd8674, %fd8671, %fd8666, %fd8672;
	fma.rn.f64 	%fd8675, %fd8674, %fd8666, %fd8673;
	ld.global.nc.v2.f64 	{%fd8676, %fd8677}, [%rd1021+32];
	fma.rn.f64 	%fd8678, %fd8675, %fd8666, %fd8676;
	fma.rn.f64 	%fd8679, %fd8678, %fd8666, %fd8677;
	fma.rn.f64 	%fd8680, %fd8679, %fd9929, %fd9929;
	fma.rn.f64 	%fd8681, %fd8679, %fd8666, 0d3FF0000000000000;
	selp.f64 	%fd8682, %fd8681, %fd8680, %p1056;
	and.b32  	%r2538, %r3106, 2;
	setp.eq.s32 	%p1057, %r2538, 0;
	mov.f64 	%fd8683, 0d0000000000000000;
	sub.f64 	%fd8684, %fd8683, %fd8682;
	selp.f64 	%fd1666, %fd8682, %fd8684, %p1057;
	mov.b32 	%r3108, 1;
	mov.f64 	%fd9931, %fd11;
	@%p1025 bra 	$L__BB4_1129;
	setp.ltu.f64 	%p1058, %fd9, 0d41E0000000000000;
	mov.f64 	%fd9931, %fd10;
	mov.u32 	%r3107, %r12;
	@%p1058 bra 	$L__BB4_1128;
	{ // callseq 476, 0
	.param .b64 param0;
	st.param.f64 	[param0], %fd8;
	.param .align 16 .b8 retval0[16];
	call.uni (retval0), 
	__internal_trig_reduction_slowpathd, 
	(
	param0
	);
	ld.param.f64 	%fd9931, [retval0];
	ld.param.b32 	%r3107, [retval0+8];
	} // callseq 476
$L__BB4_1128:
	add.s32 	%r3108, %r3107, 1;
$L__BB4_1129:
	shl.b32 	%r2540, %r3108, 6;
	cvt.u64.u32 	%rd1022, %r2540;
	and.b64  	%rd1023, %rd1022, 64;
	mov.u64 	%rd1024, __cudart_sin_cos_coeffs;
	add.s64 	%rd1025, %rd1024, %rd1023;
	mul.rn.f64 	%fd8686, %fd9931, %fd9931;
	and.b32  	%r2541, %r3108, 1;
	setp.eq.b32 	%p1059, %r2541, 1;
	selp.f64 	%fd8687, 0dBDA8FF8320FD8164, 0d3DE5DB65F9785EBA, %p1059;
	ld.global.nc.v2.f64 	{%fd8688, %fd8689}, [%rd1025];
	fma.rn.f64 	%fd8690, %fd8687, %fd8686, %fd8688;
	fma.rn.f64 	%fd8691, %fd8690, %fd8686, %fd8689;
	ld.global.nc.v2.f64 	{%fd8692, %fd8693}, [%rd1025+16];
	fma.rn.f64 	%fd8694, %fd8691, %fd8686, %fd8692;
	fma.rn.f64 	%fd8695, %fd8694, %fd8686, %fd8693;
	ld.global.nc.v2.f64 	{%fd8696, %fd8697}, [%rd1025+32];
	fma.rn.f64 	%fd8698, %fd8695, %fd8686, %fd8696;
	fma.rn.f64 	%fd8699, %fd8698, %fd8686, %fd8697;
	fma.rn.f64 	%fd8700, %fd8699, %fd9931, %fd9931;
	fma.rn.f64 	%fd8701, %fd8699, %fd8686, 0d3FF0000000000000;
	selp.f64 	%fd8702, %fd8701, %fd8700, %p1059;
	and.b32  	%r2542, %r3108, 2;
	setp.eq.s32 	%p1060, %r2542, 0;
	mov.f64 	%fd8703, 0d0000000000000000;
	sub.f64 	%fd8704, %fd8703, %fd8702;
	selp.f64 	%fd8705, %fd8702, %fd8704, %p1060;
	fma.rn.f64 	%fd8706, %fd1666, %fd8705, %fd1661;
	mul.f64 	%fd8707, %fd1398, %fd8706;
	fma.rn.f64 	%fd8708, %fd1396, %fd1644, %fd8707;
	mul.f64 	%fd8709, %fd1634, %fd8708;
	div.rn.f64 	%fd8710, %fd8709, %fd13;
	sub.f64 	%fd1670, %fd1633, %fd8710;
	bar.sync 	0;
	bar.sync 	0;
	ld.global.f64 	%fd8711, [%rd2];
	div.rn.f64 	%fd1671, %fd8711, %fd4;
	bar.sync 	0;
	mul.f64 	%fd1672, %fd9518, %fd1671;
	ld.global.f64 	%fd1673, [%rd2];
	ld.global.f64 	%fd1674, [%rd1];
	abs.f64 	%fd1675, %fd1674;
	setp.neu.f64 	%p1061, %fd1675, 0d7FF0000000000000;
	@%p1061 bra 	$L__BB4_1131;
	mov.f64 	%fd8717, 0d0000000000000000;
	mul.rn.f64 	%fd9932, %fd1674, %fd8717;
	mov.b32 	%r3109, 0;
	bra.uni 	$L__BB4_1133;
$L__BB4_1131:
	mul.f64 	%fd8712, %fd1674, 0d3FE45F306DC9C883;
	cvt.rni.s32.f64 	%r3109, %fd8712;
	cvt.rn.f64.s32 	%fd8713, %r3109;
	fma.rn.f64 	%fd8714, %fd8713, 0dBFF921FB54442D18, %fd1674;
	fma.rn.f64 	%fd8715, %fd8713, 0dBC91A62633145C00, %fd8714;
	fma.rn.f64 	%fd9932, %fd8713, 0dB97B839A252049C0, %fd8715;
	setp.ltu.f64 	%p1062, %fd1675, 0d41E0000000000000;
	@%p1062 bra 	$L__BB4_1133;
	{ // callseq 477, 0
	.param .b64 param0;
	st.param.f64 	[param0], %fd1674;
	.param .align 16 .b8 retval0[16];
	call.uni (retval0), 
	__internal_trig_reduction_slowpathd, 
	(
	param0
	);
	ld.param.f64 	%fd9932, [retval0];
	ld.param.b32 	%r3109, [retval0+8];
	} // callseq 477
$L__BB4_1133:
	shl.b32 	%r2545, %r3109, 6;
	cvt.u64.u32 	%rd1026, %r2545;
	and.b64  	%rd1027, %rd1026, 64;
	mov.u64 	%rd1028, __cudart_sin_cos_coeffs;
	add.s64 	%rd1029, %rd1028, %rd1027;
	mul.rn.f64 	%fd8718, %fd9932, %fd9932;
	and.b32  	%r2546, %r3109, 1;
	setp.eq.b32 	%p1063, %r2546, 1;
	selp.f64 	%fd8719, 0dBDA8FF8320FD8164, 0d3DE5DB65F9785EBA, %p1063;
	ld.global.nc.v2.f64 	{%fd8720, %fd8721}, [%rd1029];
	fma.rn.f64 	%fd8722, %fd8719, %fd8718, %fd8720;
	fma.rn.f64 	%fd8723, %fd8722, %fd8718, %fd8721;
	ld.global.nc.v2.f64 	{%fd8724, %fd8725}, [%rd1029+16];
	fma.rn.f64 	%fd8726, %fd8723, %fd8718, %fd8724;
	fma.rn.f64 	%fd8727, %fd8726, %fd8718, %fd8725;
	ld.global.nc.v2.f64 	{%fd8728, %fd8729}, [%rd1029+32];
	fma.rn.f64 	%fd8730, %fd8727, %fd8718, %fd8728;
	fma.rn.f64 	%fd8731, %fd8730, %fd8718, %fd8729;
	fma.rn.f64 	%fd8732, %fd8731, %fd9932, %fd9932;
	fma.rn.f64 	%fd8733, %fd8731, %fd8718, 0d3FF0000000000000;
	selp.f64 	%fd8734, %fd8733, %fd8732, %p1063;
	and.b32  	%r2547, %r3109, 2;
	setp.eq.s32 	%p1064, %r2547, 0;
	mov.f64 	%fd8735, 0d0000000000000000;
	sub.f64 	%fd8736, %fd8735, %fd8734;
	selp.f64 	%fd1680, %fd8734, %fd8736, %p1064;
	ld.global.f64 	%fd1681, [%rd1+8];
	abs.f64 	%fd1682, %fd1681;
	setp.neu.f64 	%p1065, %fd1682, 0d7FF0000000000000;
	@%p1065 bra 	$L__BB4_1135;
	mov.f64 	%fd8742, 0d0000000000000000;
	mul.rn.f64 	%fd9934, %fd1681, %fd8742;
	mov.b32 	%r3111, 1;
	bra.uni 	$L__BB4_1138;
$L__BB4_1135:
	mul.f64 	%fd8737, %fd1681, 0d3FE45F306DC9C883;
	cvt.rni.s32.f64 	%r3110, %fd8737;
	cvt.rn.f64.s32 	%fd8738, %r3110;
	fma.rn.f64 	%fd8739, %fd8738, 0dBFF921FB54442D18, %fd1681;
	fma.rn.f64 	%fd8740, %fd8738, 0dBC91A62633145C00, %fd8739;
	fma.rn.f64 	%fd9934, %fd8738, 0dB97B839A252049C0, %fd8740;
	setp.ltu.f64 	%p1066, %fd1682, 0d41E0000000000000;
	@%p1066 bra 	$L__BB4_1137;
	{ // callseq 478, 0
	.param .b64 param0;
	st.param.f64 	[param0], %fd1681;
	.param .align 16 .b8 retval0[16];
	call.uni (retval0), 
	__internal_trig_reduction_slowpathd, 
	(
	param0
	);
	ld.param.f64 	%fd9934, [retval0];
	ld.param.b32 	%r3110, [retval0+8];
	} // callseq 478
$L__BB4_1137:
	add.s32 	%r3111, %r3110, 1;
$L__BB4_1138:
	shl.b32 	%r2550, %r3111, 6;
	cvt.u64.u32 	%rd1030, %r2550;
	and.b64  	%rd1031, %rd1030, 64;
	mov.u64 	%rd1032, __cudart_sin_cos_coeffs;
	add.s64 	%rd1033, %rd1032, %rd1031;
	mul.rn.f64 	%fd8743, %fd9934, %fd9934;
	and.b32  	%r2551, %r3111, 1;
	setp.eq.b32 	%p1068, %r2551, 1;
	selp.f64 	%fd8744, 0dBDA8FF8320FD8164, 0d3DE5DB65F9785EBA, %p1068;
	ld.global.nc.v2.f64 	{%fd8745, %fd8746}, [%rd1033];
	fma.rn.f64 	%fd8747, %fd8744, %fd8743, %fd8745;
	fma.rn.f64 	%fd8748, %fd8747, %fd8743, %fd8746;
	ld.global.nc.v2.f64 	{%fd8749, %fd8750}, [%rd1033+16];
	fma.rn.f64 	%fd8751, %fd8748, %fd8743, %fd8749;
	fma.rn.f64 	%fd8752, %fd8751, %fd8743, %fd8750;
	ld.global.nc.v2.f64 	{%fd8753, %fd8754}, [%rd1033+32];
	fma.rn.f64 	%fd8755, %fd8752, %fd8743, %fd8753;
	fma.rn.f64 	%fd8756, %fd8755, %fd8743, %fd8754;
	fma.rn.f64 	%fd8757, %fd8756, %fd9934, %fd9934;
	fma.rn.f64 	%fd8758, %fd8756, %fd8743, 0d3FF0000000000000;
	selp.f64 	%fd8759, %fd8758, %fd8757, %p1068;
	and.b32  	%r2552, %r3111, 2;
	setp.eq.s32 	%p1069, %r2552, 0;
	mov.f64 	%fd8760, 0d0000000000000000;
	sub.f64 	%fd8761, %fd8760, %fd8759;
	selp.f64 	%fd8762, %fd8759, %fd8761, %p1069;
	mul.f64 	%fd1688, %fd1680, %fd8762;
	@%p1065 bra 	$L__BB4_1140;
	mov.f64 	%fd8768, 0d0000000000000000;
	mul.rn.f64 	%fd9935, %fd1681, %fd8768;
	mov.b32 	%r3112, 0;
	bra.uni 	$L__BB4_1142;
$L__BB4_1140:
	mul.f64 	%fd8763, %fd1681, 0d3FE45F306DC9C883;
	cvt.rni.s32.f64 	%r3112, %fd8763;
	cvt.rn.f64.s32 	%fd8764, %r3112;
	fma.rn.f64 	%fd8765, %fd8764, 0dBFF921FB54442D18, %fd1681;
	fma.rn.f64 	%fd8766, %fd8764, 0dBC91A62633145C00, %fd8765;
	fma.rn.f64 	%fd9935, %fd8764, 0dB97B839A252049C0, %fd8766;
	setp.ltu.f64 	%p1070, %fd1682, 0d41E0000000000000;
	@%p1070 bra 	$L__BB4_1142;
	{ // callseq 479, 0
	.param .b64 param0;
	st.param.f64 	[param0], %fd1681;
	.param .align 16 .b8 retval0[16];
	call.uni (retval0), 
	__internal_trig_reduction_slowpathd, 
	(
	param0
	);
	ld.param.f64 	%fd9935, [retval0];
	ld.param.b32 	%r3112, [retval0+8];
	} // callseq 479
$L__BB4_1142:
	shl.b32 	%r2555, %r3112, 6;
	cvt.u64.u32 	%rd1034, %r2555;
	and.b64  	%rd1035, %rd1034, 64;
	mov.u64 	%rd1036, __cudart_sin_cos_coeffs;
	add.s64 	%rd1037, %rd1036, %rd1035;
	mul.rn.f64 	%fd8769, %fd9935, %fd9935;
	and.b32  	%r2556, %r3112, 1;
	setp.eq.b32 	%p1072, %r2556, 1;
	selp.f64 	%fd8770, 0dBDA8FF8320FD8164, 0d3DE5DB65F9785EBA, %p1072;
	ld.global.nc.v2.f64 	{%fd8771, %fd8772}, [%rd1037];
	fma.rn.f64 	%fd8773, %fd8770, %fd8769, %fd8771;
	fma.rn.f64 	%fd8774, %fd8773, %fd8769, %fd8772;
	ld.global.nc.v2.f64 	{%fd8775, %fd8776}, [%rd1037+16];
	fma.rn.f64 	%fd8777, %fd8774, %fd8769, %fd8775;
	fma.rn.f64 	%fd8778, %fd8777, %fd8769, %fd8776;
	ld.global.nc.v2.f64 	{%fd8779, %fd8780}, [%rd1037+32];
	fma.rn.f64 	%fd8781, %fd8778, %fd8769, %fd8779;
	fma.rn.f64 	%fd8782, %fd8781, %fd8769, %fd8780;
	fma.rn.f64 	%fd8783, %fd8782, %fd9935, %fd9935;
	fma.rn.f64 	%fd8784, %fd8782, %fd8769, 0d3FF0000000000000;
	selp.f64 	%fd8785, %fd8784, %fd8783, %p1072;
	and.b32  	%r2557, %r3112, 2;
	setp.eq.s32 	%p1073, %r2557, 0;
	mov.f64 	%fd8786, 0d0000000000000000;
	sub.f64 	%fd8787, %fd8786, %fd8785;
	selp.f64 	%fd8788, %fd8785, %fd8787, %p1073;
	mul.f64 	%fd8789, %fd1680, %fd8788;
	mul.f64 	%fd8790, %fd1394, %fd8789;
	fma.rn.f64 	%fd1693, %fd1393, %fd1688, %fd8790;
	@%p1061 bra 	$L__BB4_1144;
	mov.f64 	%fd8796, 0d0000000000000000;
	mul.rn.f64 	%fd9937, %fd1674, %fd8796;
	mov.b32 	%r3114, 1;
	bra.uni 	$L__BB4_1147;
$L__BB4_1144:
	mul.f64 	%fd8791, %fd1674, 0d3FE45F306DC9C883;
	cvt.rni.s32.f64 	%r3113, %fd8791;
	cvt.rn.f64.s32 	%fd8792, %r3113;
	fma.rn.f64 	%fd8793, %fd8792, 0dBFF921FB54442D18, %fd1674;
	fma.rn.f64 	%fd8794, %fd8792, 0dBC91A62633145C00, %fd8793;
	fma.rn.f64 	%fd9937, %fd8792, 0dB97B839A252049C0, %fd8794;
	setp.ltu.f64 	%p1074, %fd1675, 0d41E0000000000000;
	@%p1074 bra 	$L__BB4_1146;
	{ // callseq 480, 0
	.param .b64 param0;
	st.param.f64 	[param0], %fd1674;
	.param .align 16 .b8 retval0[16];
	call.uni (retval0), 
	__internal_trig_reduction_slowpathd, 
	(
	param0
	);
	ld.param.f64 	%fd9937, [retval0];
	ld.param.b32 	%r3113, [retval0+8];
	} // callseq 480
$L__BB4_1146:
	add.s32 	%r3114, %r3113, 1;
$L__BB4_1147:
	shl.b32 	%r2560, %r3114, 6;
	cvt.u64.u32 	%rd1038, %r2560;
	and.b64  	%rd1039, %rd1038, 64;
	mov.u64 	%rd1040, __cudart_sin_cos_coeffs;
	add.s64 	%rd1041, %rd1040, %rd1039;
	mul.rn.f64 	%fd8797, %fd9937, %fd9937;
	and.b32  	%r2561, %r3114, 1;
	setp.eq.b32 	%p1075, %r2561, 1;
	selp.f64 	%fd8798, 0dBDA8FF8320FD8164, 0d3DE5DB65F9785EBA, %p1075;
	ld.global.nc.v2.f64 	{%fd8799, %fd8800}, [%rd1041];
	fma.rn.f64 	%fd8801, %fd8798, %fd8797, %fd8799;
	fma.rn.f64 	%fd8802, %fd8801, %fd8797, %fd8800;
	ld.global.nc.v2.f64 	{%fd8803, %fd8804}, [%rd1041+16];
	fma.rn.f64 	%fd8805, %fd8802, %fd8797, %fd8803;
	fma.rn.f64 	%fd8806, %fd8805, %fd8797, %fd8804;
	ld.global.nc.v2.f64 	{%fd8807, %fd8808}, [%rd1041+32];
	fma.rn.f64 	%fd8809, %fd8806, %fd8797, %fd8807;
	fma.rn.f64 	%fd8810, %fd8809, %fd8797, %fd8808;
	fma.rn.f64 	%fd8811, %fd8810, %fd9937, %fd9937;
	fma.rn.f64 	%fd8812, %fd8810, %fd8797, 0d3FF0000000000000;
	selp.f64 	%fd8813, %fd8812, %fd8811, %p1075;
	and.b32  	%r2562, %r3114, 2;
	setp.eq.s32 	%p1076, %r2562, 0;
	mov.f64 	%fd8814, 0d0000000000000000;
	sub.f64 	%fd8815, %fd8814, %fd8813;
	selp.f64 	%fd8816, %fd8813, %fd8815, %p1076;
	fma.rn.f64 	%fd8817, %fd1395, %fd8816, %fd1693;
	mul.f64 	%fd8818, %fd1673, %fd8817;
	sub.f64 	%fd8819, %fd1672, %fd8818;
	ld.global.f64 	%fd8820, [%rd1+16];
	add.f64 	%fd1699, %fd8820, %fd8819;
	bar.sync 	0;
	ld.global.f64 	%fd1700, [%rd2];
	ld.global.f64 	%fd1701, [%rd1];
	abs.f64 	%fd1702, %fd1701;
	setp.neu.f64 	%p1077, %fd1702, 0d7FF0000000000000;
	@%p1077 bra 	$L__BB4_1149;
	mov.f64 	%fd8826, 0d0000000000000000;
	mul.rn.f64 	%fd9938, %fd1701, %fd8826;
	mov.b32 	%r3115, 0;
	bra.uni 	$L__BB4_1151;
$L__BB4_1149:
	mul.f64 	%fd8821, %fd1701, 0d3FE45F306DC9C883;
	cvt.rni.s32.f64 	%r3115, %fd8821;
	cvt.rn.f64.s32 	%fd8822, %r3115;
	fma.rn.f64 	%fd8823, %fd8822, 0dBFF921FB54442D18, %fd1701;
	fma.rn.f64 	%fd8824, %fd8822, 0dBC91A62633145C00, %fd8823;
	fma.rn.f64 	%fd9938, %fd8822, 0dB97B839A252049C0, %fd8824;
	setp.ltu.f64 	%p1078, %fd1702, 0d41E0000000000000;
	@%p1078 bra 	$L__BB4_1151;
	{ // callseq 481, 0
	.param .b64 param0;
	st.param.f64 	[param0], %fd1701;
	.param .align 16 .b8 retval0[16];
	call.uni (retval0), 
	__internal_trig_reduction_slowpathd, 
	(
	param0
	);
	ld.param.f64 	%fd9938, [retval0];
	ld.param.b32 	%r3115, [retval0+8];
	} // callseq 481
$L__BB4_1151:
	shl.b32 	%r2565, %r3115, 6;
	cvt.u64.u32 	%rd1042, %r2565;
	and.b64  	%rd1043, %rd1042, 64;
	mov.u64 	%rd1044, __cudart_sin_cos_coeffs;
	add.s64 	%rd1045, %rd1044, %rd1043;
	mul.rn.f64 	%fd8827, %fd9938, %fd9938;
	and.b32  	%r2566, %r3115, 1;
	setp.eq.b32 	%p1079, %r2566, 1;
	selp.f64 	%fd8828, 0dBDA8FF8320FD8164, 0d3DE5DB65F9785EBA, %p1079;
	ld.global.nc.v2.f64 	{%fd8829, %fd8830}, [%rd1045];
	fma.rn.f64 	%fd8831, %fd8828, %fd8827, %fd8829;
	fma.rn.f64 	%fd8832, %fd8831, %fd8827, %fd8830;
	ld.global.nc.v2.f64 	{%fd8833, %fd8834}, [%rd1045+16];
	fma.rn.f64 	%fd8835, %fd8832, %fd8827, %fd8833;
	fma.rn.f64 	%fd8836, %fd8835, %fd8827, %fd8834;
	ld.global.nc.v2.f64 	{%fd8837, %fd8838}, [%rd1045+32];
	fma.rn.f64 	%fd8839, %fd8836, %fd8827, %fd8837;
	fma.rn.f64 	%fd8840, %fd8839, %fd8827, %fd8838;
	fma.rn.f64 	%fd8841, %fd8840, %fd9938, %fd9938;
	fma.rn.f64 	%fd8842, %fd8840, %fd8827, 0d3FF0000000000000;
	selp.f64 	%fd8843, %fd8842, %fd8841, %p1079;
	and.b32  	%r2567, %r3115, 2;
	setp.eq.s32 	%p1080, %r2567, 0;
	mov.f64 	%fd8844, 0d0000000000000000;
	sub.f64 	%fd8845, %fd8844, %fd8843;
	selp.f64 	%fd1707, %fd8843, %fd8845, %p1080;
	ld.global.f64 	%fd1708, [%rd1+8];
	abs.f64 	%fd1709, %fd1708;
	setp.neu.f64 	%p1081, %fd1709, 0d7FF0000000000000;
	@%p1081 bra 	$L__BB4_1153;
	mov.f64 	%fd8851, 0d0000000000000000;
	mul.rn.f64 	%fd9940, %fd1708, %fd8851;
	mov.b32 	%r3117, 1;
	bra.uni 	$L__BB4_1156;
$L__BB4_1153:
	mul.f64 	%fd8846, %fd1708, 0d3FE45F306DC9C883;
	cvt.rni.s32.f64 	%r3116, %fd8846;
	cvt.rn.f64.s32 	%fd8847, %r3116;
	fma.rn.f64 	%fd8848, %fd8847, 0dBFF921FB54442D18, %fd1708;
	fma.rn.f64 	%fd8849, %fd8847, 0dBC91A62633145C00, %fd8848;
	fma.rn.f64 	%fd9940, %fd8847, 0dB97B839A252049C0, %fd8849;
	setp.ltu.f64 	%p1082, %fd1709, 0d41E0000000000000;
	@%p1082 bra 	$L__BB4_1155;
	{ // callseq 482, 0
	.param .b64 param0;
	st.param.f64 	[param0], %fd1708;
	.param .align 16 .b8 retval0[16];
	call.uni (retval0), 
	__internal_trig_reduction_slowpathd, 
	(
	param0
	);
	ld.param.f64 	%fd9940, [retval0];
	ld.param.b32 	%r3116, [retval0+8];
	} // callseq 482
$L__BB4_1155:
	add.s32 	%r3117, %r3116, 1;
$L__BB4_1156:
	shl.b32 	%r2570, %r3117, 6;
	cvt.u64.u32 	%rd1046, %r2570;
	and.b64  	%rd1047, %rd1046, 64;
	mov.u64 	%rd1048, __cudart_sin_cos_coeffs;
	add.s64 	%rd1049, %rd1048, %rd1047;
	mul.rn.f64 	%fd8852, %fd9940, %fd9940;
	and.b32  	%r2571, %r3117, 1;
	setp.eq.b32 	%p1084, %r2571, 1;
	selp.f64 	%fd8853, 0dBDA8FF8320FD8164, 0d3DE5DB65F9785EBA, %p1084;
	ld.global.nc.v2.f64 	{%fd8854, %fd8855}, [%rd1049];
	fma.rn.f64 	%fd8856, %fd8853, %fd8852, %fd8854;
	fma.rn.f64 	%fd8857, %fd8856, %fd8852, %fd8855;
	ld.global.nc.v2.f64 	{%fd8858, %fd8859}, [%rd1049+16];
	fma.rn.f64 	%fd8860, %fd8857, %fd8852, %fd8858;
	fma.rn.f64 	%fd8861, %fd8860, %fd8852, %fd8859;
	ld.global.nc.v2.f64 	{%fd8862, %fd8863}, [%rd1049+32];
	fma.rn.f64 	%fd8864, %fd8861, %fd8852, %fd8862;
	fma.rn.f64 	%fd8865, %fd8864, %fd8852, %fd8863;
	fma.rn.f64 	%fd8866, %fd8865, %fd9940, %fd9940;
	fma.rn.f64 	%fd8867, %fd8865, %fd8852, 0d3FF0000000000000;
	selp.f64 	%fd8868, %fd8867, %fd8866, %p1084;
	and.b32  	%r2572, %r3117, 2;
	setp.eq.s32 	%p1085, %r2572, 0;
	mov.f64 	%fd8869, 0d0000000000000000;
	sub.f64 	%fd8870, %fd8869, %fd8868;
	selp.f64 	%fd8871, %fd8868, %fd8870, %p1085;
	mul.f64 	%fd1715, %fd1707, %fd8871;
	@%p1081 bra 	$L__BB4_1158;
	mov.f64 	%fd8877, 0d0000000000000000;
	mul.rn.f64 	%fd9941, %fd1708, %fd8877;
	mov.b32 	%r3118, 0;
	bra.uni 	$L__BB4_1160;
$L__BB4_1158:
	mul.f64 	%fd8872, %fd1708, 0d3FE45F306DC9C883;
	cvt.rni.s32.f64 	%r3118, %fd8872;
	cvt.rn.f64.s32 	%fd8873, %r3118;
	fma.rn.f64 	%fd8874, %fd8873, 0dBFF921FB54442D18, %fd1708;
	fma.rn.f64 	%fd8875, %fd8873, 0dBC91A62633145C00, %fd8874;
	fma.rn.f64 	%fd9941, %fd8873, 0dB97B839A252049C0, %fd8875;
	setp.ltu.f64 	%p1086, %fd1709, 0d41E0000000000000;
	@%p1086 bra 	$L__BB4_1160;
	{ // callseq 483, 0
	.param .b64 param0;
	st.param.f64 	[param0], %fd1708;
	.param .align 16 .b8 retval0[16];
	call.uni (retval0), 
	__internal_trig_reduction_slowpathd, 
	(
	param0
	);
	ld.param.f64 	%fd9941, [retval0];
	ld.param.b32 	%r3118, [retval0+8];
	} // callseq 483
$L__BB4_1160:
	shl.b32 	%r2575, %r3118, 6;
	cvt.u64.u32 	%rd1050, %r2575;
	and.b64  	%rd1051, %rd1050, 64;
	mov.u64 	%rd1052, __cudart_sin_cos_coeffs;
	add.s64 	%rd1053, %rd1052, %rd1051;
	mul.rn.f64 	%fd8878, %fd9941, %fd9941;
	and.b32  	%r2576, %r3118, 1;
	setp.eq.b32 	%p1088, %r2576, 1;
	selp.f64 	%fd8879, 0dBDA8FF8320FD8164, 0d3DE5DB65F9785EBA, %p1088;
	ld.global.nc.v2.f64 	{%fd8880, %fd8881}, [%rd1053];
	fma.rn.f64 	%fd8882, %fd8879, %fd8878, %fd8880;
	fma.rn.f64 	%fd8883, %fd8882, %fd8878, %fd8881;
	ld.global.nc.v2.f64 	{%fd8884, %fd8885}, [%rd1053+16];
	fma.rn.f64 	%fd8886, %fd8883, %fd8878, %fd8884;
	fma.rn.f64 	%fd8887, %fd8886, %fd8878, %fd8885;
	ld.global.nc.v2.f64 	{%fd8888, %fd8889}, [%rd1053+32];
	fma.rn.f64 	%fd8890, %fd8887, %fd8878, %fd8888;
	fma.rn.f64 	%fd8891, %fd8890, %fd8878, %fd8889;
	fma.rn.f64 	%fd8892, %fd8891, %fd9941, %fd9941;
	fma.rn.f64 	%fd8893, %fd8891, %fd8878, 0d3FF0000000000000;
	selp.f64 	%fd8894, %fd8893, %fd8892, %p1088;
	and.b32  	%r2577, %r3118, 2;
	setp.eq.s32 	%p1089, %r2577, 0;
	mov.f64 	%fd8895, 0d0000000000000000;
	sub.f64 	%fd8896, %fd8895, %fd8894;
	selp.f64 	%fd8897, %fd8894, %fd8896, %p1089;
	mul.f64 	%fd8898, %fd1707, %fd8897;
	mul.f64 	%fd8899, %fd1394, %fd8898;
	fma.rn.f64 	%fd1720, %fd1393, %fd1715, %fd8899;
	@%p1077 bra 	$L__BB4_1162;
	mov.f64 	%fd8905, 0d0000000000000000;
	mul.rn.f64 	%fd9943, %fd1701, %fd8905;
	mov.b32 	%r3120, 1;
	bra.uni 	$L__BB4_1165;
$L__BB4_1162:
	mul.f64 	%fd8900, %fd1701, 0d3FE45F306DC9C883;
	cvt.rni.s32.f64 	%r3119, %fd8900;
	cvt.rn.f64.s32 	%fd8901, %r3119;
	fma.rn.f64 	%fd8902, %fd8901, 0dBFF921FB54442D18, %fd1701;
	fma.rn.f64 	%fd8903, %fd8901, 0dBC91A62633145C00, %fd8902;
	fma.rn.f64 	%fd9943, %fd8901, 0dB97B839A252049C0, %fd8903;
	setp.ltu.f64 	%p1090, %fd1702, 0d41E0000000000000;
	@%p1090 bra 	$L__BB4_1164;
	{ // callseq 484, 0
	.param .b64 param0;
	st.param.f64 	[param0], %fd1701;
	.param .align 16 .b8 retval0[16];
	call.uni (retval0), 
	__internal_trig_reduction_slowpathd, 
	(
	param0
	);
	ld.param.f64 	%fd9943, [retval0];
	ld.param.b32 	%r3119, [retval0+8];
	} // callseq 484
$L__BB4_1164:
	add.s32 	%r3120, %r3119, 1;
$L__BB4_1165:
	shl.b32 	%r2580, %r3120, 6;
	cvt.u64.u32 	%rd1054, %r2580;
	and.b64  	%rd1055, %rd1054, 64;
	mov.u64 	%rd1056, __cudart_sin_cos_coeffs;
	add.s64 	%rd1057, %rd1056, %rd1055;
	mul.rn.f64 	%fd8906, %fd9943, %fd9943;
	and.b32  	%r2581, %r3120, 1;
	setp.eq.b32 	%p1091, %r2581, 1;
	selp.f64 	%fd8907, 0dBDA8FF8320FD8164, 0d3DE5DB65F9785EBA, %p1091;
	ld.global.nc.v2.f64 	{%fd8908, %fd8909}, [%rd1057];
	fma.rn.f64 	%fd8910, %fd8907, %fd8906, %fd8908;
	fma.rn.f64 	%fd8911, %fd8910, %fd8906, %fd8909;
	ld.global.nc.v2.f64 	{%fd8912, %fd8913}, [%rd1057+16];
	fma.rn.f64 	%fd8914, %fd8911, %fd8906, %fd8912;
	fma.rn.f64 	%fd8915, %fd8914, %fd8906, %fd8913;
	ld.global.nc.v2.f64 	{%fd8916, %fd8917}, [%rd1057+32];
	fma.rn.f64 	%fd8918, %fd8915, %fd8906, %fd8916;
	fma.rn.f64 	%fd8919, %fd8918, %fd8906, %fd8917;
	fma.rn.f64 	%fd8920, %fd8919, %fd9943, %fd9943;
	fma.rn.f64 	%fd8921, %fd8919, %fd8906, 0d3FF0000000000000;
	selp.f64 	%fd8922, %fd8921, %fd8920, %p1091;
	and.b32  	%r2582, %r3120, 2;
	setp.eq.s32 	%p1092, %r2582, 0;
	mov.f64 	%fd8923, 0d0000000000000000;
	sub.f64 	%fd8924, %fd8923, %fd8922;
	selp.f64 	%fd8925, %fd8922, %fd8924, %p1092;
	fma.rn.f64 	%fd8926, %fd1395, %fd8925, %fd1720;
	fma.rn.f64 	%fd8927, %fd1700, %fd8926, %fd1672;
	ld.global.f64 	%fd8928, [%rd1+24];
	add.f64 	%fd1726, %fd8928, %fd8927;
	bar.sync 	0;
	mul.f64 	%fd8929, %fd1671, %fd5;
	div.rn.f64 	%fd8930, %fd8929, %fd6;
	sqrt.rn.f64 	%fd1727, %fd8930;
	bar.sync 	0;
	abs.f64 	%fd1728, %fd1699;
	setp.neu.f64 	%p1093, %fd1728, 0d7FF0000000000000;
	@%p1093 bra 	$L__BB4_1167;
	mov.f64 	%fd8936, 0d0000000000000000;
	mul.rn.f64 	%fd9945, %fd1699, %fd8936;
	mov.b32 	%r3122, 1;
	bra.uni 	$L__BB4_1170;
$L__BB4_1167:
	mul.f64 	%fd8931, %fd1699, 0d3FE45F306DC9C883;
	cvt.rni.s32.f64 	%r3121, %fd8931;
	cvt.rn.f64.s32 	%fd8932, %r3121;
	fma.rn.f64 	%fd8933, %fd8932, 0dBFF921FB54442D18, %fd1699;
	fma.rn.f64 	%fd8934, %fd8932, 0dBC91A62633145C00, %fd8933;
	fma.rn.f64 	%fd9945, %fd8932, 0dB97B839A252049C0, %fd8934;
	setp.ltu.f64 	%p1094, %fd1728, 0d41E0000000000000;
	@%p1094 bra 	$L__BB4_1169;
	{ // callseq 485, 0
	.param .b64 param0;
	st.param.f64 	[param0], %fd1699;
	.param .align 16 .b8 retval0[16];
	call.uni (retval0), 
	__internal_trig_reduction_slowpathd, 
	(
	param0
	);
	ld.param.f64 	%fd9945, [retval0];
	ld.param.b32 	%r3121, [retval0+8];
	} // callseq 485
$L__BB4_1169:
	add.s32 	%r3122, %r3121, 1;
$L__BB4_1170:
	shl.b32 	%r2585, %r3122, 6;
	cvt.u64.u32 	%rd1058, %r2585;
	and.b64  	%rd1059, %rd1058, 64;
	add.s64 	%rd1061, %rd1056, %rd1059;
	mul.rn.f64 	%fd8937, %fd9945, %fd9945;
	and.b32  	%r2586, %r3122, 1;
	setp.eq.b32 	%p1095, %r2586, 1;
	selp.f64 	%fd8938, 0dBDA8FF8320FD8164, 0d3DE5DB65F9785EBA, %p1095;
	ld.global.nc.v2.f64 	{%fd8939, %fd8940}, [%rd1061];
	fma.rn.f64 	%fd8941, %fd8938, %fd8937, %fd8939;
	fma.rn.f64 	%fd8942, %fd8941, %fd8937, %fd8940;
	ld.global.nc.v2.f64 	{%fd8943, %fd8944}, [%rd1061+16];
	fma.rn.f64 	%fd8945, %fd8942, %fd8937, %fd8943;
	fma.rn.f64 	%fd8946, %fd8945, %fd8937, %fd8944;
	ld.global.nc.v2.f64 	{%fd8947, %fd8948}, [%rd1061+32];
	fma.rn.f64 	%fd8949, %fd8946, %fd8937, %fd8947;
	fma.rn.f64 	%fd8950, %fd8949, %fd8937, %fd8948;
	fma.rn.f64 	%fd8951, %fd8950, %fd9945, %fd9945;
	fma.rn.f64 	%fd8952, %fd8950, %fd8937, 0d3FF0000000000000;
	selp.f64 	%fd8953, %fd8952, %fd8951, %p1095;
	and.b32  	%r2587, %r3122, 2;
	setp.eq.s32 	%p1096, %r2587, 0;
	mov.f64 	%fd8954, 0d0000000000000000;
	sub.f64 	%fd8955, %fd8954, %fd8953;
	selp.f64 	%fd1734, %fd8953, %fd8955, %p1096;
	abs.f64 	%fd1735, %fd1726;
	setp.neu.f64 	%p1097, %fd1735, 0d7FF0000000000000;
	@%p1097 bra 	$L__BB4_1172;
	mov.f64 	%fd8961, 0d0000000000000000;
	mul.rn.f64 	%fd9947, %fd1726, %fd8961;
	mov.b32 	%r3124, 1;
	bra.uni 	$L__BB4_1175;
$L__BB4_1172:
	mul.f64 	%fd8956, %fd1726, 0d3FE45F306DC9C883;
	cvt.rni.s32.f64 	%r3123, %fd8956;
	cvt.rn.f64.s32 	%fd8957, %r3123;
	fma.rn.f64 	%fd8958, %fd8957, 0dBFF921FB54442D18, %fd1726;
	fma.rn.f64 	%fd8959, %fd8957, 0dBC91A62633145C00, %fd8958;
	fma.rn.f64 	%fd9947, %fd8957, 0dB97B839A252049C0, %fd8959;
	setp.ltu.f64 	%p1098, %fd1735, 0d41E0000000000000;
	@%p1098 bra 	$L__BB4_1174;
	{ // callseq 486, 0
	.param .b64 param0;
	st.param.f64 	[param0], %fd1726;
	.param .align 16 .b8 retval0[16];
	call.uni (retval0), 
	__internal_trig_reduction_slowpathd, 
	(
	param0
	);
	ld.param.f64 	%fd9947, [retval0];
	ld.param.b32 	%r3123, [retval0+8];
	} // callseq 486
$L__BB4_1174:
	add.s32 	%r3124, %r3123, 1;
$L__BB4_1175:
	shl.b32 	%r2590, %r3124, 6;
	cvt.u64.u32 	%rd1062, %r2590;
	and.b64  	%rd1063, %rd1062, 64;
	add.s64 	%rd1065, %rd1056, %rd1063;
	mul.rn.f64 	%fd8962, %fd9947, %fd9947;
	and.b32  	%r2591, %r3124, 1;
	setp.eq.b32 	%p1099, %r2591, 1;
	selp.f64 	%fd8963, 0dBDA8FF8320FD8164, 0d3DE5DB65F9785EBA, %p1099;
	ld.global.nc.v2.f64 	{%fd8964, %fd8965}, [%rd1065];
	fma.rn.f64 	%fd8966, %fd8963, %fd8962, %fd8964;
	fma.rn.f64 	%fd8967, %fd8966, %fd8962, %fd8965;
	ld.global.nc.v2.f64 	{%fd8968, %fd8969}, [%rd1065+16];
	fma.rn.f64 	%fd8970, %fd8967, %fd8962, %fd8968;
	fma.rn.f64 	%fd8971, %fd8970, %fd8962, %fd8969;
	ld.global.nc.v2.f64 	{%fd8972, %fd8973}, [%rd1065+32];
	fma.rn.f64 	%fd8974, %fd8971, %fd8962, %fd8972;
	fma.rn.f64 	%fd8975, %fd8974, %fd8962, %fd8973;
	fma.rn.f64 	%fd8976, %fd8975, %fd9947, %fd9947;
	fma.rn.f64 	%fd8977, %fd8975, %fd8962, 0d3FF0000000000000;
	selp.f64 	%fd8978, %fd8977, %fd8976, %p1099;
	and.b32  	%r2592, %r3124, 2;
	setp.eq.s32 	%p1100, %r2592, 0;
	mov.f64 	%fd8979, 0d0000000000000000;
	sub.f64 	%fd8980, %fd8979, %fd8978;
	selp.f64 	%fd1741, %fd8978, %fd8980, %p1100;
	ld.global.f64 	%fd1742, [%rd1];
	abs.f64 	%fd1743, %fd1742;
	setp.neu.f64 	%p1101, %fd1743, 0d7FF0000000000000;
	@%p1101 bra 	$L__BB4_1177;
	mov.f64 	%fd8986, 0d0000000000000000;
	mul.rn.f64 	%fd9948, %fd1742, %fd8986;
	mov.b32 	%r3125, 0;
	bra.uni 	$L__BB4_1179;
$L__BB4_1177:
	mul.f64 	%fd8981, %fd1742, 0d3FE45F306DC9C883;
	cvt.rni.s32.f64 	%r3125, %fd8981;
	cvt.rn.f64.s32 	%fd8982, %r3125;
	fma.rn.f64 	%fd8983, %fd8982, 0dBFF921FB54442D18, %fd1742;
	fma.rn.f64 	%fd8984, %fd8982, 0dBC91A62633145C00, %fd8983;
	fma.rn.f64 	%fd9948, %fd8982, 0dB97B839A252049C0, %fd8984;
	setp.ltu.f64 	%p1102, %fd1743, 0d41E0000000000000;
	@%p1102 bra 	$L__BB4_1179;
	{ // callseq 487, 0
	.param .b64 param0;
	st.param.f64 	[param0], %fd1742;
	.param .align 16 .b8 retval0[16];
	call.uni (retval0), 
	__internal_trig_reduction_slowpathd, 
	(
	param0
	);
	ld.param.f64 	%fd9948, [retval0];
	ld.param.b32 	%r3125, [retval0+8];
	} // callseq 487
$L__BB4_1179:
	setp.eq.f64 	%p1103, %fd9, 0d7FF0000000000000;
	shl.b32 	%r2596, %r3125, 6;
	cvt.u64.u32 	%rd1066, %r2596;
	and.b64  	%rd1067, %rd1066, 64;
	add.s64 	%rd1069, %rd1056, %rd1067;
	mul.rn.f64 	%fd8987, %fd9948, %fd9948;
	and.b32  	%r2597, %r3125, 1;
	setp.eq.b32 	%p1104, %r2597, 1;
	selp.f64 	%fd8988, 0dBDA8FF8320FD8164, 0d3DE5DB65F9785EBA, %p1104;
	ld.global.nc.v2.f64 	{%fd8989, %fd8990}, [%rd1069];
	fma.rn.f64 	%fd8991, %fd8988, %fd8987, %fd8989;
	fma.rn.f64 	%fd8992, %fd8991, %fd8987, %fd8990;
	ld.global.nc.v2.f64 	{%fd8993, %fd8994}, [%rd1069+16];
	fma.rn.f64 	%fd8995, %fd8992, %fd8987, %fd8993;
	fma.rn.f64 	%fd8996, %fd8995, %fd8987, %fd8994;
	ld.global.nc.v2.f64 	{%fd8997, %fd8998}, [%rd1069+32];
	fma.rn.f64 	%fd8999, %fd8996, %fd8987, %fd8997;
	fma.rn.f64 	%fd9000, %fd8999, %fd8987, %fd8998;
	fma.rn.f64 	%fd9001, %fd9000, %fd9948, %fd9948;
	fma.rn.f64 	%fd9002, %fd9000, %fd8987, 0d3FF0000000000000;
	selp.f64 	%fd9003, %fd9002, %fd9001, %p1104;
	and.b32  	%r2598, %r3125, 2;
	setp.eq.s32 	%p1105, %r2598, 0;
	mov.f64 	%fd9004, 0d0000000000000000;
	sub.f64 	%fd9005, %fd9004, %fd9003;
	selp.f64 	%fd1748, %fd9003, %fd9005, %p1105;
	mov.b32 	%r3127, 1;
	mov.f64 	%fd9950, %fd11;
	@%p1103 bra 	$L__BB4_1183;
	setp.ltu.f64 	%p1106, %fd9, 0d41E0000000000000;
	mov.f64 	%fd9950, %fd10;
	mov.u32 	%r3126, %r12;
	@%p1106 bra 	$L__BB4_1182;
	{ // callseq 488, 0
	.param .b64 param0;
	st.param.f64 	[param0], %fd8;
	.param .align 16 .b8 retval0[16];
	call.uni (retval0), 
	__internal_trig_reduction_slowpathd, 
	(
	param0
	);
	ld.param.f64 	%fd9950, [retval0];
	ld.param.b32 	%r3126, [retval0+8];
	} // callseq 488
$L__BB4_1182:
	add.s32 	%r3127, %r3126, 1;
$L__BB4_1183:
	mul.f64 	%fd9007, %fd7, %fd1727;
	shl.b32 	%r2600, %r3127, 6;
	cvt.u64.u32 	%rd1070, %r2600;
	and.b64  	%rd1071, %rd1070, 64;
	mov.u64 	%rd1072, __cudart_sin_cos_coeffs;
	add.s64 	%rd1073, %rd1072, %rd1071;
	mul.rn.f64 	%fd9008, %fd9950, %fd9950;
	and.b32  	%r2601, %r3127, 1;
	setp.eq.b32 	%p1107, %r2601, 1;
	selp.f64 	%fd9009, 0dBDA8FF8320FD8164, 0d3DE5DB65F9785EBA, %p1107;
	ld.global.nc.v2.f64 	{%fd9010, %fd9011}, [%rd1073];
	fma.rn.f64 	%fd9012, %fd9009, %fd9008, %fd9010;
	fma.rn.f64 	%fd9013, %fd9012, %fd9008, %fd9011;
	ld.global.nc.v2.f64 	{%fd9014, %fd9015}, [%rd1073+16];
	fma.rn.f64 	%fd9016, %fd9013, %fd9008, %fd9014;
	fma.rn.f64 	%fd9017, %fd9016, %fd9008, %fd9015;
	ld.global.nc.v2.f64 	{%fd9018, %fd9019}, [%rd1073+32];
	fma.rn.f64 	%fd9020, %fd9017, %fd9008, %fd9018;
	fma.rn.f64 	%fd9021, %fd9020, %fd9008, %fd9019;
	fma.rn.f64 	%fd9022, %fd9021, %fd9950, %fd9950;
	fma.rn.f64 	%fd9023, %fd9021, %fd9008, 0d3FF0000000000000;
	selp.f64 	%fd9024, %fd9023, %fd9022, %p1107;
	and.b32  	%r2602, %r3127, 2;
	setp.eq.s32 	%p1108, %r2602, 0;
	mov.f64 	%fd9025, 0d0000000000000000;
	sub.f64 	%fd9026, %fd9025, %fd9024;
	selp.f64 	%fd9027, %fd9024, %fd9026, %p1108;
	mul.f64 	%fd9028, %fd1748, %fd9027;
	add.f64 	%fd9029, %fd1734, %fd1741;
	mul.f64 	%fd9030, %fd9007, %fd9029;
	mul.f64 	%fd9031, %fd9030, %fd9028;
	div.rn.f64 	%fd9032, %fd9031, %fd12;
	sub.f64 	%fd1752, %fd9511, %fd9032;
	bar.sync 	0;
	sub.f64 	%fd9033, %fd1734, %fd1741;
	mul.f64 	%fd1753, %fd9033, %fd9007;
	ld.global.f64 	%fd1754, [%rd1+8];
	abs.f64 	%fd1755, %fd1754;
	setp.neu.f64 	%p1109, %fd1755, 0d7FF0000000000000;
	@%p1109 bra 	$L__BB4_1185;
	mov.f64 	%fd9039, 0d0000000000000000;
	mul.rn.f64 	%fd9952, %fd1754, %fd9039;
	mov.b32 	%r3129, 1;
	bra.uni 	$L__BB4_1188;
$L__BB4_1185:
	mul.f64 	%fd9034, %fd1754, 0d3FE45F306DC9C883;
	cvt.rni.s32.f64 	%r3128, %fd9034;
	cvt.rn.f64.s32 	%fd9035, %r3128;
	fma.rn.f64 	%fd9036, %fd9035, 0dBFF921FB54442D18, %fd1754;
	fma.rn.f64 	%fd9037, %fd9035, 0dBC91A62633145C00, %fd9036;
	fma.rn.f64 	%fd9952, %fd9035, 0dB97B839A252049C0, %fd9037;
	setp.ltu.f64 	%p1110, %fd1755, 0d41E0000000000000;
	@%p1110 bra 	$L__BB4_1187;
	{ // callseq 489, 0
	.param .b64 param0;
	st.param.f64 	[param0], %fd1754;
	.param .align 16 .b8 retval0[16];
	call.uni (retval0), 
	__internal_trig_reduction_slowpathd, 
	(
	param0
	);
	ld.param.f64 	%fd9952, [retval0];
	ld.param.b32 	%r3128, [retval0+8];
	} // callseq 489
$L__BB4_1187:
	add.s32 	%r3129, %r3128, 1;
$L__BB4_1188:
	shl.b32 	%r2606, %r3129, 6;
	cvt.u64.u32 	%rd1074, %r2606;
	and.b64  	%rd1075, %rd1074, 64;
	add.s64 	%rd1077, %rd1072, %rd1075;
	mul.rn.f64 	%fd9040, %fd9952, %fd9952;
	and.b32  	%r2607, %r3129, 1;
	setp.eq.b32 	%p1112, %r2607, 1;
	selp.f64 	%fd9041, 0dBDA8FF8320FD8164, 0d3DE5DB65F9785EBA, %p1112;
	ld.global.nc.v2.f64 	{%fd9042, %fd9043}, [%rd1077];
	fma.rn.f64 	%fd9044, %fd9041, %fd9040, %fd9042;
	fma.rn.f64 	%fd9045, %fd9044, %fd9040, %fd9043;
	ld.global.nc.v2.f64 	{%fd9046, %fd9047}, [%rd1077+16];
	fma.rn.f64 	%fd9048, %fd9045, %fd9040, %fd9046;
	fma.rn.f64 	%fd9049, %fd9048, %fd9040, %fd9047;
	ld.global.nc.v2.f64 	{%fd9050, %fd9051}, [%rd1077+32];
	fma.rn.f64 	%fd9052, %fd9049, %fd9040, %fd9050;
	fma.rn.f64 	%fd9053, %fd9052, %fd9040, %fd9051;
	fma.rn.f64 	%fd9054, %fd9053, %fd9952, %fd9952;
	fma.rn.f64 	%fd9055, %fd9053, %fd9040, 0d3FF0000000000000;
	selp.f64 	%fd9056, %fd9055, %fd9054, %p1112;
	and.b32  	%r2608, %r3129, 2;
	setp.eq.s32 	%p1113, %r2608, 0;
	mov.f64 	%fd9057, 0d0000000000000000;
	sub.f64 	%fd9058, %fd9057, %fd9056;
	selp.f64 	%fd1761, %fd9056, %fd9058, %p1113;
	mov.b32 	%r3131, 1;
	mov.f64 	%fd9954, %fd11;
	@%p1103 bra 	$L__BB4_1192;
	setp.ltu.f64 	%p1114, %fd9, 0d41E0000000000000;
	mov.f64 	%fd9954, %fd10;
	mov.u32 	%r3130, %r12;
	@%p1114 bra 	$L__BB4_1191;
	{ // callseq 490, 0
	.param .b64 param0;
	st.param.f64 	[param0], %fd8;
	.param .align 16 .b8 retval0[16];
	call.uni (retval0), 
	__internal_trig_reduction_slowpathd, 
	(
	param0
	);
	ld.param.f64 	%fd9954, [retval0];
	ld.param.b32 	%r3130, [retval0+8];
	} // callseq 490
$L__BB4_1191:
	add.s32 	%r3131, %r3130, 1;
$L__BB4_1192:
	shl.b32 	%r2610, %r3131, 6;
	cvt.u64.u32 	%rd1078, %r2610;
	and.b64  	%rd1079, %rd1078, 64;
	mov.u64 	%rd1080, __cudart_sin_cos_coeffs;
	add.s64 	%rd1081, %rd1080, %rd1079;
	mul.rn.f64 	%fd9060, %fd9954, %fd9954;
	and.b32  	%r2611, %r3131, 1;
	setp.eq.b32 	%p1115, %r2611, 1;
	selp.f64 	%fd9061, 0dBDA8FF8320FD8164, 0d3DE5DB65F9785EBA, %p1115;
	ld.global.nc.v2.f64 	{%fd9062, %fd9063}, [%rd1081];
	fma.rn.f64 	%fd9064, %fd9061, %fd9060, %fd9062;
	fma.rn.f64 	%fd9065, %fd9064, %fd9060, %fd9063;
	ld.global.nc.v2.f64 	{%fd9066, %fd9067}, [%rd1081+16];
	fma.rn.f64 	%fd9068, %fd9065, %fd9060, %fd9066;
	fma.rn.f64 	%fd9069, %fd9068, %fd9060, %fd9067;
	ld.global.nc.v2.f64 	{%fd9070, %fd9071}, [%rd1081+32];
	fma.rn.f64 	%fd9072, %fd9069, %fd9060, %fd9070;
	fma.rn.f64 	%fd9073, %fd9072, %fd9060, %fd9071;
	fma.rn.f64 	%fd9074, %fd9073, %fd9954, %fd9954;
	fma.rn.f64 	%fd9075, %fd9073, %fd9060, 0d3FF0000000000000;
	selp.f64 	%fd9076, %fd9075, %fd9074, %p1115;
	and.b32  	%r2612, %r3131, 2;
	setp.eq.s32 	%p1116, %r2612, 0;
	mov.f64 	%fd9077, 0d0000000000000000;
	sub.f64 	%fd9078, %fd9077, %fd9076;
	selp.f64 	%fd9079, %fd9076, %fd9078, %p1116;
	mul.f64 	%fd1765, %fd1761, %fd9079;
	ld.global.f64 	%fd1766, [%rd1];
	abs.f64 	%fd1767, %fd1766;
	setp.neu.f64 	%p1117, %fd1767, 0d7FF0000000000000;
	@%p1117 bra 	$L__BB4_1194;
	mov.f64 	%fd9085, 0d0000000000000000;
	mul.rn.f64 	%fd9956, %fd1766, %fd9085;
	mov.b32 	%r3133, 1;
	bra.uni 	$L__BB4_1197;
$L__BB4_1194:
	mul.f64 	%fd9080, %fd1766, 0d3FE45F306DC9C883;
	cvt.rni.s32.f64 	%r3132, %fd9080;
	cvt.rn.f64.s32 	%fd9081, %r3132;
	fma.rn.f64 	%fd9082, %fd9081, 0dBFF921FB54442D18, %fd1766;
	fma.rn.f64 	%fd9083, %fd9081, 0dBC91A62633145C00, %fd9082;
	fma.rn.f64 	%fd9956, %fd9081, 0dB97B839A252049C0, %fd9083;
	setp.ltu.f64 	%p1118, %fd1767, 0d41E0000000000000;
	@%p1118 bra 	$L__BB4_1196;
	{ // callseq 491, 0
	.param .b64 param0;
	st.param.f64 	[param0], %fd1766;
	.param .align 16 .b8 retval0[16];
	call.uni (retval0), 
	__internal_trig_reduction_slowpathd, 
	(
	param0
	);
	ld.param.f64 	%fd9956, [retval0];
	ld.param.b32 	%r3132, [retval0+8];
	} // callseq 491
$L__BB4_1196:
	add.s32 	%r3133, %r3132, 1;
$L__BB4_1197:
	shl.b32 	%r2615, %r3133, 6;
	cvt.u64.u32 	%rd1082, %r2615;
	and.b64  	%rd1083, %rd1082, 64;
	mov.u64 	%rd1084, __cudart_sin_cos_coeffs;
	add.s64 	%rd1085, %rd1084, %rd1083;
	mul.rn.f64 	%fd9086, %fd9956, %fd9956;
	and.b32  	%r2616, %r3133, 1;
	setp.eq.b32 	%p1120, %r2616, 1;
	selp.f64 	%fd9087, 0dBDA8FF8320FD8164, 0d3DE5DB65F9785EBA, %p1120;
	ld.global.nc.v2.f64 	{%fd9088, %fd9089}, [%rd1085];
	fma.rn.f64 	%fd9090, %fd9087, %fd9086, %fd9088;
	fma.rn.f64 	%fd9091, %fd9090, %fd9086, %fd9089;
	ld.global.nc.v2.f64 	{%fd9092, %fd9093}, [%rd1085+16];
	fma.rn.f64 	%fd9094, %fd9091, %fd9086, %fd9092;
	fma.rn.f64 	%fd9095, %fd9094, %fd9086, %fd9093;
	ld.global.nc.v2.f64 	{%fd9096, %fd9097}, [%rd1085+32];
	fma.rn.f64 	%fd9098, %fd9095, %fd9086, %fd9096;
	fma.rn.f64 	%fd9099, %fd9098, %fd9086, %fd9097;
	fma.rn.f64 	%fd9100, %fd9099, %fd9956, %fd9956;
	fma.rn.f64 	%fd9101, %fd9099, %fd9086, 0d3FF0000000000000;
	selp.f64 	%fd9102, %fd9101, %fd9100, %p1120;
	and.b32  	%r2617, %r3133, 2;
	setp.eq.s32 	%p1121, %r2617, 0;
	mov.f64 	%fd9103, 0d0000000000000000;
	sub.f64 	%fd9104, %fd9103, %fd9102;
	selp.f64 	%fd1773, %fd9102, %fd9104, %p1121;
	@%p1109 bra 	$L__BB4_1199;
	mov.f64 	%fd9110, 0d0000000000000000;
	mul.rn.f64 	%fd9957, %fd1754, %fd9110;
	mov.b32 	%r3134, 0;
	bra.uni 	$L__BB4_1201;
$L__BB4_1199:
	mul.f64 	%fd9105, %fd1754, 0d3FE45F306DC9C883;
	cvt.rni.s32.f64 	%r3134, %fd9105;
	cvt.rn.f64.s32 	%fd9106, %r3134;
	fma.rn.f64 	%fd9107, %fd9106, 0dBFF921FB54442D18, %fd1754;
	fma.rn.f64 	%fd9108, %fd9106, 0dBC91A62633145C00, %fd9107;
	fma.rn.f64 	%fd9957, %fd9106, 0dB97B839A252049C0, %fd9108;
	setp.ltu.f64 	%p1122, %fd1755, 0d41E0000000000000;
	@%p1122 bra 	$L__BB4_1201;
	{ // callseq 492, 0
	.param .b64 param0;
	st.param.f64 	[param0], %fd1754;
	.param .align 16 .b8 retval0[16];
	call.uni (retval0), 
	__internal_trig_reduction_slowpathd, 
	(
	param0
	);
	ld.param.f64 	%fd9957, [retval0];
	ld.param.b32 	%r3134, [retval0+8];
	} // callseq 492
$L__BB4_1201:
	shl.b32 	%r2620, %r3134, 6;
	cvt.u64.u32 	%rd1086, %r2620;
	and.b64  	%rd1087, %rd1086, 64;
	mov.u64 	%rd1088, __cudart_sin_cos_coeffs;
	add.s64 	%rd1089, %rd1088, %rd1087;
	mul.rn.f64 	%fd9111, %fd9957, %fd9957;
	and.b32  	%r2621, %r3134, 1;
	setp.eq.b32 	%p1123, %r2621, 1;
	selp.f64 	%fd9112, 0dBDA8FF8320FD8164, 0d3DE5DB65F9785EBA, %p1123;
	ld.global.nc.v2.f64 	{%fd9113, %fd9114}, [%rd1089];
	fma.rn.f64 	%fd9115, %fd9112, %fd9111, %fd9113;
	fma.rn.f64 	%fd9116, %fd9115, %fd9111, %fd9114;
	ld.global.nc.v2.f64 	{%fd9117, %fd9118}, [%rd1089+16];
	fma.rn.f64 	%fd9119, %fd9116, %fd9111, %fd9117;
	fma.rn.f64 	%fd9120, %fd9119, %fd9111, %fd9118;
	ld.global.nc.v2.f64 	{%fd9121, %fd9122}, [%rd1089+32];
	fma.rn.f64 	%fd9123, %fd9120, %fd9111, %fd9121;
	fma.rn.f64 	%fd9124, %fd9123, %fd9111, %fd9122;
	fma.rn.f64 	%fd9125, %fd9124, %fd9957, %fd9957;
	fma.rn.f64 	%fd9126, %fd9124, %fd9111, 0d3FF0000000000000;
	selp.f64 	%fd9127, %fd9126, %fd9125, %p1123;
	and.b32  	%r2622, %r3134, 2;
	setp.eq.s32 	%p1124, %r2622, 0;
	mov.f64 	%fd9128, 0d0000000000000000;
	sub.f64 	%fd9129, %fd9128, %fd9127;
	selp.f64 	%fd9130, %fd9127, %fd9129, %p1124;
	mul.f64 	%fd1778, %fd1773, %fd9130;
	mov.f64 	%fd9958, %fd25;
	mov.u32 	%r3135, %r18;
	@%p8 bra 	$L__BB4_1203;
	{ // callseq 493, 0
	.param .b64 param0;
	st.param.f64 	[param0], %fd8;
	.param .align 16 .b8 retval0[16];
	call.uni (retval0), 
	__internal_trig_reduction_slowpathd, 
	(
	param0
	);
	ld.param.f64 	%fd9958, [retval0];
	ld.param.b32 	%r3135, [retval0+8];
	} // callseq 493
$L__BB4_1203:
	setp.neu.f64 	%p1125, %fd1755, 0d7FF0000000000000;
	shl.b32 	%r2624, %r3135, 6;
	cvt.u64.u32 	%rd1090, %r2624;
	and.b64  	%rd1091, %rd1090, 64;
	mov.u64 	%rd1092, __cudart_sin_cos_coeffs;
	add.s64 	%rd1093, %rd1092, %rd1091;
	mul.rn.f64 	%fd9132, %fd9958, %fd9958;
	and.b32  	%r2625, %r3135, 1;
	setp.eq.b32 	%p1126, %r2625, 1;
	selp.f64 	%fd9133, 0dBDA8FF8320FD8164, 0d3DE5DB65F9785EBA, %p1126;
	ld.global.nc.v2.f64 	{%fd9134, %fd9135}, [%rd1093];
	fma.rn.f64 	%fd9136, %fd9133, %fd9132, %fd9134;
	fma.rn.f64 	%fd9137, %fd9136, %fd9132, %fd9135;
	ld.global.nc.v2.f64 	{%fd9138, %fd9139}, [%rd1093+16];
	fma.rn.f64 	%fd9140, %fd9137, %fd9132, %fd9138;
	fma.rn.f64 	%fd9141, %fd9140, %fd9132, %fd9139;
	ld.global.nc.v2.f64 	{%fd9142, %fd9143}, [%rd1093+32];
	fma.rn.f64 	%fd9144, %fd9141, %fd9132, %fd9142;
	fma.rn.f64 	%fd9145, %fd9144, %fd9132, %fd9143;
	fma.rn.f64 	%fd9146, %fd9145, %fd9958, %fd9958;
	fma.rn.f64 	%fd9147, %fd9145, %fd9132, 0d3FF0000000000000;
	selp.f64 	%fd9148, %fd9147, %fd9146, %p1126;
	and.b32  	%r2626, %r3135, 2;
	setp.eq.s32 	%p1127, %r2626, 0;
	mov.f64 	%fd9149, 0d0000000000000000;
	sub.f64 	%fd9150, %fd9149, %fd9148;
	selp.f64 	%fd9151, %fd9148, %fd9150, %p1127;
	mul.f64 	%fd9152, %fd1778, %fd9151;
	sub.f64 	%fd1781, %fd1765, %fd9152;
	@%p1125 bra 	$L__BB4_1205;
	mov.f64 	%fd9158, 0d0000000000000000;
	mul.rn.f64 	%fd9959, %fd1754, %fd9158;
	mov.b32 	%r3136, 0;
	bra.uni 	$L__BB4_1207;
$L__BB4_1205:
	mul.f64 	%fd9153, %fd1754, 0d3FE45F306DC9C883;
	cvt.rni.s32.f64 	%r3136, %fd9153;
	cvt.rn.f64.s32 	%fd9154, %r3136;
	fma.rn.f64 	%fd9155, %fd9154, 0dBFF921FB54442D18, %fd1754;
	fma.rn.f64 	%fd9156, %fd9154, 0dBC91A62633145C00, %fd9155;
	fma.rn.f64 	%fd9959, %fd9154, 0dB97B839A252049C0, %fd9156;
	setp.ltu.f64 	%p1128, %fd1755, 0d41E0000000000000;
	@%p1128 bra 	$L__BB4_1207;
	{ // callseq 494, 0
	.param .b64 param0;
	st.param.f64 	[param0], %fd1754;
	.param .align 16 .b8 retval0[16];
	call.uni (retval0), 
	__internal_trig_reduction_slowpathd, 
	(
	param0
	);
	ld.param.f64 	%fd9959, [retval0];
	ld.param.b32 	%r3136, [retval0+8];
	} // callseq 494
$L__BB4_1207:
	setp.eq.f64 	%p1129, %fd9, 0d7FF0000000000000;
	shl.b32 	%r2630, %r3136, 6;
	cvt.u64.u32 	%rd1094, %r2630;
	and.b64  	%rd1095, %rd1094, 64;
	mov.u64 	%rd1096, __cudart_sin_cos_coeffs;
	add.s64 	%rd1097, %rd1096, %rd1095;
	mul.rn.f64 	%fd9159, %fd9959, %fd9959;
	and.b32  	%r2631, %r3136, 1;
	setp.eq.b32 	%p1130, %r2631, 1;
	selp.f64 	%fd9160, 0dBDA8FF8320FD8164, 0d3DE5DB65F9785EBA, %p1130;
	ld.global.nc.v2.f64 	{%fd9161, %fd9162}, [%rd1097];
	fma.rn.f64 	%fd9163, %fd9160, %fd9159, %fd9161;
	fma.rn.f64 	%fd9164, %fd9163, %fd9159, %fd9162;
	ld.global.nc.v2.f64 	{%fd9165, %fd9166}, [%rd1097+16];
	fma.rn.f64 	%fd9167, %fd9164, %fd9159, %fd9165;
	fma.rn.f64 	%fd9168, %fd9167, %fd9159, %fd9166;
	ld.global.nc.v2.f64 	{%fd9169, %fd9170}, [%rd1097+32];
	fma.rn.f64 	%fd9171, %fd9168, %fd9159, %fd9169;
	fma.rn.f64 	%fd9172, %fd9171, %fd9159, %fd9170;
	fma.rn.f64 	%fd9173, %fd9172, %fd9959, %fd9959;
	fma.rn.f64 	%fd9174, %fd9172, %fd9159, 0d3FF0000000000000;
	selp.f64 	%fd9175, %fd9174, %fd9173, %p1130;
	and.b32  	%r2632, %r3136, 2;
	setp.eq.s32 	%p1131, %r2632, 0;
	mov.f64 	%fd9176, 0d0000000000000000;
	sub.f64 	%fd9177, %fd9176, %fd9175;
	selp.f64 	%fd1786, %fd9175, %fd9177, %p1131;
	mov.b32 	%r3138, 1;
	mov.f64 	%fd9961, %fd11;
	@%p1129 bra 	$L__BB4_1211;
	setp.ltu.f64 	%p1132, %fd9, 0d41E0000000000000;
	mov.f64 	%fd9961, %fd10;
	mov.u32 	%r3137, %r12;
	@%p1132 bra 	$L__BB4_1210;
	{ // callseq 495, 0
	.param .b64 param0;
	st.param.f64 	[param0], %fd8;
	.param .align 16 .b8 retval0[16];
	call.uni (retval0), 
	__internal_trig_reduction_slowpathd, 
	(
	param0
	);
	ld.param.f64 	%fd9961, [retval0];
	ld.param.b32 	%r3137, [retval0+8];
	} // callseq 495
$L__BB4_1210:
	add.s32 	%r3138, %r3137, 1;
$L__BB4_1211:
	shl.b32 	%r2634, %r3138, 6;
	cvt.u64.u32 	%rd1098, %r2634;
	and.b64  	%rd1099, %rd1098, 64;
	mov.u64 	%rd1100, __cudart_sin_cos_coeffs;
	add.s64 	%rd1101, %rd1100, %rd1099;
	mul.rn.f64 	%fd9179, %fd9961, %fd9961;
	and.b32  	%r2635, %r3138, 1;
	setp.eq.b32 	%p1134, %r2635, 1;
	selp.f64 	%fd9180, 0dBDA8FF8320FD8164, 0d3DE5DB65F9785EBA, %p1134;
	ld.global.nc.v2.f64 	{%fd9181, %fd9182}, [%rd1101];
	fma.rn.f64 	%fd9183, %fd9180, %fd9179, %fd9181;
	fma.rn.f64 	%fd9184, %fd9183, %fd9179, %fd9182;
	ld.global.nc.v2.f64 	{%fd9185, %fd9186}, [%rd1101+16];
	fma.rn.f64 	%fd9187, %fd9184, %fd9179, %fd9185;
	fma.rn.f64 	%fd9188, %fd9187, %fd9179, %fd9186;
	ld.global.nc.v2.f64 	{%fd9189, %fd9190}, [%rd1101+32];
	fma.rn.f64 	%fd9191, %fd9188, %fd9179, %fd9189;
	fma.rn.f64 	%fd9192, %fd9191, %fd9179, %fd9190;
	fma.rn.f64 	%fd9193, %fd9192, %fd9961, %fd9961;
	fma.rn.f64 	%fd9194, %fd9192, %fd9179, 0d3FF0000000000000;
	selp.f64 	%fd9195, %fd9194, %fd9193, %p1134;
	and.b32  	%r2636, %r3138, 2;
	setp.eq.s32 	%p1135, %r2636, 0;
	mov.f64 	%fd9196, 0d0000000000000000;
	sub.f64 	%fd9197, %fd9196, %fd9195;
	selp.f64 	%fd9198, %fd9195, %fd9197, %p1135;
	mul.f64 	%fd1790, %fd1786, %fd9198;
	@%p1117 bra 	$L__BB4_1213;
	mov.f64 	%fd9204, 0d0000000000000000;
	mul.rn.f64 	%fd9963, %fd1766, %fd9204;
	mov.b32 	%r3140, 1;
	bra.uni 	$L__BB4_1216;
$L__BB4_1213:
	mul.f64 	%fd9199, %fd1766, 0d3FE45F306DC9C883;
	cvt.rni.s32.f64 	%r3139, %fd9199;
	cvt.rn.f64.s32 	%fd9200, %r3139;
	fma.rn.f64 	%fd9201, %fd9200, 0dBFF921FB54442D18, %fd1766;
	fma.rn.f64 	%fd9202, %fd9200, 0dBC91A62633145C00, %fd9201;
	fma.rn.f64 	%fd9963, %fd9200, 0dB97B839A252049C0, %fd9202;
	setp.ltu.f64 	%p1136, %fd1767, 0d41E0000000000000;
	@%p1136 bra 	$L__BB4_1215;
	{ // callseq 496, 0
	.param .b64 param0;
	st.param.f64 	[param0], %fd1766;
	.param .align 16 .b8 retval0[16];
	call.uni (retval0), 
	__internal_trig_reduction_slowpathd, 
	(
	param0
	);
	ld.param.f64 	%fd9963, [retval0];
	ld.param.b32 	%r3139, [retval0+8];
	} // callseq 496
$L__BB4_1215:
	add.s32 	%r3140, %r3139, 1;
$L__BB4_1216:
	shl.b32 	%r2639, %r3140, 6;
	cvt.u64.u32 	%rd1102, %r2639;
	and.b64  	%rd1103, %rd1102, 64;
	mov.u64 	%rd1104, __cudart_sin_cos_coeffs;
	add.s64 	%rd1105, %rd1104, %rd1103;
	mul.rn.f64 	%fd9205, %fd9963, %fd9963;
	and.b32  	%r2640, %r3140, 1;
	setp.eq.b32 	%p1138, %r2640, 1;
	selp.f64 	%fd9206, 0dBDA8FF8320FD8164, 0d3DE5DB65F9785EBA, %p1138;
	ld.global.nc.v2.f64 	{%fd9207, %fd9208}, [%rd1105];
	fma.rn.f64 	%fd9209, %fd9206, %fd9205, %fd9207;
	fma.rn.f64 	%fd9210, %fd9209, %fd9205, %fd9208;
	ld.global.nc.v2.f64 	{%fd9211, %fd9212}, [%rd1105+16];
	fma.rn.f64 	%fd9213, %fd9210, %fd9205, %fd9211;
	fma.rn.f64 	%fd9214, %fd9213, %fd9205, %fd9212;
	ld.global.nc.v2.f64 	{%fd9215, %fd9216}, [%rd1105+32];
	fma.rn.f64 	%fd9217, %fd9214, %fd9205, %fd9215;
	fma.rn.f64 	%fd9218, %fd9217, %fd9205, %fd9216;
	fma.rn.f64 	%fd9219, %fd9218, %fd9963, %fd9963;
	fma.rn.f64 	%fd9220, %fd9218, %fd9205, 0d3FF0000000000000;
	selp.f64 	%fd9221, %fd9220, %fd9219, %p1138;
	and.b32  	%r2641, %r3140, 2;
	setp.eq.s32 	%p1139, %r2641, 0;
	mov.f64 	%fd9222, 0d0000000000000000;
	sub.f64 	%fd9223, %fd9222, %fd9221;
	selp.f64 	%fd1796, %fd9221, %fd9223, %p1139;
	@%p1125 bra 	$L__BB4_1218;
	mov.f64 	%fd9229, 0d0000000000000000;
	mul.rn.f64 	%fd9965, %fd1754, %fd9229;
	mov.b32 	%r3142, 1;
	bra.uni 	$L__BB4_1221;
$L__BB4_1218:
	mul.f64 	%fd9224, %fd1754, 0d3FE45F306DC9C883;
	cvt.rni.s32.f64 	%r3141, %fd9224;
	cvt.rn.f64.s32 	%fd9225, %r3141;
	fma.rn.f64 	%fd9226, %fd9225, 0dBFF921FB54442D18, %fd1754;
	fma.rn.f64 	%fd9227, %fd9225, 0dBC91A62633145C00, %fd9226;
	fma.rn.f64 	%fd9965, %fd9225, 0dB97B839A252049C0, %fd9227;
	setp.ltu.f64 	%p1140, %fd1755, 0d41E0000000000000;
	@%p1140 bra 	$L__BB4_1220;
	{ // callseq 497, 0
	.param .b64 param0;
	st.param.f64 	[param0], %fd1754;
	.param .align 16 .b8 retval0[16];
	call.uni (retval0), 
	__internal_trig_reduction_slowpathd, 
	(
	param0
	);
	ld.param.f64 	%fd9965, [retval0];
	ld.param.b32 	%r3141, [retval0+8];
	} // callseq 497
$L__BB4_1220:
	add.s32 	%r3142, %r3141, 1;
$L__BB4_1221:
	shl.b32 	%r2644, %r3142, 6;
	cvt.u64.u32 	%rd1106, %r2644;
	and.b64  	%rd1107, %rd1106, 64;
	mov.u64 	%rd1108, __cudart_sin_cos_coeffs;
	add.s64 	%rd1109, %rd1108, %rd1107;
	mul.rn.f64 	%fd9230, %fd9965, %fd9965;
	and.b32  	%r2645, %r3142, 1;
	setp.eq.b32 	%p1141, %r2645, 1;
	selp.f64 	%fd9231, 0dBDA8FF8320FD8164, 0d3DE5DB65F9785EBA, %p1141;
	ld.global.nc.v2.f64 	{%fd9232, %fd9233}, [%rd1109];
	fma.rn.f64 	%fd9234, %fd9231, %fd9230, %fd9232;
	fma.rn.f64 	%fd9235, %fd9234, %fd9230, %fd9233;
	ld.global.nc.v2.f64 	{%fd9236, %fd9237}, [%rd1109+16];
	fma.rn.f64 	%fd9238, %fd9235, %fd9230, %fd9236;
	fma.rn.f64 	%fd9239, %fd9238, %fd9230, %fd9237;
	ld.global.nc.v2.f64 	{%fd9240, %fd9241}, [%rd1109+32];
	fma.rn.f64 	%fd9242, %fd9239, %fd9230, %fd9240;
	fma.rn.f64 	%fd9243, %fd9242, %fd9230, %fd9241;
	fma.rn.f64 	%fd9244, %fd9243, %fd9965, %fd9965;
	fma.rn.f64 	%fd9245, %fd9243, %fd9230, 0d3FF0000000000000;
	selp.f64 	%fd9246, %fd9245, %fd9244, %p1141;
	and.b32  	%r2646, %r3142, 2;
	setp.eq.s32 	%p1142, %r2646, 0;
	mov.f64 	%fd9247, 0d0000000000000000;
	sub.f64 	%fd9248, %fd9247, %fd9246;
	selp.f64 	%fd9249, %fd9246, %fd9248, %p1142;
	mul.f64 	%fd1802, %fd1796, %fd9249;
	mov.f64 	%fd9966, %fd25;
	mov.u32 	%r3143, %r18;
	@%p8 bra 	$L__BB4_1223;
	{ // callseq 498, 0
	.param .b64 param0;
	st.param.f64 	[param0], %fd8;
	.param .align 16 .b8 retval0[16];
	call.uni (retval0), 
	__internal_trig_reduction_slowpathd, 
	(
	param0
	);
	ld.param.f64 	%fd9966, [retval0];
	ld.param.b32 	%r3143, [retval0+8];
	} // callseq 498
$L__BB4_1223:
	and.b32  	%r2648, %r13, 2146435072;
	setp.eq.s32 	%p1143, %r2648, 1062207488;
	and.b32  	%r2649, %r13, 2147483647;
	setp.ne.s32 	%p1144, %r2649, 1071644672;
	and.pred  	%p9, %p1143, %p1144;
	setp.lt.s32 	%p1145, %r13, 0;
	shl.b32 	%r2650, %r3143, 6;
	cvt.u64.u32 	%rd1110, %r2650;
	and.b64  	%rd1111, %rd1110, 64;
	mov.u64 	%rd1112, __cudart_sin_cos_coeffs;
	add.s64 	%rd1113, %rd1112, %rd1111;
	mul.rn.f64 	%fd9251, %fd9966, %fd9966;
	and.b32  	%r2651, %r3143, 1;
	setp.eq.b32 	%p1146, %r2651, 1;
	selp.f64 	%fd9252, 0dBDA8FF8320FD8164, 0d3DE5DB65F9785EBA, %p1146;
	ld.global.nc.v2.f64 	{%fd9253, %fd9254}, [%rd1113];
	fma.rn.f64 	%fd9255, %fd9252, %fd9251, %fd9253;
	fma.rn.f64 	%fd9256, %fd9255, %fd9251, %fd9254;
	ld.global.nc.v2.f64 	{%fd9257, %fd9258}, [%rd1113+16];
	fma.rn.f64 	%fd9259, %fd9256, %fd9251, %fd9257;
	fma.rn.f64 	%fd9260, %fd9259, %fd9251, %fd9258;
	ld.global.nc.v2.f64 	{%fd9261, %fd9262}, [%rd1113+32];
	fma.rn.f64 	%fd9263, %fd9260, %fd9251, %fd9261;
	fma.rn.f64 	%fd9264, %fd9263, %fd9251, %fd9262;
	fma.rn.f64 	%fd9265, %fd9264, %fd9966, %fd9966;
	fma.rn.f64 	%fd9266, %fd9264, %fd9251, 0d3FF0000000000000;
	selp.f64 	%fd9267, %fd9266, %fd9265, %p1146;
	and.b32  	%r2652, %r3143, 2;
	setp.eq.s32 	%p1147, %r2652, 0;
	mov.f64 	%fd9268, 0d0000000000000000;
	sub.f64 	%fd9269, %fd9268, %fd9267;
	selp.f64 	%fd9270, %fd9267, %fd9269, %p1147;
	fma.rn.f64 	%fd9271, %fd1802, %fd9270, %fd1790;
	mul.f64 	%fd9272, %fd1397, %fd9271;
	fma.rn.f64 	%fd9273, %fd1396, %fd1781, %fd9272;
	mul.f64 	%fd9274, %fd1753, %fd9273;
	div.rn.f64 	%fd9275, %fd9274, %fd13;
	add.f64 	%fd1805, %fd1752, %fd9275;
	bar.sync 	0;
	mul.f64 	%fd9277, %fd9518, %fd3585;
	mul.f64 	%fd9278, %fd1394, %fd14;
	sub.f64 	%fd1806, %fd9277, %fd9278;
	bar.sync 	0;
	add.f64 	%fd1807, %fd9277, %fd9278;
	bar.sync 	0;
	sub.f64 	%fd1808, %fd1395, %fd16;
	{
	.reg .b32 %temp; 
	mov.b64 	{%temp, %r1131}, %fd1808;
	}
	abs.f64 	%fd1809, %fd1808;
	{ // callseq 499, 0
	.param .b64 param0;
	st.param.f64 	[param0], %fd1809;
	.param .b64 param1;
	st.param.f64 	[param1], 0d4000000000000000;
	.param .b64 retval0;
	call.uni (retval0), 
	__internal_accurate_pow, 
	(
	param0, 
	param1
	);
	ld.param.f64 	%fd9279, [retval0];
	} // callseq 499
	setp.lt.s32 	%p1148, %r1131, 0;
	neg.f64 	%fd9281, %fd9279;
	selp.f64 	%fd9282, %fd9281, %fd9279, %p1143;
	selp.f64 	%fd9283, %fd9282, %fd9279, %p1148;
	setp.eq.f64 	%p1149, %fd1808, 0d0000000000000000;
	selp.b32 	%r2653, %r1131, 0, %p1143;
	or.b32  	%r2654, %r2653, 2146435072;
	selp.b32 	%r2655, %r2654, %r2653, %p1145;
	mov.b32 	%r2656, 0;
	mov.b64 	%fd9284, {%r2656, %r2655};
	selp.f64 	%fd9973, %fd9284, %fd9283, %p1149;
	add.f64 	%fd9285, %fd1808, 0d4000000000000000;
	{
	.reg .b32 %temp; 
	mov.b64 	{%temp, %r2657}, %fd9285;
	}
	and.b32  	%r1132, %r2657, 2146435072;
	setp.ne.s32 	%p1150, %r1132, 2146435072;
	mov.f64 	%fd9967, %fd9973;
	@%p1150 bra 	$L__BB4_1228;
	setp.num.f64 	%p1151, %fd1808, %fd1808;
	@%p1151 bra 	$L__BB4_1226;
	mov.f64 	%fd9286, 0d4000000000000000;
	add.rn.f64 	%fd9967, %fd1808, %fd9286;
	bra.uni 	$L__BB4_1228;
$L__BB4_1226:
	setp.neu.f64 	%p1152, %fd1809, 0d7FF0000000000000;
	mov.f64 	%fd9967, %fd9973;
	@%p1152 bra 	$L__BB4_1228;
	selp.b32 	%r2658, %r15, %r14, %p9;
	selp.b32 	%r2659, %r2658, %r14, %p1148;
	mov.b32 	%r2660, 0;
	mov.b64 	%fd9967, {%r2660, %r2659};
$L__BB4_1228:
	setp.eq.f64 	%p1154, %fd1808, 0d3FF0000000000000;
	neg.f64 	%fd9287, %fd9967;
	selp.f64 	%fd9288, 0dBFF0000000000000, %fd9287, %p1154;
	div.rn.f64 	%fd1814, %fd9288, %fd443;
	fma.rn.f64 	%fd9289, %fd1814, 0d3FF71547652B82FE, 0d4338000000000000;
	{
	.reg .b32 %temp; 
	mov.b64 	{%r1133, %temp}, %fd9289;
	}
	mov.f64 	%fd9290, 0dC338000000000000;
	add.rn.f64 	%fd9291, %fd9289, %fd9290;
	fma.rn.f64 	%fd9292, %fd9291, 0dBFE62E42FEFA39EF, %fd1814;
	fma.rn.f64 	%fd9293, %fd9291, 0dBC7ABC9E3B39803F, %fd9292;
	fma.rn.f64 	%fd9294, %fd9293, 0d3E5ADE1569CE2BDF, 0d3E928AF3FCA213EA;
	fma.rn.f64 	%fd9295, %fd9294, %fd9293, 0d3EC71DEE62401315;
	fma.rn.f64 	%fd9296, %fd9295, %fd9293, 0d3EFA01997C89EB71;
	fma.rn.f64 	%fd9297, %fd9296, %fd9293, 0d3F2A01A014761F65;
	fma.rn.f64 	%fd9298, %fd9297, %fd9293, 0d3F56C16C1852B7AF;
	fma.rn.f64 	%fd9299, %fd9298, %fd9293, 0d3F81111111122322;
	fma.rn.f64 	%fd9300, %fd9299, %fd9293, 0d3FA55555555502A1;
	fma.rn.f64 	%fd9301, %fd9300, %fd9293, 0d3FC5555555555511;
	fma.rn.f64 	%fd9302, %fd9301, %fd9293, 0d3FE000000000000B;
	fma.rn.f64 	%fd9303, %fd9302, %fd9293, 0d3FF0000000000000;
	fma.rn.f64 	%fd9304, %fd9303, %fd9293, 0d3FF0000000000000;
	{
	.reg .b32 %temp; 
	mov.b64 	{%r1134, %temp}, %fd9304;
	}
	{
	.reg .b32 %temp; 
	mov.b64 	{%temp, %r1135}, %fd9304;
	}
	shl.b32 	%r2661, %r1133, 20;
	add.s32 	%r2662, %r2661, %r1135;
	mov.b64 	%fd9968, {%r1134, %r2662};
	{
	.reg .b32 %temp; 
	mov.b64 	{%temp, %r2663}, %fd1814;
	}
	mov.b32 	%f15, %r2663;
	abs.f32 	%f7, %f15;
	setp.lt.f32 	%p1155, %f7, 0f4086232B;
	@%p1155 bra 	$L__BB4_1231;
	setp.lt.f64 	%p1156, %fd1814, 0d0000000000000000;
	add.f64 	%fd9305, %fd1814, 0d7FF0000000000000;
	selp.f64 	%fd9968, 0d0000000000000000, %fd9305, %p1156;
	setp.geu.f32 	%p1157, %f7, 0f40874800;
	@%p1157 bra 	$L__BB4_1231;
	shr.u32 	%r2664, %r1133, 31;
	add.s32 	%r2665, %r1133, %r2664;
	shr.s32 	%r2666, %r2665, 1;
	shl.b32 	%r2667, %r2666, 20;
	add.s32 	%r2668, %r1135, %r2667;
	mov.b64 	%fd9306, {%r1134, %r2668};
	sub.s32 	%r2669, %r1133, %r2666;
	shl.b32 	%r2670, %r2669, 20;
	add.s32 	%r2671, %r2670, 1072693248;
	mov.b32 	%r2672, 0;
	mov.b64 	%fd9307, {%r2672, %r2671};
	mul.f64 	%fd9968, %fd9307, %fd9306;
$L__BB4_1231:
	mul.f64 	%fd1819, %fd15, %fd9968;
	bar.sync 	0;
	abs.f64 	%fd1820, %fd1806;
	setp.neu.f64 	%p1158, %fd1820, 0d7FF0000000000000;
	@%p1158 bra 	$L__BB4_1233;
	mov.f64 	%fd9313, 0d0000000000000000;
	mul.rn.f64 	%fd9970, %fd1806, %fd9313;
	mov.b32 	%r3145, 1;
	bra.uni 	$L__BB4_1236;
$L__BB4_1233:
	mul.f64 	%fd9308, %fd1806, 0d3FE45F306DC9C883;
	cvt.rni.s32.f64 	%r3144, %fd9308;
	cvt.rn.f64.s32 	%fd9309, %r3144;
	fma.rn.f64 	%fd9310, %fd9309, 0dBFF921FB54442D18, %fd1806;
	fma.rn.f64 	%fd9311, %fd9309, 0dBC91A62633145C00, %fd9310;
	fma.rn.f64 	%fd9970, %fd9309, 0dB97B839A252049C0, %fd9311;
	setp.ltu.f64 	%p1159, %fd1820, 0d41E0000000000000;
	@%p1159 bra 	$L__BB4_1235;
	{ // callseq 500, 0
	.param .b64 param0;
	st.param.f64 	[param0], %fd1806;
	.param .align 16 .b8 retval0[16];
	call.uni (retval0), 
	__internal_trig_reduction_slowpathd, 
	(
	param0
	);
	ld.param.f64 	%fd9970, [retval0];
	ld.param.b32 	%r3144, [retval0+8];
	} // callseq 500
$L__BB4_1235:
	add.s32 	%r3145, %r3144, 1;
$L__BB4_1236:
	shl.b32 	%r2675, %r3145, 6;
	cvt.u64.u32 	%rd1114, %r2675;
	and.b64  	%rd1115, %rd1114, 64;
	mov.u64 	%rd1116, __cudart_sin_cos_coeffs;
	add.s64 	%rd1117, %rd1116, %rd1115;
	mul.rn.f64 	%fd9314, %fd9970, %fd9970;
	and.b32  	%r2676, %r3145, 1;
	setp.eq.b32 	%p1160, %r2676, 1;
	selp.f64 	%fd9315, 0dBDA8FF8320FD8164, 0d3DE5DB65F9785EBA, %p1160;
	ld.global.nc.v2.f64 	{%fd9316, %fd9317}, [%rd1117];
	fma.rn.f64 	%fd9318, %fd9315, %fd9314, %fd9316;
	fma.rn.f64 	%fd9319, %fd9318, %fd9314, %fd9317;
	ld.global.nc.v2.f64 	{%fd9320, %fd9321}, [%rd1117+16];
	fma.rn.f64 	%fd9322, %fd9319, %fd9314, %fd9320;
	fma.rn.f64 	%fd9323, %fd9322, %fd9314, %fd9321;
	ld.global.nc.v2.f64 	{%fd9324, %fd9325}, [%rd1117+32];
	fma.rn.f64 	%fd9326, %fd9323, %fd9314, %fd9324;
	fma.rn.f64 	%fd9327, %fd9326, %fd9314, %fd9325;
	fma.rn.f64 	%fd9328, %fd9327, %fd9970, %fd9970;
	fma.rn.f64 	%fd9329, %fd9327, %fd9314, 0d3FF0000000000000;
	selp.f64 	%fd9330, %fd9329, %fd9328, %p1160;
	and.b32  	%r2677, %r3145, 2;
	setp.eq.s32 	%p1161, %r2677, 0;
	mov.f64 	%fd9331, 0d0000000000000000;
	sub.f64 	%fd9332, %fd9331, %fd9330;
	selp.f64 	%fd1826, %fd9330, %fd9332, %p1161;
	abs.f64 	%fd1827, %fd1807;
	setp.neu.f64 	%p1162, %fd1827, 0d7FF0000000000000;
	@%p1162 bra 	$L__BB4_1238;
	mov.f64 	%fd9338, 0d0000000000000000;
	mul.rn.f64 	%fd9972, %fd1807, %fd9338;
	mov.b32 	%r3147, 1;
	bra.uni 	$L__BB4_1241;
$L__BB4_1238:
	mul.f64 	%fd9333, %fd1807, 0d3FE45F306DC9C883;
	cvt.rni.s32.f64 	%r3146, %fd9333;
	cvt.rn.f64.s32 	%fd9334, %r3146;
	fma.rn.f64 	%fd9335, %fd9334, 0dBFF921FB54442D18, %fd1807;
	fma.rn.f64 	%fd9336, %fd9334, 0dBC91A62633145C00, %fd9335;
	fma.rn.f64 	%fd9972, %fd9334, 0dB97B839A252049C0, %fd9336;
	setp.ltu.f64 	%p1163, %fd1827, 0d41E0000000000000;
	@%p1163 bra 	$L__BB4_1240;
	{ // callseq 501, 0
	.param .b64 param0;
	st.param.f64 	[param0], %fd1807;
	.param .align 16 .b8 retval0[16];
	call.uni (retval0), 
	__internal_trig_reduction_slowpathd, 
	(
	param0
	);
	ld.param.f64 	%fd9972, [retval0];
	ld.param.b32 	%r3146, [retval0+8];
	} // callseq 501
$L__BB4_1240:
	add.s32 	%r3147, %r3146, 1;
$L__BB4_1241:
	shl.b32 	%r2680, %r3147, 6;
	cvt.u64.u32 	%rd1118, %r2680;
	and.b64  	%rd1119, %rd1118, 64;
	mov.u64 	%rd1120, __cudart_sin_cos_coeffs;
	add.s64 	%rd1121, %rd1120, %rd1119;
	mul.rn.f64 	%fd9339, %fd9972, %fd9972;
	and.b32  	%r2681, %r3147, 1;
	setp.eq.b32 	%p1165, %r2681, 1;
	selp.f64 	%fd9340, 0dBDA8FF8320FD8164, 0d3DE5DB65F9785EBA, %p1165;
	ld.global.nc.v2.f64 	{%fd9341, %fd9342}, [%rd1121];
	fma.rn.f64 	%fd9343, %fd9340, %fd9339, %fd9341;
	fma.rn.f64 	%fd9344, %fd9343, %fd9339, %fd9342;
	ld.global.nc.v2.f64 	{%fd9345, %fd9346}, [%rd1121+16];
	fma.rn.f64 	%fd9347, %fd9344, %fd9339, %fd9345;
	fma.rn.f64 	%fd9348, %fd9347, %fd9339, %fd9346;
	ld.global.nc.v2.f64 	{%fd9349, %fd9350}, [%rd1121+32];
	fma.rn.f64 	%fd9351, %fd9348, %fd9339, %fd9349;
	fma.rn.f64 	%fd9352, %fd9351, %fd9339, %fd9350;
	fma.rn.f64 	%fd9353, %fd9352, %fd9972, %fd9972;
	fma.rn.f64 	%fd9354, %fd9352, %fd9339, 0d3FF0000000000000;
	selp.f64 	%fd9355, %fd9354, %fd9353, %p1165;
	and.b32  	%r2682, %r3147, 2;
	setp.eq.s32 	%p1166, %r2682, 0;
	mov.f64 	%fd9356, 0d0000000000000000;
	sub.f64 	%fd9357, %fd9356, %fd9355;
	selp.f64 	%fd9358, %fd9355, %fd9357, %p1166;
	sub.f64 	%fd9359, %fd1826, %fd9358;
	mul.f64 	%fd9360, %fd1819, %fd7;
	mul.f64 	%fd9361, %fd9360, %fd9359;
	mul.f64 	%fd9362, %fd1398, %fd9361;
	div.rn.f64 	%fd9363, %fd9362, %fd13;
	add.f64 	%fd1833, %fd1670, %fd9363;
	bar.sync 	0;
	bar.sync 	0;
	bar.sync 	0;
	@%p1150 bra 	$L__BB4_1246;
	setp.num.f64 	%p1167, %fd1808, %fd1808;
	@%p1167 bra 	$L__BB4_1244;
	mov.f64 	%fd9364, 0d4000000000000000;
	add.rn.f64 	%fd9973, %fd1808, %fd9364;
	bra.uni 	$L__BB4_1246;
$L__BB4_1244:
	setp.neu.f64 	%p1168, %fd1809, 0d7FF0000000000000;
	@%p1168 bra 	$L__BB4_1246;
	setp.lt.s32 	%p1169, %r1131, 0;
	selp.b32 	%r2683, %r15, %r14, %p9;
	selp.b32 	%r2684, %r2683, %r14, %p1169;
	mov.b32 	%r2685, 0;
	mov.b64 	%fd9973, {%r2685, %r2684};
$L__BB4_1246:
	neg.f64 	%fd9365, %fd9973;
	selp.f64 	%fd9366, 0dBFF0000000000000, %fd9365, %p1154;
	div.rn.f64 	%fd1837, %fd9366, %fd443;
	fma.rn.f64 	%fd9367, %fd1837, 0d3FF71547652B82FE, 0d4338000000000000;
	{
	.reg .b32 %temp; 
	mov.b64 	{%r1146, %temp}, %fd9367;
	}
	mov.f64 	%fd9368, 0dC338000000000000;
	add.rn.f64 	%fd9369, %fd9367, %fd9368;
	fma.rn.f64 	%fd9370, %fd9369, 0dBFE62E42FEFA39EF, %fd1837;
	fma.rn.f64 	%fd9371, %fd9369, 0dBC7ABC9E3B39803F, %fd9370;
	fma.rn.f64 	%fd9372, %fd9371, 0d3E5ADE1569CE2BDF, 0d3E928AF3FCA213EA;
	fma.rn.f64 	%fd9373, %fd9372, %fd9371, 0d3EC71DEE62401315;
	fma.rn.f64 	%fd9374, %fd9373, %fd9371, 0d3EFA01997C89EB71;
	fma.rn.f64 	%fd9375, %fd9374, %fd9371, 0d3F2A01A014761F65;
	fma.rn.f64 	%fd9376, %fd9375, %fd9371, 0d3F56C16C1852B7AF;
	fma.rn.f64 	%fd9377, %fd9376, %fd9371, 0d3F81111111122322;
	fma.rn.f64 	%fd9378, %fd9377, %fd9371, 0d3FA55555555502A1;
	fma.rn.f64 	%fd9379, %fd9378, %fd9371, 0d3FC5555555555511;
	fma.rn.f64 	%fd9380, %fd9379, %fd9371, 0d3FE000000000000B;
	fma.rn.f64 	%fd9381, %fd9380, %fd9371, 0d3FF0000000000000;
	fma.rn.f64 	%fd9382, %fd9381, %fd9371, 0d3FF0000000000000;
	{
	.reg .b32 %temp; 
	mov.b64 	{%r1147, %temp}, %fd9382;
	}
	{
	.reg .b32 %temp; 
	mov.b64 	{%temp, %r1148}, %fd9382;
	}
	shl.b32 	%r2686, %r1146, 20;
	add.s32 	%r2687, %r2686, %r1148;
	mov.b64 	%fd9974, {%r1147, %r2687};
	{
	.reg .b32 %temp; 
	mov.b64 	{%temp, %r2688}, %fd1837;
	}
	mov.b32 	%f16, %r2688;
	abs.f32 	%f8, %f16;
	setp.lt.f32 	%p1171, %f8, 0f4086232B;
	@%p1171 bra 	$L__BB4_1249;
	setp.lt.f64 	%p1172, %fd1837, 0d0000000000000000;
	add.f64 	%fd9383, %fd1837, 0d7FF0000000000000;
	selp.f64 	%fd9974, 0d0000000000000000, %fd9383, %p1172;
	setp.geu.f32 	%p1173, %f8, 0f40874800;
	@%p1173 bra 	$L__BB4_1249;
	shr.u32 	%r2689, %r1146, 31;
	add.s32 	%r2690, %r1146, %r2689;
	shr.s32 	%r2691, %r2690, 1;
	shl.b32 	%r2692, %r2691, 20;
	add.s32 	%r2693, %r1148, %r2692;
	mov.b64 	%fd9384, {%r1147, %r2693};
	sub.s32 	%r2694, %r1146, %r2691;
	shl.b32 	%r2695, %r2694, 20;
	add.s32 	%r2696, %r2695, 1072693248;
	mov.b32 	%r2697, 0;
	mov.b64 	%fd9385, {%r2697, %r2696};
	mul.f64 	%fd9974, %fd9385, %fd9384;
$L__BB4_1249:
	setp.neu.f64 	%p1174, %fd1820, 0d7FF0000000000000;
	mul.f64 	%fd1842, %fd15, %fd9974;
	bar.sync 	0;
	@%p1174 bra 	$L__BB4_1251;
	mov.f64 	%fd9391, 0d0000000000000000;
	mul.rn.f64 	%fd9976, %fd1806, %fd9391;
	mov.b32 	%r3149, 1;
	bra.uni 	$L__BB4_1254;
$L__BB4_1251:
	mul.f64 	%fd9386, %fd1806, 0d3FE45F306DC9C883;
	cvt.rni.s32.f64 	%r3148, %fd9386;
	cvt.rn.f64.s32 	%fd9387, %r3148;
	fma.rn.f64 	%fd9388, %fd9387, 0dBFF921FB54442D18, %fd1806;
	fma.rn.f64 	%fd9389, %fd9387, 0dBC91A62633145C00, %fd9388;
	fma.rn.f64 	%fd9976, %fd9387, 0dB97B839A252049C0, %fd9389;
	setp.ltu.f64 	%p1175, %fd1820, 0d41E0000000000000;
	@%p1175 bra 	$L__BB4_1253;
	{ // callseq 502, 0
	.param .b64 param0;
	st.param.f64 	[param0], %fd1806;
	.param .align 16 .b8 retval0[16];
	call.uni (retval0), 
	__internal_trig_reduction_slowpathd, 
	(
	param0
	);
	ld.param.f64 	%fd9976, [retval0];
	ld.param.b32 	%r3148, [retval0+8];
	} // callseq 502
$L__BB4_1253:
	add.s32 	%r3149, %r3148, 1;
$L__BB4_1254:
	setp.neu.f64 	%p1176, %fd1827, 0d7FF0000000000000;
	shl.b32 	%r2700, %r3149, 6;
	cvt.u64.u32 	%rd1122, %r2700;
	and.b64  	%rd1123, %rd1122, 64;
	add.s64 	%rd1125, %rd1120, %rd1123;
	mul.rn.f64 	%fd9392, %fd9976, %fd9976;
	and.b32  	%r2701, %r3149, 1;
	setp.eq.b32 	%p1177, %r2701, 1;
	selp.f64 	%fd9393, 0dBDA8FF8320FD8164, 0d3DE5DB65F9785EBA, %p1177;
	ld.global.nc.v2.f64 	{%fd9394, %fd9395}, [%rd1125];
	fma.rn.f64 	%fd9396, %fd9393, %fd9392, %fd9394;
	fma.rn.f64 	%fd9397, %fd9396, %fd9392, %fd9395;
	ld.global.nc.v2.f64 	{%fd9398, %fd9399}, [%rd1125+16];
	fma.rn.f64 	%fd9400, %fd9397, %fd9392, %fd9398;
	fma.rn.f64 	%fd9401, %fd9400, %fd9392, %fd9399;
	ld.global.nc.v2.f64 	{%fd9402, %fd9403}, [%rd1125+32];
	fma.rn.f64 	%fd9404, %fd9401, %fd9392, %fd9402;
	fma.rn.f64 	%fd9405, %fd9404, %fd9392, %fd9403;
	fma.rn.f64 	%fd9406, %fd9405, %fd9976, %fd9976;
	fma.rn.f64 	%fd9407, %fd9405, %fd9392, 0d3FF0000000000000;
	selp.f64 	%fd9408, %fd9407, %fd9406, %p1177;
	and.b32  	%r2702, %r3149, 2;
	setp.eq.s32 	%p1178, %r2702, 0;
	mov.f64 	%fd9409, 0d0000000000000000;
	sub.f64 	%fd9410, %fd9409, %fd9408;
	selp.f64 	%fd1848, %fd9408, %fd9410, %p1178;
	@%p1176 bra 	$L__BB4_1256;
	mov.f64 	%fd9416, 0d0000000000000000;
	mul.rn.f64 	%fd9978, %fd1807, %fd9416;
	mov.b32 	%r3151, 1;
	bra.uni 	$L__BB4_1259;
$L__BB4_1256:
	mul.f64 	%fd9411, %fd1807, 0d3FE45F306DC9C883;
	cvt.rni.s32.f64 	%r3150, %fd9411;
	cvt.rn.f64.s32 	%fd9412, %r3150;
	fma.rn.f64 	%fd9413, %fd9412, 0dBFF921FB54442D18, %fd1807;
	fma.rn.f64 	%fd9414, %fd9412, 0dBC91A62633145C00, %fd9413;
	fma.rn.f64 	%fd9978, %fd9412, 0dB97B839A252049C0, %fd9414;
	setp.ltu.f64 	%p1179, %fd1827, 0d41E0000000000000;
	@%p1179 bra 	$L__BB4_1258;
	{ // callseq 503, 0
	.param .b64 param0;
	st.param.f64 	[param0], %fd1807;
	.param .align 16 .b8 retval0[16];
	call.uni (retval0), 
	__internal_trig_reduction_slowpathd, 
	(
	param0
	);
	ld.param.f64 	%fd9978, [retval0];
	ld.param.b32 	%r3150, [retval0+8];
	} // callseq 503
$L__BB4_1258:
	add.s32 	%r3151, %r3150, 1;
$L__BB4_1259:
	mul.f64 	%fd9417, %fd1842, %fd7;
	shl.b32 	%r2705, %r3151, 6;
	cvt.u64.u32 	%rd1126, %r2705;
	and.b64  	%rd1127, %rd1126, 64;
	add.s64 	%rd1129, %rd1120, %rd1127;
	mul.rn.f64 	%fd9418, %fd9978, %fd9978;
	and.b32  	%r2706, %r3151, 1;
	setp.eq.b32 	%p1180, %r2706, 1;
	selp.f64 	%fd9419, 0dBDA8FF8320FD8164, 0d3DE5DB65F9785EBA, %p1180;
	ld.global.nc.v2.f64 	{%fd9420, %fd9421}, [%rd1129];
	fma.rn.f64 	%fd9422, %fd9419, %fd9418, %fd9420;
	fma.rn.f64 	%fd9423, %fd9422, %fd9418, %fd9421;
	ld.global.nc.v2.f64 	{%fd9424, %fd9425}, [%rd1129+16];
	fma.rn.f64 	%fd9426, %fd9423, %fd9418, %fd9424;
	fma.rn.f64 	%fd9427, %fd9426, %fd9418, %fd9425;
	ld.global.nc.v2.f64 	{%fd9428, %fd9429}, [%rd1129+32];
	fma.rn.f64 	%fd9430, %fd9427, %fd9418, %fd9428;
	fma.rn.f64 	%fd9431, %fd9430, %fd9418, %fd9429;
	fma.rn.f64 	%fd9432, %fd9431, %fd9978, %fd9978;
	fma.rn.f64 	%fd9433, %fd9431, %fd9418, 0d3FF0000000000000;
	selp.f64 	%fd9434, %fd9433, %fd9432, %p1180;
	and.b32  	%r2707, %r3151, 2;
	setp.eq.s32 	%p1181, %r2707, 0;
	mov.f64 	%fd9435, 0d0000000000000000;
	sub.f64 	%fd9436, %fd9435, %fd9434;
	selp.f64 	%fd9437, %fd9434, %fd9436, %p1181;
	add.f64 	%fd9438, %fd1848, %fd9437;
	mul.f64 	%fd9439, %fd9417, %fd9438;
	div.rn.f64 	%fd9440, %fd9439, %fd12;
	sub.f64 	%fd9441, %fd1848, %fd9437;
	mul.f64 	%fd9442, %fd9417, %fd9441;
	mul.f64 	%fd9443, %fd1397, %fd9442;
	div.rn.f64 	%fd9444, %fd9443, %fd13;
	sub.f64 	%fd9445, %fd9440, %fd9444;
	add.f64 	%fd9446, %fd1805, %fd9445;
	bar.sync 	0;
	bar.sync 	0;
	bar.sync 	0;
	bar.sync 	0;
	ld.shared.f64 	%fd9447, [%r9];
	mul.f64 	%fd9449, %fd1876, %fd9447;
	sub.f64 	%fd9450, %fd1396, %fd9449;
	bar.sync 	0;
	ld.shared.f64 	%fd9451, [%r10];
	mul.f64 	%fd9452, %fd1876, %fd9451;
	sub.f64 	%fd9453, %fd1397, %fd9452;
	bar.sync 	0;
	ld.shared.f64 	%fd9454, [%r11];
	mul.f64 	%fd9455, %fd1876, %fd9454;
	sub.f64 	%fd9456, %fd1398, %fd9455;
	bar.sync 	0;
	fma.rn.f64 	%fd9457, %fd1534, %fd24, %fd9450;
	ld.shared.f64 	%fd9458, [%r3];
	ld.shared.f64 	%fd9459, [%r6];
	fma.rn.f64 	%fd9460, %fd9459, 0d4000000000000000, %fd9458;
	ld.shared.f64 	%fd9461, [%r9];
	fma.rn.f64 	%fd9462, %fd9461, 0d4000000000000000, %fd9460;
	fma.rn.f64 	%fd9513, %fd24, %fd9462, %fd9457;
	bar.sync 	0;
	fma.rn.f64 	%fd9463, %fd1833, %fd24, %fd9453;
	ld.shared.f64 	%fd9464, [%r4];
	ld.shared.f64 	%fd9465, [%r7];
	fma.rn.f64 	%fd9466, %fd9465, 0d4000000000000000, %fd9464;
	ld.shared.f64 	%fd9467, [%r10];
	fma.rn.f64 	%fd9468, %fd9467, 0d4000000000000000, %fd9466;
	fma.rn.f64 	%fd9982, %fd24, %fd9468, %fd9463;
	bar.sync 	0;
	fma.rn.f64 	%fd9469, %fd24, %fd9446, %fd9456;
	ld.shared.f64 	%fd9470, [%r5];
	ld.shared.f64 	%fd9471, [%r8];
	fma.rn.f64 	%fd9472, %fd9471, 0d4000000000000000, %fd9470;
	ld.shared.f64 	%fd9473, [%r11];
	fma.rn.f64 	%fd9474, %fd9473, 0d4000000000000000, %fd9472;
	fma.rn.f64 	%fd9511, %fd24, %fd9474, %fd9469;
	bar.sync 	0;
	ld.shared.f64 	%fd9475, [%r6];
	fma.rn.f64 	%fd9476, %fd20, %fd9475, %fd9450;
	mul.f64 	%fd9477, %fd1876, %fd9476;
	sub.f64 	%fd9478, %fd1393, %fd9477;
	bar.sync 	0;
	ld.shared.f64 	%fd9479, [%r7];
	fma.rn.f64 	%fd9480, %fd20, %fd9479, %fd9453;
	mul.f64 	%fd9481, %fd1876, %fd9480;
	sub.f64 	%fd9482, %fd1394, %fd9481;
	bar.sync 	0;
	ld.shared.f64 	%fd9483, [%r8];
	fma.rn.f64 	%fd9484, %fd20, %fd9483, %fd9456;
	mul.f64 	%fd9485, %fd1876, %fd9484;
	sub.f64 	%fd9486, %fd1395, %fd9485;
	bar.sync 	0;
	mul.f64 	%fd9487, %fd9450, 0d4010000000000000;
	fma.rn.f64 	%fd9488, %fd487, 0d4000000000000000, %fd9487;
	ld.shared.f64 	%fd9489, [%r6];
	ld.shared.f64 	%fd9490, [%r9];
	add.f64 	%fd9491, %fd9489, %fd9490;
	fma.rn.f64 	%fd9492, %fd1876, %fd9491, %fd9488;
	fma.rn.f64 	%fd9517, %fd24, %fd9492, %fd9478;
	bar.sync 	0;
	mul.f64 	%fd9493, %fd9453, 0d4010000000000000;
	fma.rn.f64 	%fd9494, %fd488, 0d4000000000000000, %fd9493;
	ld.shared.f64 	%fd9495, [%r7];
	ld.shared.f64 	%fd9496, [%r10];
	add.f64 	%fd9497, %fd9495, %fd9496;
	fma.rn.f64 	%fd9498, %fd1876, %fd9497, %fd9494;
	fma.rn.f64 	%fd9516, %fd24, %fd9498, %fd9482;
	bar.sync 	0;
	mul.f64 	%fd9499, %fd9456, 0d4010000000000000;
	fma.rn.f64 	%fd9500, %fd489, 0d4000000000000000, %fd9499;
	ld.shared.f64 	%fd9501, [%r8];
	ld.shared.f64 	%fd9502, [%r11];
	add.f64 	%fd9503, %fd9501, %fd9502;
	fma.rn.f64 	%fd9504, %fd1876, %fd9503, %fd9500;
	fma.rn.f64 	%fd9515, %fd24, %fd9504, %fd9486;
	setp.le.f64 	%p1182, %fd9515, %fd9979;
	mov.f64 	%fd9514, %fd9511;
	@%p1182 bra 	$L__BB4_3;
	mov.f64 	%fd9514, %fd9511;
$L__BB4_1261:
	bar.sync 	0;
	ld.const.f64 	%fd9506, [zimp];
	sub.f64 	%fd9507, %fd9506, %fd9979;
	mul.f64 	%fd9508, %fd9982, %fd9507;
	div.rn.f64 	%fd9509, %fd9508, %fd9514;
	add.f64 	%fd9510, %fd9516, %fd9509;
	st.global.f64 	[%rd3+400000], %fd9510;
$L__BB4_1262:
	ret;

}
.func  (.param .align 16 .b8 func_retval0[16]) __internal_trig_reduction_slowpathd(
	.param .b64 __internal_trig_reduction_slowpathd_param_0
)
{
	.local .align 8 .b8 	__local_depot5[40];
	.reg .b64 	%SP;
	.reg .b64 	%SPL;
	.reg .pred 	%p<10>;
	.reg .b32 	%r<47>;
	.reg .b64 	%rd<74>;
	.reg .b64 	%fd<5>;

	mov.u64 	%SPL, __local_depot5;
	ld.param.f64 	%fd4, [__internal_trig_reduction_slowpathd_param_0];
	add.u64 	%rd1, %SPL, 0;
	{
	.reg .b32 %temp; 
	mov.b64 	{%temp, %r1}, %fd4;
	}
	shr.u32 	%r2, %r1, 20;
	and.b32  	%r3, %r2, 2047;
	setp.eq.s32 	%p1, %r3, 2047;
	mov.b32 	%r46, 0;
	@%p1 bra 	$L__BB5_9;
	add.s32 	%r20, %r3, -1024;
	mov.b64 	%rd20, %fd4;
	shl.b64 	%rd2, %rd20, 11;
	shr.u32 	%r4, %r20, 6;
	sub.s32 	%r45, 15, %r4;
	sub.s32 	%r21, 19, %r4;
	setp.lt.u32 	%p2, %r20, 128;
	selp.b32 	%r6, 18, %r21, %p2;
	setp.ge.s32 	%p3, %r45, %r6;
	mov.b64 	%rd70, 0;
	@%p3 bra 	$L__BB5_4;
	add.s32 	%r23, %r6, %r4;
	neg.s32 	%r43, %r23;
	or.b64  	%rd3, %rd2, -9223372036854775808;
	mov.b64 	%rd70, 0;
	mov.b32 	%r42, 0;
	mov.u64 	%rd25, __cudart_i2opi_d;
	mov.u32 	%r44, %r45;
$L__BB5_3:
	.pragma "nounroll";
	mul.wide.s32 	%rd22, %r42, 8;
	add.s64 	%rd23, %rd1, %rd22;
	mul.wide.s32 	%rd24, %r44, 8;
	add.s64 	%rd26, %rd25, %rd24;
	ld.global.nc.u64 	%rd27, [%rd26];
	{
	.reg .u32 %r0, %r1, %r2, %r3, %alo, %ahi, %blo, %bhi, %clo, %chi;
	mov.b64 	{%alo,%ahi}, %rd27;
	mov.b64 	{%blo,%bhi}, %rd3;
	mov.b64 	{%clo,%chi}, %rd70;
	mad.lo.cc.u32 	%r0, %alo, %blo, %clo;
	madc.hi.cc.u32 	%r1, %alo, %blo, %chi;
	madc.hi.u32 	%r2, %alo, %bhi, 0;
	mad.lo.cc.u32 	%r1, %alo, %bhi, %r1;
	madc.hi.cc.u32 	%r2, %ahi, %blo, %r2;
	madc.hi.u32 	%r3, %ahi, %bhi, 0;
	mad.lo.cc.u32 	%r1, %ahi, %blo, %r1;
	madc.lo.cc.u32 	%r2, %ahi, %bhi, %r2;
	addc.u32 	%r3, %r3, 0;
	mov.b64 	%rd28, {%r0,%r1};
	mov.b64 	%rd70, {%r2,%r3};
	}
	st.local.u64 	[%rd23], %rd28;
	add.s32 	%r44, %r44, 1;
	add.s32 	%r43, %r43, 1;
	add.s32 	%r42, %r42, 1;
	setp.ne.s32 	%p4, %r43, -15;
	mov.u32 	%r45, %r6;
	@%p4 bra 	$L__BB5_3;
$L__BB5_4:
	cvt.s64.s32 	%rd29, %r45;
	cvt.u64.u32 	%rd30, %r4;
	add.s64 	%rd31, %rd30, %rd29;
	shl.b64 	%rd32, %rd31, 3;
	add.s64 	%rd33, %rd1, %rd32;
	st.local.u64 	[%rd33+-120], %rd70;
	and.b32  	%r15, %r2, 63;
	ld.local.u64 	%rd72, [%rd1+16];
	ld.local.u64 	%rd71, [%rd1+24];
	setp.eq.s32 	%p5, %r15, 0;
	@%p5 bra 	$L__BB5_6;
	shl.b64 	%rd34, %rd71, %r15;
	shr.u64 	%rd35, %rd72, 1;
	xor.b32  	%r24, %r15, 63;
	shr.u64 	%rd36, %rd35, %r24;
	or.b64  	%rd71, %rd34, %rd36;
	ld.local.u64 	%rd37, [%rd1+8];
	shl.b64 	%rd38, %rd72, %r15;
	shr.u64 	%rd39, %rd37, 1;
	shr.u64 	%rd40, %rd39, %r24;
	or.b64  	%rd72, %rd38, %rd40;
$L__BB5_6:
	and.b32  	%r25, %r1, -2147483648;
	shr.u64 	%rd41, %rd71, 62;
	cvt.u32.u64 	%r26, %rd41;
	mov.b64 	{%r27, %r28}, %rd71;
	mov.b64 	{%r29, %r30}, %rd72;
	shf.l.wrap.b32 	%r31, %r30, %r27, 2;
	shf.l.wrap.b32 	%r32, %r27, %r28, 2;
	mov.b64 	%rd42, {%r31, %r32};
	shl.b64 	%rd43, %rd72, 2;
	shr.u64 	%rd44, %rd42, 63;
	cvt.u32.u64 	%r33, %rd44;
	add.s32 	%r34, %r33, %r26;
	setp.eq.s32 	%p6, %r25, 0;
	neg.s32 	%r35, %r34;
	selp.b32 	%r46, %r34, %r35, %p6;
	setp.gt.s64 	%p7, %rd42, -1;
	mov.b64 	%rd45, 0;
	{
	.reg .u32 %r0, %r1, %r2, %r3, %a0, %a1, %a2, %a3, %b0, %b1, %b2, %b3;
	mov.b64 	{%a0,%a1}, %rd45;
	mov.b64 	{%a2,%a3}, %rd45;
	mov.b64 	{%b0,%b1}, %rd43;
	mov.b64 	{%b2,%b3}, %rd42;
	sub.cc.u32 	%r0, %a0, %b0;
	subc.cc.u32 	%r1, %a1, %b1;
	subc.cc.u32 	%r2, %a2, %b2;
	subc.u32 	%r3, %a3, %b3;
	mov.b64 	%rd46, {%r0,%r1};
	mov.b64 	%rd47, {%r2,%r3};
	}
	xor.b32  	%r36, %r25, -2147483648;
	selp.b64 	%rd73, %rd42, %rd47, %p7;
	selp.b64 	%rd14, %rd43, %rd46, %p7;
	selp.b32 	%r17, %r25, %r36, %p7;
	clz.b64 	%r37, %rd73;
	cvt.u64.u32 	%rd15, %r37;
	setp.eq.s32 	%p8, %r37, 0;
	@%p8 bra 	$L__BB5_8;
	cvt.u32.u64 	%r38, %rd15;
	and.b32  	%r39, %r38, 63;
	shl.b64 	%rd48, %rd73, %r39;
	shr.u64 	%rd49, %rd14, 1;
	not.b32 	%r40, %r38;
	and.b32  	%r41, %r40, 63;
	shr.u64 	%rd50, %rd49, %r41;
	or.b64  	%rd73, %rd48, %rd50;
$L__BB5_8:
	mov.b64 	%rd51, -3958705157555305931;
	{
	.reg .u32 %r0, %r1, %r2, %r3, %alo, %ahi, %blo, %bhi;
	mov.b64 	{%alo,%ahi}, %rd73;
	mov.b64 	{%blo,%bhi}, %rd51;
	mul.lo.u32 	%r0, %alo, %blo;
	mul.hi.u32 	%r1, %alo, %blo;
	mad.lo.cc.u32 	%r1, %alo, %bhi, %r1;
	madc.hi.u32 	%r2, %alo, %bhi, 0;
	mad.lo.cc.u32 	%r1, %ahi, %blo, %r1;
	madc.hi.cc.u32 	%r2, %ahi, %blo, %r2;
	madc.hi.u32 	%r3, %ahi, %bhi, 0;
	mad.lo.cc.u32 	%r2, %ahi, %bhi, %r2;
	addc.u32 	%r3, %r3, 0;
	mov.b64 	%rd52, {%r0,%r1};
	mov.b64 	%rd53, {%r2,%r3};
	}
	setp.gt.s64 	%p9, %rd53, 0;
	{
	.reg .u32 %r0, %r1, %r2, %r3, %a0, %a1, %a2, %a3, %b0, %b1, %b2, %b3;
	mov.b64 	{%a0,%a1}, %rd52;
	mov.b64 	{%a2,%a3}, %rd53;
	mov.b64 	{%b0,%b1}, %rd52;
	mov.b64 	{%b2,%b3}, %rd53;
	add.cc.u32 	%r0, %a0, %b0;
	addc.cc.u32 	%r1, %a1, %b1;
	addc.cc.u32 	%r2, %a2, %b2;
	addc.u32 	%r3, %a3, %b3;
	mov.b64 	%rd54, {%r0,%r1};
	mov.b64 	%rd55, {%r2,%r3};
	}
	selp.b64 	%rd56, %rd55, %rd53, %p9;
	selp.s64 	%rd57, -1, 0, %p9;
	sub.s64 	%rd58, %rd57, %rd15;
	cvt.u64.u32 	%rd59, %r17;
	shl.b64 	%rd60, %rd59, 32;
	add.s64 	%rd61, %rd56, 1;
	shr.u64 	%rd62, %rd61, 10;
	add.s64 	%rd63, %rd62, 1;
	shr.u64 	%rd64, %rd63, 1;
	shl.b64 	%rd65, %rd58, 52;
	add.s64 	%rd66, %rd65, %rd64;
	add.s64 	%rd67, %rd66, 4602678819172646912;
	or.b64  	%rd68, %rd67, %rd60;
	mov.b64 	%fd4, %rd68;
$L__BB5_9:
	st.param.f64 	[func_retval0], %fd4;
	st.param.b32 	[func_retval0+8], %r46;
	ret;

}
.func  (.param .b64 func_retval0) __internal_accurate_pow(
	.param .b64 __internal_accurate_pow_param_0,
	.param .b64 __internal_accurate_pow_param_1
)
{
	.reg .pred 	%p<8>;
	.reg .b32 	%r<49>;
	.reg .b32 	%f<3>;
	.reg .b64 	%fd<109>;

	ld.param.f64 	%fd10, [__internal_accurate_pow_param_0];
	ld.param.f64 	%fd11, [__internal_accurate_pow_param_1];
	{
	.reg .b32 %temp; 
	mov.b64 	{%temp, %r46}, %fd10;
	}
	{
	.reg .b32 %temp; 
	mov.b64 	{%r45, %temp}, %fd10;
	}
	shr.u32 	%r47, %r46, 20;
	setp.gt.u32 	%p1, %r46, 1048575;
	@%p1 bra 	$L__BB6_2;
	mul.f64 	%fd12, %fd10, 0d4350000000000000;
	{
	.reg .b32 %temp; 
	mov.b64 	{%temp, %r46}, %fd12;
	}
	{
	.reg .b32 %temp; 
	mov.b64 	{%r45, %temp}, %fd12;
	}
	shr.u32 	%r16, %r46, 20;
	add.s32 	%r47, %r16, -54;
$L__BB6_2:
	add.s32 	%r48, %r47, -1023;
	and.b32  	%r17, %r46, -2146435073;
	or.b32  	%r18, %r17, 1072693248;
	mov.b64 	%fd107, {%r45, %r18};
	setp.lt.u32 	%p2, %r18, 1073127583;
	@%p2 bra 	$L__BB6_4;
	{
	.reg .b32 %temp; 
	mov.b64 	{%r19, %temp}, %fd107;
	}
	{
	.reg .b32 %temp; 
	mov.b64 	{%temp, %r20}, %fd107;
	}
	add.s32 	%r21, %r20, -1048576;
	mov.b64 	%fd107, {%r19, %r21};
	add.s32 	%r48, %r47, -1022;
$L__BB6_4:
	add.f64 	%fd13, %fd107, 0dBFF0000000000000;
	add.f64 	%fd14, %fd107, 0d3FF0000000000000;
	rcp.approx.ftz.f64 	%fd15, %fd14;
	neg.f64 	%fd16, %fd14;
	fma.rn.f64 	%fd17, %fd16, %fd15, 0d3FF0000000000000;
	fma.rn.f64 	%fd18, %fd17, %fd17, %fd17;
	fma.rn.f64 	%fd19, %fd18, %fd15, %fd15;
	mul.f64 	%fd20, %fd13, %fd19;
	fma.rn.f64 	%fd21, %fd13, %fd19, %fd20;
	mul.f64 	%fd22, %fd21, %fd21;
	fma.rn.f64 	%fd23, %fd22, 0d3EB0F5FF7D2CAFE2, 0d3ED0F5D241AD3B5A;
	fma.rn.f64 	%fd24, %fd23, %fd22, 0d3EF3B20A75488A3F;
	fma.rn.f64 	%fd25, %fd24, %fd22, 0d3F1745CDE4FAECD5;
	fma.rn.f64 	%fd26, %fd25, %fd22, 0d3F3C71C7258A578B;
	fma.rn.f64 	%fd27, %fd26, %fd22, 0d3F6249249242B910;
	fma.rn.f64 	%fd28, %fd27, %fd22, 0d3F89999999999DFB;
	sub.f64 	%fd29, %fd13, %fd21;
	add.f64 	%fd30, %fd29, %fd29;
	neg.f64 	%fd31, %fd21;
	fma.rn.f64 	%fd32, %fd31, %fd13, %fd30;
	mul.f64 	%fd33, %fd19, %fd32;
	fma.rn.f64 	%fd34, %fd22, %fd28, 0d3FB5555555555555;
	mov.f64 	%fd35, 0d3FB5555555555555;
	sub.f64 	%fd36, %fd35, %fd34;
	fma.rn.f64 	%fd37, %fd22, %fd28, %fd36;
	add.f64 	%fd38, %fd37, 0dBC46A4CB00B9E7B0;
	add.f64 	%fd39, %fd34, %fd38;
	sub.f64 	%fd40, %fd34, %fd39;
	add.f64 	%fd41, %fd38, %fd40;
	mul.rn.f64 	%fd42, %fd21, %fd21;
	neg.f64 	%fd43, %fd42;
	fma.rn.f64 	%fd44, %fd21, %fd21, %fd43;
	{
	.reg .b32 %temp; 
	mov.b64 	{%r22, %temp}, %fd33;
	}
	{
	.reg .b32 %temp; 
	mov.b64 	{%temp, %r23}, %fd33;
	}
	add.s32 	%r24, %r23, 1048576;
	mov.b64 	%fd45, {%r22, %r24};
	fma.rn.f64 	%fd46, %fd21, %fd45, %fd44;
	mul.rn.f64 	%fd47, %fd42, %fd21;
	neg.f64 	%fd48, %fd47;
	fma.rn.f64 	%fd49, %fd42, %fd21, %fd48;
	fma.rn.f64 	%fd50, %fd42, %fd33, %fd49;
	fma.rn.f64 	%fd51, %fd46, %fd21, %fd50;
	mul.rn.f64 	%fd52, %fd39, %fd47;
	neg.f64 	%fd53, %fd52;
	fma.rn.f64 	%fd54, %fd39, %fd47, %fd53;
	fma.rn.f64 	%fd55, %fd39, %fd51, %fd54;
	fma.rn.f64 	%fd56, %fd41, %fd47, %fd55;
	add.f64 	%fd57, %fd52, %fd56;
	sub.f64 	%fd58, %fd52, %fd57;
	add.f64 	%fd59, %fd56, %fd58;
	add.f64 	%fd60, %fd21, %fd57;
	sub.f64 	%fd61, %fd21, %fd60;
	add.f64 	%fd62, %fd57, %fd61;
	add.f64 	%fd63, %fd59, %fd62;
	add.f64 	%fd64, %fd33, %fd63;
	add.f64 	%fd65, %fd60, %fd64;
	sub.f64 	%fd66, %fd60, %fd65;
	add.f64 	%fd67, %fd64, %fd66;
	xor.b32  	%r25, %r48, -2147483648;
	mov.b32 	%r26, 1127219200;
	mov.b64 	%fd68, {%r25, %r26};
	mov.b32 	%r27, -2147483648;
	mov.b64 	%fd69, {%r27, %r26};
	sub.f64 	%fd70, %fd68, %fd69;
	fma.rn.f64 	%fd71, %fd70, 0d3FE62E42FEFA39EF, %fd65;
	fma.rn.f64 	%fd72, %fd70, 0dBFE62E42FEFA39EF, %fd71;
	sub.f64 	%fd73, %fd72, %fd65;
	sub.f64 	%fd74, %fd67, %fd73;
	fma.rn.f64 	%fd75, %fd70, 0d3C7ABC9E3B39803F, %fd74;
	add.f64 	%fd76, %fd71, %fd75;
	sub.f64 	%fd77, %fd71, %fd76;
	add.f64 	%fd78, %fd75, %fd77;
	{
	.reg .b32 %temp; 
	mov.b64 	{%temp, %r28}, %fd11;
	}
	{
	.reg .b32 %temp; 
	mov.b64 	{%r29, %temp}, %fd11;
	}
	shl.b32 	%r30, %r28, 1;
	setp.gt.u32 	%p3, %r30, -33554433;
	and.b32  	%r31, %r28, -15728641;
	selp.b32 	%r32, %r31, %r28, %p3;
	mov.b64 	%fd79, {%r29, %r32};
	mul.rn.f64 	%fd80, %fd76, %fd79;
	neg.f64 	%fd81, %fd80;
	fma.rn.f64 	%fd82, %fd76, %fd79, %fd81;
	fma.rn.f64 	%fd83, %fd78, %fd79, %fd82;
	add.f64 	%fd4, %fd80, %fd83;
	sub.f64 	%fd84, %fd80, %fd4;
	add.f64 	%fd5, %fd83, %fd84;
	fma.rn.f64 	%fd85, %fd4, 0d3FF71547652B82FE, 0d4338000000000000;
	{
	.reg .b32 %temp; 
	mov.b64 	{%r13, %temp}, %fd85;
	}
	mov.f64 	%fd86, 0dC338000000000000;
	add.rn.f64 	%fd87, %fd85, %fd86;
	fma.rn.f64 	%fd88, %fd87, 0dBFE62E42FEFA39EF, %fd4;
	fma.rn.f64 	%fd89, %fd87, 0dBC7ABC9E3B39803F, %fd88;
	fma.rn.f64 	%fd90, %fd89, 0d3E5ADE1569CE2BDF, 0d3E928AF3FCA213EA;
	fma.rn.f64 	%fd91, %fd90, %fd89, 0d3EC71DEE62401315;
	fma.rn.f64 	%fd92, %fd91, %fd89, 0d3EFA01997C89EB71;
	fma.rn.f64 	%fd93, %fd92, %fd89, 0d3F2A01A014761F65;
	fma.rn.f64 	%fd94, %fd93, %fd89, 0d3F56C16C1852B7AF;
	fma.rn.f64 	%fd95, %fd94, %fd89, 0d3F81111111122322;
	fma.rn.f64 	%fd96, %fd95, %fd89, 0d3FA55555555502A1;
	fma.rn.f64 	%fd97, %fd96, %fd89, 0d3FC5555555555511;
	fma.rn.f64 	%fd98, %fd97, %fd89, 0d3FE000000000000B;
	fma.rn.f64 	%fd99, %fd98, %fd89, 0d3FF0000000000000;
	fma.rn.f64 	%fd100, %fd99, %fd89, 0d3FF0000000000000;
	{
	.reg .b32 %temp; 
	mov.b64 	{%r14, %temp}, %fd100;
	}
	{
	.reg .b32 %temp; 
	mov.b64 	{%temp, %r15}, %fd100;
	}
	shl.b32 	%r33, %r13, 20;
	add.s32 	%r34, %r33, %r15;
	mov.b64 	%fd108, {%r14, %r34};
	{
	.reg .b32 %temp; 
	mov.b64 	{%temp, %r35}, %fd4;
	}
	mov.b32 	%f2, %r35;
	abs.f32 	%f1, %f2;
	setp.lt.f32 	%p4, %f1, 0f4086232B;
	@%p4 bra 	$L__BB6_7;
	setp.lt.f64 	%p5, %fd4, 0d0000000000000000;
	add.f64 	%fd101, %fd4, 0d7FF0000000000000;
	selp.f64 	%fd108, 0d0000000000000000, %fd101, %p5;
	setp.geu.f32 	%p6, %f1, 0f40874800;
	@%p6 bra 	$L__BB6_7;
	shr.u32 	%r36, %r13, 31;
	add.s32 	%r37, %r13, %r36;
	shr.s32 	%r38, %r37, 1;
	shl.b32 	%r39, %r38, 20;
	add.s32 	%r40, %r15, %r39;
	mov.b64 	%fd102, {%r14, %r40};
	sub.s32 	%r41, %r13, %r38;
	shl.b32 	%r42, %r41, 20;
	add.s32 	%r43, %r42, 1072693248;
	mov.b32 	%r44, 0;
	mov.b64 	%fd103, {%r44, %r43};
	mul.f64 	%fd108, %fd103, %fd102;
$L__BB6_7:
	abs.f64 	%fd104, %fd108;
	setp.eq.f64 	%p7, %fd104, 0d7FF0000000000000;
	fma.rn.f64 	%fd105, %fd108, %fd5, %fd108;
	selp.f64 	%fd106, %fd108, %fd105, %p7;
	st.param.f64 	[func_retval0], %fd106;
	ret;

}


// ===== COMPILED SASS (sm_100) =====

	.target	sm_100

	.elftype	@"ET_EXEC"


//--------------------- .note.nv.tkinfo           --------------------------
	.section	.note.nv.tkinfo,"",@"SHT_NOTE"
	.sectionflags	@"SHF_NOTE_NV_TKINFO"
	.tkinfo
        /*0018*/ 	.word	0x00000002
        /*0030*/ 	.string	""
        /*0030*/ 	.string	"ptxas"
        /*0030*/ 	.string	"Cuda compilation tools, release 13.0, V13.0.88"
        /*0030*/ 	.string	"Build cuda_13.0.r13.0/compiler.36424714_0"
        /*0030*/ 	.string	"-arch sm_100 -m 64 "



//--------------------- .note.nv.cuinfo           --------------------------
	.section	.note.nv.cuinfo,"",@"SHT_NOTE"
	.sectionflags	@"SHF_NOTE_NV_CUINFO"
        /*0018*/ 	.short	0x0002
        /*001a*/ 	.short	0x0064
        /*001c*/ 	.short	0x0082
	.zero		2


//--------------------- .nv.info                  --------------------------
	.section	.nv.info,"",@"SHT_CUDA_INFO"
	.align	4


	//----- nvinfo : EIATTR_REGCOUNT
	.align		4
        /*0000*/ 	.byte	0x04, 0x2f
        /*0002*/ 	.short	(.L_34 - .L_33)
	.align		4
.L_33:
        /*0004*/ 	.word	index@(_Z12setup_kmodesP17curandStateXORWOWm)
        /*0008*/ 	.word	0x0000001f


	//----- nvinfo : EIATTR_FRAME_SIZE
	.align		4
.L_34:
        /*000c*/ 	.byte	0x04, 0x11
        /*000e*/ 	.short	(.L_36 - .L_35)
	.align		4
.L_35:
        /*0010*/ 	.word	index@(_Z12setup_kmodesP17curandStateXORWOWm)
        /*0014*/ 	.word	0x00000000


	//----- nvinfo : EIATTR_REGCOUNT
	.align		4
.L_36:
        /*0018*/ 	.byte	0x04, 0x2f
        /*001a*/ 	.short	(.L_38 - .L_37)
	.align		4
.L_37:
        /*001c*/ 	.word	index@(_Z6kmodesPdP17curandStateXORWOWii)
        /*0020*/ 	.word	0x00000028


	//----- nvinfo : EIATTR_FRAME_SIZE
	.align		4
.L_38:
        /*0024*/ 	.byte	0x04, 0x11
        /*0026*/ 	.short	(.L_40 - .L_39)
	.align		4
.L_39:
        /*0028*/ 	.word	index@($_Z6kmodesPdP17curandStateXORWOWii$__internal_accurate_pow)
        /*002c*/ 	.word	0x00000000


	//----- nvinfo : EIATTR_FRAME_SIZE
	.align		4
.L_40:
        /*0030*/ 	.byte	0x04, 0x11
        /*0032*/ 	.short	(.L_42 - .L_41)
	.align		4
.L_41:
        /*0034*/ 	.word	index@($__internal_6_$__cuda_sm20_sqrt_rn_f32_slowpath)
        /*0038*/ 	.word	0x00000000


	//----- nvinfo : EIATTR_FRAME_SIZE
	.align		4
.L_42:
        /*003c*/ 	.byte	0x04, 0x11
        /*003e*/ 	.short	(.L_44 - .L_43)
	.align		4
.L_43:
        /*0040*/ 	.word	index@(_Z6kmodesPdP17curandStateXORWOWii)
        /*0044*/ 	.word	0x00000000


	//----- nvinfo : EIATTR_REGCOUNT
	.align		4
.L_44:
        /*0048*/ 	.byte	0x04, 0x2f
        /*004a*/ 	.short	(.L_46 - .L_45)
	.align		4
.L_45:
        /*004c*/ 	.word	index@(_Z11paths_eulerPdS_S_)
        /*0050*/ 	.word	0x00000038


	//----- nvinfo : EIATTR_FRAME_SIZE
	.align		4
.L_46:
        /*0054*/ 	.byte	0x04, 0x11
        /*0056*/ 	.short	(.L_48 - .L_47)
	.align		4
.L_47:
        /*0058*/ 	.word	index@($_Z11paths_eulerPdS_S_$__internal_trig_reduction_slowpathd)
        /*005c*/ 	.word	0x00000028


	//----- nvinfo : EIATTR_FRAME_SIZE
	.align		4
.L_48:
        /*0060*/ 	.byte	0x04, 0x11
        /*0062*/ 	.short	(.L_50 - .L_49)
	.align		4
.L_49:
        /*0064*/ 	.word	index@($_Z11paths_eulerPdS_S_$__internal_accurate_pow)
        /*0068*/ 	.word	0x00000028


	//----- nvinfo : EIATTR_FRAME_SIZE
	.align		4
.L_50:
        /*006c*/ 	.byte	0x04, 0x11
        /*006e*/ 	.short	(.L_52 - .L_51)
	.align		4
.L_51:
        /*0070*/ 	.word	index@($__internal_5_$__cuda_sm20_dsqrt_rn_f64_mediumpath_v1)
        /*0074*/ 	.word	0x00000028


	//----- nvinfo : EIATTR_FRAME_SIZE
	.align		4
.L_52:
        /*0078*/ 	.byte	0x04, 0x11
        /*007a*/ 	.short	(.L_54 - .L_53)
	.align		4
.L_53:
        /*007c*/ 	.word	index@($__internal_4_$__cuda_sm20_div_rn_f64_full)
        /*0080*/ 	.word	0x00000028


	//----- nvinfo : EIATTR_FRAME_SIZE
	.align		4
.L_54:
        /*0084*/ 	.byte	0x04, 0x11
        /*0086*/ 	.short	(.L_56 - .L_55)
	.align		4
.L_55:
        /*0088*/ 	.word	index@(_Z11paths_eulerPdS_S_)
        /*008c*/ 	.word	0x00000028


	//----- nvinfo : EIATTR_REGCOUNT
	.align		4
.L_56:
        /*0090*/ 	.byte	0x04, 0x2f
        /*0092*/ 	.short	(.L_58 - .L_57)
	.align		4
.L_57:
        /*0094*/ 	.word	index@(_Z9paths_rk2PdS_S_)
        /*0098*/ 	.word	0x0000003e


	//----- nvinfo : EIATTR_FRAME_SIZE
	.align		4
.L_58:
        /*009c*/ 	.byte	0x04, 0x11
        /*009e*/ 	.short	(.L_60 - .L_59)
	.align		4
.L_59:
        /*00a0*/ 	.word	index@($_Z9paths_rk2PdS_S_$__internal_trig_reduction_slowpathd)
        /*00a4*/ 	.word	0x00000028


	//----- nvinfo : EIATTR_FRAME_SIZE
	.align		4
.L_60:
        /*00a8*/ 	.byte	0x04, 0x11
        /*00aa*/ 	.short	(.L_62 - .L_61)
	.align		4
.L_61:
        /*00ac*/ 	.word	index@($_Z9paths_rk2PdS_S_$__internal_accurate_pow)
        /*00b0*/ 	.word	0x00000028


	//----- nvinfo : EIATTR_FRAME_SIZE
	.align		4
.L_62:
        /*00b4*/ 	.byte	0x04, 0x11
        /*00b6*/ 	.short	(.L_64 - .L_63)
	.align		4
.L_63:
        /*00b8*/ 	.word	index@($__internal_3_$__cuda_sm20_dsqrt_rn_f64_mediumpath_v1)
        /*00bc*/ 	.word	0x00000028


	//----- nvinfo : EIATTR_FRAME_SIZE
	.align		4
.L_64:
        /*00c0*/ 	.byte	0x04, 0x11
        /*00c2*/ 	.short	(.L_66 - .L_65)
	.align		4
.L_65:
        /*00c4*/ 	.word	index@($__internal_2_$__cuda_sm20_div_rn_f64_full)
        /*00c8*/ 	.word	0x00000028


	//----- nvinfo : EIATTR_FRAME_SIZE
	.align		4
.L_66:
        /*00cc*/ 	.byte	0x04, 0x11
        /*00ce*/ 	.short	(.L_68 - .L_67)
	.align		4
.L_67:
        /*00d0*/ 	.word	index@(_Z9paths_rk2PdS_S_)
        /*00d4*/ 	.word	0x00000028


	//----- nvinfo : EIATTR_REGCOUNT
	.align		4
.L_68:
        /*00d8*/ 	.byte	0x04, 0x2f
        /*00da*/ 	.short	(.L_70 - .L_69)
	.align		4
.L_69:
        /*00dc*/ 	.word	index@(_Z9paths_rk4PdS_S_)
        /*00e0*/ 	.word	0x00000052


	//----- nvinfo : EIATTR_FRAME_SIZE
	.align		4
.L_70:
        /*00e4*/ 	.byte	0x04, 0x11
        /*00e6*/ 	.short	(.L_72 - .L_71)
	.align		4
.L_71:
        /*00e8*/ 	.word	index@($_Z9paths_rk4PdS_S_$__internal_trig_reduction_slowpathd)
        /*00ec*/ 	.word	0x00000028


	//----- nvinfo : EIATTR_FRAME_SIZE
	.align		4
.L_72:
        /*00f0*/ 	.byte	0x04, 0x11
        /*00f2*/ 	.short	(.L_74 - .L_73)
	.align		4
.L_73:
        /*00f4*/ 	.word	index@($_Z9paths_rk4PdS_S_$__internal_accurate_pow)
        /*00f8*/ 	.word	0x00000028


	//----- nvinfo : EIATTR_FRAME_SIZE
	.align		4
.L_74:
        /*00fc*/ 	.byte	0x04, 0x11
        /*00fe*/ 	.short	(.L_76 - .L_75)
	.align		4
.L_75:
        /*0100*/ 	.word	index@($__internal_1_$__cuda_sm20_dsqrt_rn_f64_mediumpath_v1)
        /*0104*/ 	.word	0x00000028


	//----- nvinfo : EIATTR_FRAME_SIZE
	.align		4
.L_76:
        /*0108*/ 	.byte	0x04, 0x11
        /*010a*/ 	.short	(.L_78 - .L_77)
	.align		4
.L_77:
        /*010c*/ 	.word	index@($__internal_0_$__cuda_sm20_div_rn_f64_full)
        /*0110*/ 	.word	0x00000028


	//----- nvinfo : EIATTR_FRAME_SIZE
	.align		4
.L_78:
        /*0114*/ 	.byte	0x04, 0x11
        /*0116*/ 	.short	(.L_80 - .L_79)
	.align		4
.L_79:
        /*0118*/ 	.word	index@(_Z9paths_rk4PdS_S_)
        /*011c*/ 	.word	0x00000028


	//----- nvinfo : EIATTR_MIN_STACK_SIZE
	.align		4
.L_80:
        /*0120*/ 	.byte	0x04, 0x12
        /*0122*/ 	.short	(.L_82 - .L_81)
	.align		4
.L_81:
        /*0124*/ 	.word	index@(_Z9paths_rk4PdS_S_)
        /*0128*/ 	.word	0x00000028


	//----- nvinfo : EIATTR_MIN_STACK_SIZE
	.align		4
.L_82:
        /*012c*/ 	.byte	0x04, 0x12
        /*012e*/ 	.short	(.L_84 - .L_83)
	.align		4
.L_83:
        /*0130*/ 	.word	index@(_Z9paths_rk2PdS_S_)
        /*0134*/ 	.word	0x00000028


	//----- nvinfo : EIATTR_MIN_STACK_SIZE
	.align		4
.L_84:
        /*0138*/ 	.byte	0x04, 0x12
        /*013a*/ 	.short	(.L_86 - .L_85)
	.align		4
.L_85:
        /*013c*/ 	.word	index@(_Z11paths_eulerPdS_S_)
        /*0140*/ 	.word	0x00000028


	//----- nvinfo : EIATTR_MIN_STACK_SIZE
	.align		4
.L_86:
        /*0144*/ 	.byte	0x04, 0x12
        /*0146*/ 	.short	(.L_88 - .L_87)
	.align		4
.L_87:
        /*0148*/ 	.word	index@(_Z6kmodesPdP17curandStateXORWOWii)
        /*014c*/ 	.word	0x00000000


	//----- nvinfo : EIATTR_MIN_STACK_SIZE
	.align		4
.L_88:
        /*0150*/ 	.byte	0x04, 0x12
        /*0152*/ 	.short	(.L_90 - .L_89)
	.align		4
.L_89:
        /*0154*/ 	.word	index@(_Z12setup_kmodesP17curandStateXORWOWm)
        /*0158*/ 	.word	0x00000000
.L_90:


//--------------------- .nv.compat                --------------------------
	.section	.nv.compat,"",@"SHT_CUDA_COMPAT_INFO"
	.align	4
        /*0000*/ 	.byte	0x02, 0x09, 0x00, 0x00, 0x02, 0x02, 0x01, 0x00, 0x02, 0x05, 0x05, 0x00, 0x03, 0x07, 0x01, 0x01
        /*0010*/ 	.byte	0x02, 0x03, 0x00, 0x00, 0x02, 0x06, 0x01, 0x00, 0x04, 0x0b, 0x08, 0x00, 0x01, 0x00, 0x00, 0x00
        /*0020*/ 	.byte	0x00, 0x00, 0x00, 0x00


//--------------------- .nv.info._Z9paths_rk4PdS_S_ --------------------------
	.section	.nv.info._Z9paths_rk4PdS_S_,"",@"SHT_CUDA_INFO"
	.sectionflags	@""
	.align	4


	//----- nvinfo : EIATTR_CUDA_API_VERSION
	.align		4
        /*0000*/ 	.byte	0x04, 0x37
        /*0002*/ 	.short	(.L_92 - .L_91)
.L_91:
        /*0004*/ 	.word	0x00000082


	//----- nvinfo : EIATTR_KPARAM_INFO
	.align		4
.L_92:
        /*0008*/ 	.byte	0x04, 0x17
        /*000a*/ 	.short	(.L_94 - .L_93)
.L_93:
        /*000c*/ 	.word	0x00000000
        /*0010*/ 	.short	0x0002
        /*0012*/ 	.short	0x0010
        /*0014*/ 	.byte	0x00, 0xf5, 0x21, 0x00


	//----- nvinfo : EIATTR_KPARAM_INFO
	.align		4
.L_94:
        /*0018*/ 	.byte	0x04, 0x17
        /*001a*/ 	.short	(.L_96 - .L_95)
.L_95:
        /*001c*/ 	.word	0x00000000
        /*0020*/ 	.short	0x0001
        /*0022*/ 	.short	0x0008
        /*0024*/ 	.byte	0x00, 0xf5, 0x21, 0x00


	//----- nvinfo : EIATTR_KPARAM_INFO
	.align		4
.L_96:
        /*0028*/ 	.byte	0x04, 0x17
        /*002a*/ 	.short	(.L_98 - .L_97)
.L_97:
        /*002c*/ 	.word	0x00000000
        /*0030*/ 	.short	0x0000
        /*0032*/ 	.short	0x0000
        /*0034*/ 	.byte	0x00, 0xf5, 0x21, 0x00


	//----- nvinfo : EIATTR_SPARSE_MMA_MASK
	.align		4
.L_98:
        /*0038*/ 	.byte	0x03, 0x50
        /*003a*/ 	.short	0x0000


	//----- nvinfo : EIATTR_MAXREG_COUNT
	.align		4
        /*003c*/ 	.byte	0x03, 0x1b
        /*003e*/ 	.short	0x00ff


	//----- nvinfo : EIATTR_NUM_BARRIERS
	.align		4
        /*0040*/ 	.byte	0x02, 0x4c
        /*0042*/ 	.byte	0x01
	.zero		1


	//----- nvinfo : EIATTR_MERCURY_ISA_VERSION
	.align		4
        /*0044*/ 	.byte	0x03, 0x5f
        /*0046*/ 	.short	0x0101


	//----- nvinfo : EIATTR_VRC_CTA_INIT_COUNT
	.align		4
        /*0048*/ 	.byte	0x02, 0x4a
	.zero		1
	.zero		1


	//----- nvinfo : EIATTR_EXIT_INSTR_OFFSETS
	.align		4
        /*004c*/ 	.byte	0x04, 0x1c
        /*004e*/ 	.short	(.L_100 - .L_99)


	//   ....[0]....
.L_99:
        /*0050*/ 	.word	0x00000060


	//   ....[1]....
        /*0054*/ 	.word	0x0004b300


	//----- nvinfo : EIATTR_CRS_STACK_SIZE
	.align		4
.L_100:
        /*0058*/ 	.byte	0x04, 0x1e
        /*005a*/ 	.short	(.L_102 - .L_101)
.L_101:
        /*005c*/ 	.word	0x00000000


	//----- nvinfo : EIATTR_CBANK_PARAM_SIZE
	.align		4
.L_102:
        /*0060*/ 	.byte	0x03, 0x19
        /*0062*/ 	.short	0x0018


	//----- nvinfo : EIATTR_PARAM_CBANK
	.align		4
        /*0064*/ 	.byte	0x04, 0x0a
        /*0066*/ 	.short	(.L_104 - .L_103)
	.align		4
.L_103:
        /*0068*/ 	.word	index@(.nv.constant0._Z9paths_rk4PdS_S_)
        /*006c*/ 	.short	0x0380
        /*006e*/ 	.short	0x0018


	//----- nvinfo : EIATTR_SW_WAR
	.align		4
.L_104:
        /*0070*/ 	.byte	0x04, 0x36
        /*0072*/ 	.short	(.L_106 - .L_105)
.L_105:
        /*0074*/ 	.word	0x00000008
.L_106:


//--------------------- .nv.info._Z9paths_rk2PdS_S_ --------------------------
	.section	.nv.info._Z9paths_rk2PdS_S_,"",@"SHT_CUDA_INFO"
	.sectionflags	@""
	.align	4


	//----- nvinfo : EIATTR_CUDA_API_VERSION
	.align		4
        /*0000*/ 	.byte	0x04, 0x37
        /*0002*/ 	.short	(.L_108 - .L_107)
.L_107:
        /*0004*/ 	.word	0x00000082


	//----- nvinfo : EIATTR_KPARAM_INFO
	.align		4
.L_108:
        /*0008*/ 	.byte	0x04, 0x17
        /*000a*/ 	.short	(.L_110 - .L_109)
.L_109:
        /*000c*/ 	.word	0x00000000
        /*0010*/ 	.short	0x0002
        /*0012*/ 	.short	0x0010
        /*0014*/ 	.byte	0x00, 0xf5, 0x21, 0x00


	//----- nvinfo : EIATTR_KPARAM_INFO
	.align		4
.L_110:
        /*0018*/ 	.byte	0x04, 0x17
        /*001a*/ 	.short	(.L_112 - .L_111)
.L_111:
        /*001c*/ 	.word	0x00000000
        /*0020*/ 	.short	0x0001
        /*0022*/ 	.short	0x0008
        /*0024*/ 	.byte	0x00, 0xf5, 0x21, 0x00


	//----- nvinfo : EIATTR_KPARAM_INFO
	.align		4
.L_112:
        /*0028*/ 	.byte	0x04, 0x17
        /*002a*/ 	.short	(.L_114 - .L_113)
.L_113:
        /*002c*/ 	.word	0x00000000
        /*0030*/ 	.short	0x0000
        /*0032*/ 	.short	0x0000
        /*0034*/ 	.byte	0x00, 0xf5, 0x21, 0x00


	//----- nvinfo : EIATTR_SPARSE_MMA_MASK
	.align		4
.L_114:
        /*0038*/ 	.byte	0x03, 0x50
        /*003a*/ 	.short	0x0000


	//----- nvinfo : EIATTR_MAXREG_COUNT
	.align		4
        /*003c*/ 	.byte	0x03, 0x1b
        /*003e*/ 	.short	0x00ff


	//----- nvinfo : EIATTR_NUM_BARRIERS
	.align		4
        /*0040*/ 	.byte	0x02, 0x4c
        /*0042*/ 	.byte	0x01
	.zero		1


	//----- nvinfo : EIATTR_MERCURY_ISA_VERSION
	.align		4
        /*0044*/ 	.byte	0x03, 0x5f
        /*0046*/ 	.short	0x0101


	//----- nvinfo : EIATTR_VRC_CTA_INIT_COUNT
	.align		4
        /*0048*/ 	.byte	0x02, 0x4a
	.zero		1
	.zero		1


	//----- nvinfo : EIATTR_EXIT_INSTR_OFFSETS
	.align		4
        /*004c*/ 	.byte	0x04, 0x1c
        /*004e*/ 	.short	(.L_116 - .L_115)


	//   ....[0]....
.L_115:
        /*0050*/ 	.word	0x00000060


	//   ....[1]....
        /*0054*/ 	.word	0x00025e70


	//----- nvinfo : EIATTR_CRS_STACK_SIZE
	.align		4
.L_116:
        /*0058*/ 	.byte	0x04, 0x1e
        /*005a*/ 	.short	(.L_118 - .L_117)
.L_117:
        /*005c*/ 	.word	0x00000000


	//----- nvinfo : EIATTR_CBANK_PARAM_SIZE
	.align		4
.L_118:
        /*0060*/ 	.byte	0x03, 0x19
        /*0062*/ 	.short	0x0018


	//----- nvinfo : EIATTR_PARAM_CBANK
	.align		4
        /*0064*/ 	.byte	0x04, 0x0a
        /*0066*/ 	.short	(.L_120 - .L_119)
	.align		4
.L_119:
        /*0068*/ 	.word	index@(.nv.constant0._Z9paths_rk2PdS_S_)
        /*006c*/ 	.short	0x0380
        /*006e*/ 	.short	0x0018


	//----- nvinfo : EIATTR_SW_WAR
	.align		4
.L_120:
        /*0070*/ 	.byte	0x04, 0x36
        /*0072*/ 	.short	(.L_122 - .L_121)
.L_121:
        /*0074*/ 	.word	0x00000008
.L_122:


//--------------------- .nv.info._Z11paths_eulerPdS_S_ --------------------------
	.section	.nv.info._Z11paths_eulerPdS_S_,"",@"SHT_CUDA_INFO"
	.sectionflags	@""
	.align	4


	//----- nvinfo : EIATTR_CUDA_API_VERSION
	.align		4
        /*0000*/ 	.byte	0x04, 0x37
        /*0002*/ 	.short	(.L_124 - .L_123)
.L_123:
        /*0004*/ 	.word	0x00000082


	//----- nvinfo : EIATTR_KPARAM_INFO
	.align		4
.L_124:
        /*0008*/ 	.byte	0x04, 0x17
        /*000a*/ 	.short	(.L_126 - .L_125)
.L_125:
        /*000c*/ 	.word	0x00000000
        /*0010*/ 	.short	0x0002
        /*0012*/ 	.short	0x0010
        /*0014*/ 	.byte	0x00, 0xf5, 0x21, 0x00


	//----- nvinfo : EIATTR_KPARAM_INFO
	.align		4
.L_126:
        /*0018*/ 	.byte	0x04, 0x17
        /*001a*/ 	.short	(.L_128 - .L_127)
.L_127:
        /*001c*/ 	.word	0x00000000
        /*0020*/ 	.short	0x0001
        /*0022*/ 	.short	0x0008
        /*0024*/ 	.byte	0x00, 0xf5, 0x21, 0x00


	//----- nvinfo : EIATTR_KPARAM_INFO
	.align		4
.L_128:
        /*0028*/ 	.byte	0x04, 0x17
        /*002a*/ 	.short	(.L_130 - .L_129)
.L_129:
        /*002c*/ 	.word	0x00000000
        /*0030*/ 	.short	0x0000
        /*0032*/ 	.short	0x0000
        /*0034*/ 	.byte	0x00, 0xf5, 0x21, 0x00


	//----- nvinfo : EIATTR_SPARSE_MMA_MASK
	.align		4
.L_130:
        /*0038*/ 	.byte	0x03, 0x50
        /*003a*/ 	.short	0x0000


	//----- nvinfo : EIATTR_MAXREG_COUNT
	.align		4
        /*003c*/ 	.byte	0x03, 0x1b
        /*003e*/ 	.short	0x00ff


	//----- nvinfo : EIATTR_NUM_BARRIERS
	.align		4
        /*0040*/ 	.byte	0x02, 0x4c
        /*0042*/ 	.byte	0x01
	.zero		1


	//----- nvinfo : EIATTR_MERCURY_ISA_VERSION
	.align		4
        /*0044*/ 	.byte	0x03, 0x5f
        /*0046*/ 	.short	0x0101


	//----- nvinfo : EIATTR_VRC_CTA_INIT_COUNT
	.align		4
        /*0048*/ 	.byte	0x02, 0x4a
	.zero		1
	.zero		1


	//----- nvinfo : EIATTR_EXIT_INSTR_OFFSETS
	.align		4
        /*004c*/ 	.byte	0x04, 0x1c
        /*004e*/ 	.short	(.L_132 - .L_131)


	//   ....[0]....
.L_131:
        /*0050*/ 	.word	0x00000060


	//   ....[1]....
        /*0054*/ 	.word	0x00013580


	//----- nvinfo : EIATTR_CRS_STACK_SIZE
	.align		4
.L_132:
        /*0058*/ 	.byte	0x04, 0x1e
        /*005a*/ 	.short	(.L_134 - .L_133)
.L_133:
        /*005c*/ 	.word	0x00000000


	//----- nvinfo : EIATTR_CBANK_PARAM_SIZE
	.align		4
.L_134:
        /*0060*/ 	.byte	0x03, 0x19
        /*0062*/ 	.short	0x0018


	//----- nvinfo : EIATTR_PARAM_CBANK
	.align		4
        /*0064*/ 	.byte	0x04, 0x0a
        /*0066*/ 	.short	(.L_136 - .L_135)
	.align		4
.L_135:
        /*0068*/ 	.word	index@(.nv.constant0._Z11paths_eulerPdS_S_)
        /*006c*/ 	.short	0x0380
        /*006e*/ 	.short	0x0018


	//----- nvinfo : EIATTR_SW_WAR
	.align		4
.L_136:
        /*0070*/ 	.byte	0x04, 0x36
        /*0072*/ 	.short	(.L_138 - .L_137)
.L_137:
        /*0074*/ 	.word	0x00000008
.L_138:


//--------------------- .nv.info._Z6kmodesPdP17curandStateXORWOWii --------------------------
	.section	.nv.info._Z6kmodesPdP17curandStateXORWOWii,"",@"SHT_CUDA_INFO"
	.sectionflags	@""
	.align	4


	//----- nvinfo : EIATTR_CUDA_API_VERSION
	.align		4
        /*0000*/ 	.byte	0x04, 0x37
        /*0002*/ 	.short	(.L_140 - .L_139)
.L_139:
        /*0004*/ 	.word	0x00000082


	//----- nvinfo : EIATTR_KPARAM_INFO
	.align		4
.L_140:
        /*0008*/ 	.byte	0x04, 0x17
        /*000a*/ 	.short	(.L_142 - .L_141)
.L_141:
        /*000c*/ 	.word	0x00000000
        /*0010*/ 	.short	0x0003
        /*0012*/ 	.short	0x0014
        /*0014*/ 	.byte	0x00, 0xf0, 0x11, 0x00


	//----- nvinfo : EIATTR_KPARAM_INFO
	.align		4
.L_142:
        /*0018*/ 	.byte	0x04, 0x17
        /*001a*/ 	.short	(.L_144 - .L_143)
.L_143:
        /*001c*/ 	.word	0x00000000
        /*0020*/ 	.short	0x0002
        /*0022*/ 	.short	0x0010
        /*0024*/ 	.byte	0x00, 0xf0, 0x11, 0x00


	//----- nvinfo : EIATTR_KPARAM_INFO
	.align		4
.L_144:
        /*0028*/ 	.byte	0x04, 0x17
        /*002a*/ 	.short	(.L_146 - .L_145)
.L_145:
        /*002c*/ 	.word	0x00000000
        /*0030*/ 	.short	0x0001
        /*0032*/ 	.short	0x0008
        /*0034*/ 	.byte	0x00, 0xf5, 0x21, 0x00


	//----- nvinfo : EIATTR_KPARAM_INFO
	.align		4
.L_146:
        /*0038*/ 	.byte	0x04, 0x17
        /*003a*/ 	.short	(.L_148 - .L_147)
.L_147:
        /*003c*/ 	.word	0x00000000
        /*0040*/ 	.short	0x0000
        /*0042*/ 	.short	0x0000
        /*0044*/ 	.byte	0x00, 0xf5, 0x21, 0x00


	//----- nvinfo : EIATTR_SPARSE_MMA_MASK
	.align		4
.L_148:
        /*0048*/ 	.byte	0x03, 0x50
        /*004a*/ 	.short	0x0000


	//----- nvinfo : EIATTR_MAXREG_COUNT
	.align		4
        /*004c*/ 	.byte	0x03, 0x1b
        /*004e*/ 	.short	0x00ff


	//----- nvinfo : EIATTR_MERCURY_ISA_VERSION
	.align		4
        /*0050*/ 	.byte	0x03, 0x5f
        /*0052*/ 	.short	0x0101


	//----- nvinfo : EIATTR_VRC_CTA_INIT_COUNT
	.align		4
        /*0054*/ 	.byte	0x02, 0x4a
	.zero		1
	.zero		1


	//----- nvinfo : EIATTR_EXIT_INSTR_OFFSETS
	.align		4
        /*0058*/ 	.byte	0x04, 0x1c
        /*005a*/ 	.short	(.L_150 - .L_149)


	//   ....[0]....
.L_149:
        /*005c*/ 	.word	0x00000070


	//   ....[1]....
        /*0060*/ 	.word	0x00001a90


	//----- nvinfo : EIATTR_CRS_STACK_SIZE
	.align		4
.L_150:
        /*0064*/ 	.byte	0x04, 0x1e
        /*0066*/ 	.short	(.L_152 - .L_151)
.L_151:
        /*0068*/ 	.word	0x00000000


	//----- nvinfo : EIATTR_CBANK_PARAM_SIZE
	.align		4
.L_152:
        /*006c*/ 	.byte	0x03, 0x19
        /*006e*/ 	.short	0x0018


	//----- nvinfo : EIATTR_PARAM_CBANK
	.align		4
        /*0070*/ 	.byte	0x04, 0x0a
        /*0072*/ 	.short	(.L_154 - .L_153)
	.align		4
.L_153:
        /*0074*/ 	.word	index@(.nv.constant0._Z6kmodesPdP17curandStateXORWOWii)
        /*0078*/ 	.short	0x0380
        /*007a*/ 	.short	0x0018


	//----- nvinfo : EIATTR_SW_WAR
	.align		4
.L_154:
        /*007c*/ 	.byte	0x04, 0x36
        /*007e*/ 	.short	(.L_156 - .L_155)
.L_155:
        /*0080*/ 	.word	0x00000008
.L_156:


//--------------------- .nv.info._Z12setup_kmodesP17curandStateXORWOWm --------------------------
	.section	.nv.info._Z12setup_kmodesP17curandStateXORWOWm,"",@"SHT_CUDA_INFO"
	.sectionflags	@""
	.align	4


	//----- nvinfo : EIATTR_CUDA_API_VERSION
	.align		4
        /*0000*/ 	.byte	0x04, 0x37
        /*0002*/ 	.short	(.L_158 - .L_157)
.L_157:
        /*0004*/ 	.word	0x00000082


	//----- nvinfo : EIATTR_KPARAM_INFO
	.align		4
.L_158:
        /*0008*/ 	.byte	0x04, 0x17
        /*000a*/ 	.short	(.L_160 - .L_159)
.L_159:
        /*000c*/ 	.word	0x00000000
        /*0010*/ 	.short	0x0001
        /*0012*/ 	.short	0x0008
        /*0014*/ 	.byte	0x00, 0xf0, 0x21, 0x00


	//----- nvinfo : EIATTR_KPARAM_INFO
	.align		4
.L_160:
        /*0018*/ 	.byte	0x04, 0x17
        /*001a*/ 	.short	(.L_162 - .L_161)
.L_161:
        /*001c*/ 	.word	0x00000000
        /*0020*/ 	.short	0x0000
        /*0022*/ 	.short	0x0000
        /*0024*/ 	.byte	0x00, 0xf5, 0x21, 0x00


	//----- nvinfo : EIATTR_SPARSE_MMA_MASK
	.align		4
.L_162:
        /*0028*/ 	.byte	0x03, 0x50
        /*002a*/ 	.short	0x0000


	//----- nvinfo : EIATTR_MAXREG_COUNT
	.align		4
        /*002c*/ 	.byte	0x03, 0x1b
        /*002e*/ 	.short	0x00ff


	//----- nvinfo : EIATTR_MERCURY_ISA_VERSION
	.align		4
        /*0030*/ 	.byte	0x03, 0x5f
        /*0032*/ 	.short	0x0101


	//----- nvinfo : EIATTR_VRC_CTA_INIT_COUNT
	.align		4
        /*0034*/ 	.byte	0x02, 0x4a
	.zero		1
	.zero		1


	//----- nvinfo : EIATTR_EXIT_INSTR_OFFSETS
	.align		4
        /*0038*/ 	.byte	0x04, 0x1c
        /*003a*/ 	.short	(.L_164 - .L_163)


	//   ....[0]....
.L_163:
        /*003c*/ 	.word	0x00000ed0


	//----- nvinfo : EIATTR_CRS_STACK_SIZE
	.align		4
.L_164:
        /*0040*/ 	.byte	0x04, 0x1e
        /*0042*/ 	.short	(.L_166 - .L_165)
.L_165:
        /*0044*/ 	.word	0x00000000


	//----- nvinfo : EIATTR_CBANK_PARAM_SIZE
	.align		4
.L_166:
        /*0048*/ 	.byte	0x03, 0x19
        /*004a*/ 	.short	0x0010


	//----- nvinfo : EIATTR_PARAM_CBANK
	.align		4
        /*004c*/ 	.byte	0x04, 0x0a
        /*004e*/ 	.short	(.L_168 - .L_167)
	.align		4
.L_167:
        /*0050*/ 	.word	index@(.nv.constant0._Z12setup_kmodesP17curandStateXORWOWm)
        /*0054*/ 	.short	0x0380
        /*0056*/ 	.short	0x0010


	//----- nvinfo : EIATTR_SW_WAR
	.align		4
.L_168:
        /*0058*/ 	.byte	0x04, 0x36
        /*005a*/ 	.short	(.L_170 - .L_169)
.L_169:
        /*005c*/ 	.word	0x00000008
.L_170:


//--------------------- .nv.callgraph             --------------------------
	.section	.nv.callgraph,"",@"SHT_CUDA_CALLGRAPH"
	.align	4
	.sectionentsize	8
	.align		4
        /*0000*/ 	.word	0x00000000
	.align		4
        /*0004*/ 	.word	0xffffffff
	.align		4
        /*0008*/ 	.word	0x00000000
	.align		4
        /*000c*/ 	.word	0xfffffffe
	.align		4
        /*0010*/ 	.word	0x00000000
	.align		4
        /*0014*/ 	.word	0xfffffffd
	.align		4
        /*0018*/ 	.word	0x00000000
	.align		4
        /*001c*/ 	.word	0xfffffffc


//--------------------- .nv.constant4             --------------------------
	.section	.nv.constant4,"a",@progbits
	.align	8
	.align		8
.nv.constant4:
        /*0000*/ 	.dword	precalc_xorwow_matrix
	.align		8
        /*0008*/ 	.dword	precalc_xorwow_offset_matrix
	.align		8
        /*0010*/ 	.dword	mrg32k3aM1
	.align		8
        /*0018*/ 	.dword	mrg32k3aM2
	.align		8
        /*0020*/ 	.dword	mrg32k3aM1SubSeq
	.align		8
        /*0028*/ 	.dword	mrg32k3aM2SubSeq
	.align		8
        /*0030*/ 	.dword	mrg32k3aM1Seq
	.align		8
        /*0038*/ 	.dword	mrg32k3aM2Seq
	.align		8
        /*0040*/ 	.dword	__cudart_i2opi_d
	.align		8
        /*0048*/ 	.dword	__cudart_sin_cos_coeffs


//--------------------- .nv.constant3             --------------------------
	.section	.nv.constant3,"a",@progbits
	.align	8
.nv.constant3:
	.type		__cr_lgamma_table,@object
	.size		__cr_lgamma_table,(pi - __cr_lgamma_table)
__cr_lgamma_table:
        /*0000*/ 	.byte	0x00, 0x00, 0x00, 0x00, 0x00, 0x00, 0x00, 0x00, 0x00, 0x00, 0x00, 0x00, 0x00, 0x00, 0x00, 0x00
        /*0010*/ 	.byte	0xef, 0x39, 0xfa, 0xfe, 0x42, 0x2e, 0xe6, 0x3f, 0x02, 0x20, 0x2a, 0xfa, 0x0b, 0xab, 0xfc, 0x3f
        /*0020*/ 	.byte	0xf9, 0x2c, 0x92, 0x7c, 0xa7, 0x6c, 0x09, 0x40, 0xc9, 0x79, 0x44, 0x3c, 0x64, 0x26, 0x13, 0x40
        /*0030*/ 	.byte	0xca, 0x01, 0xcf, 0x3a, 0x27, 0x51, 0x1a, 0x40, 0x30, 0xcc, 0x2d, 0xf3, 0xe1, 0x0c, 0x21, 0x40
        /*0040*/ 	.byte	0x0d, 0xb7, 0xfc, 0x82, 0x8e, 0x35, 0x25, 0x40
	.type		pi,@object
	.size		pi,(q - pi)
pi:
	.zero		8
	.type		q,@object
	.size		q,(m - q)
q:
	.zero		8
	.type		m,@object
	.size		m,(hbar - m)
m:
	.zero		8
	.type		hbar,@object
	.size		hbar,(c - hbar)
hbar:
	.zero		8
	.type		c,@object
	.size		c,(eps0 - c)
c:
	.zero		8
	.type		eps0,@object
	.size		eps0,(v0 - eps0)
eps0:
	.zero		8
	.type		v0,@object
	.size		v0,(sigma - v0)
v0:
	.zero		8
	.type		sigma,@object
	.size		sigma,(wL - sigma)
sigma:
	.zero		8
	.type		wL,@object
	.size		wL,(kL - wL)
wL:
	.zero		8
	.type		kL,@object
	.size		kL,(lamL - kL)
kL:
	.zero		8
	.type		lamL,@object
	.size		lamL,(E0L - lamL)
lamL:
	.zero		8
	.type		E0L,@object
	.size		E0L,(D - E0L)
E0L:
	.zero		8
	.type		D,@object
	.size		D,(zimp - D)
D:
	.zero		8
	.type		zimp,@object
	.size		zimp,(sigmaL - zimp)
zimp:
	.zero		8
	.type		sigmaL,@object
	.size		sigmaL,(damping - sigmaL)
sigmaL:
	.zero		8
	.type		damping,@object
	.size		damping,(Delta - damping)
damping:
	.zero		8
	.type		Delta,@object
	.size		Delta,(kmin - Delta)
Delta:
	.zero		8
	.type		kmin,@object
	.size		kmin,(kmax - kmin)
kmin:
	.zero		8
	.type		kmax,@object
	.size		kmax,(V - kmax)
kmax:
	.zero		8
	.type		V,@object
	.size		V,(dt - V)
V:
	.zero		8
	.type		dt,@object
	.size		dt,(xi - dt)
dt:
	.zero		8
	.type		xi,@object
	.size		xi,(.L_30 - xi)
xi:
	.zero		8
.L_30:


//--------------------- .text._Z9paths_rk4PdS_S_  --------------------------
	.section	.text._Z9paths_rk4PdS_S_,"ax",@progbits
	.align	128
        .global         _Z9paths_rk4PdS_S_
        .type           _Z9paths_rk4PdS_S_,@function
        .size           _Z9paths_rk4PdS_S_,(.L_x_1766 - _Z9paths_rk4PdS_S_)
        .other          _Z9paths_rk4PdS_S_,@"STO_CUDA_ENTRY STV_DEFAULT"
_Z9paths_rk4PdS_S_:
.text._Z9paths_rk4PdS_S_:
[----:B------:R-:W0:Y:S01]  /*0000*/  LDC R1, c[0x0][0x37c] ;  /* 0x0000df00ff017b82 */ /* 0x000e220000000800 */
[----:B------:R-:W1:Y:S01]  /*0010*/  S2R R11, SR_TID.X ;  /* 0x00000000000b7919 */ /* 0x000e620000002100 */
[----:B0-----:R-:W-:Y:S01]  /*0020*/  VIADD R1, R1, 0xffffffd8 ;  /* 0xffffffd801017836 */ /* 0x001fe20000000000 */
[----:B------:R-:W1:Y:S02]  /*0030*/  S2R R0, SR_CTAID.X ;  /* 0x0000000000007919 */ /* 0x000e640000002500 */
[----:B-1----:R-:W-:-:S05]  /*0040*/  IMAD R3, R0, 0x100, R11 ;  /* 0x0000010000037824 */ /* 0x002fca00078e020b */
[----:B------:R-:W-:-:S13]  /*0050*/  ISETP.GT.U32.AND P0, PT, R3, 0xc34f, PT ;  /* 0x0000c34f0300780c */ /* 0x000fda0003f04070 */
[----:B------:R-:W-:Y:S05]  /*0060*/  @P0 EXIT ;  /* 0x000000000000094d */ /* 0x000fea0003800000 */
[----:B------:R-:W0:Y:S01]  /*0070*/  LDC.64 R22, c[0x0][0x390] ;  /* 0x0000e400ff167b82 */ /* 0x000e220000000a00 */
[----:B------:R-:W1:Y:S07]  /*0080*/  LDCU.64 UR16, c[0x0][0x358] ;  /* 0x00006b00ff1077ac */ /* 0x000e6e0008000a00 */
[----:B------:R-:W2:Y:S01]  /*0090*/  S2UR UR14, SR_CgaCtaId ;  /* 0x00000000000e79c3 */ /* 0x000ea20000008800 */
[----:B------:R-:W-:Y:S01]  /*00a0*/  UMOV UR6, 0x400 ;  /* 0x0000040000067882 */ /* 0x000fe20000000000 */
[----:B------:R-:W3:Y:S01]  /*00b0*/  LDCU.64 UR4, c[0x3][0xa8] ;  /* 0x00c01500ff0477ac */ /* 0x000ee20008000a00 */
[----:B0-----:R-:W-:-:S05]  /*00c0*/  IMAD.WIDE.U32 R22, R3, 0x8, R22 ;  /* 0x0000000803167825 */ /* 0x001fca00078e0016 */
[----:B-1----:R0:W5:Y:S01]  /*00d0*/  LDG.E.64 R52, desc[UR16][R22.64] ;  /* 0x0000001016347981 */ /* 0x002162000c1e1b00 */
[----:B------:R-:W-:Y:S01]  /*00e0*/  UIADD3 UR7, UPT, UPT, UR6, 0x800, URZ ;  /* 0x0000080006077890 */ /* 0x000fe2000fffe0ff */
[----:B---3--:R-:W-:Y:S01]  /*00f0*/  DSETP.LE.AND P0, PT, RZ, UR4, PT ;  /* 0x00000004ff007e2a */ /* 0x008fe2000bf03000 */
[----:B------:R-:W-:Y:S01]  /*0100*/  UIADD3 UR8, UPT, UPT, UR6, 0x1000, URZ ;  /* 0x0000100006087890 */ /* 0x000fe2000fffe0ff */
[----:B------:R-:W-:Y:S01]  /*0110*/  CS2R R38, SRZ ;  /* 0x0000000000267805 */ /* 0x000fe2000001ff00 */
[----:B------:R-:W-:Y:S02]  /*0120*/  UIADD3 UR9, UPT, UPT, UR6, 0x1800, URZ ;  /* 0x0000180006097890 */ /* 0x000fe4000fffe0ff */
[----:B--2---:R-:W-:Y:S02]  /*0130*/  ULEA UR15, UR14, UR6, 0x18 ;  /* 0x000000060e0f7291 */ /* 0x004fe4000f8ec0ff */
[----:B------:R-:W-:Y:S02]  /*0140*/  UIADD3 UR10, UPT, UPT, UR6, 0x2000, URZ ;  /* 0x00002000060a7890 */ /* 0x000fe4000fffe0ff */
[----:B------:R-:W-:-:S02]  /*0150*/  UIADD3 UR11, UPT, UPT, UR6, 0x2800, URZ ;  /* 0x00002800060b7890 */ /* 0x000fc4000fffe0ff */
[----:B------:R-:W-:Y:S01]  /*0160*/  ULEA UR7, UR14, UR7, 0x18 ;  /* 0x000000070e077291 */ /* 0x000fe2000f8ec0ff */
[C---:B------:R-:W-:Y:S01]  /*0170*/  LEA R0, R11.reuse, UR15, 0x3 ;  /* 0x0000000f0b007c11 */ /* 0x040fe2000f8e18ff */
[----:B------:R-:W-:Y:S01]  /*0180*/  BAR.SYNC.DEFER_BLOCKING 0x0 ;  /* 0x0000000000007b1d */ /* 0x000fe20000010000 */
[----:B------:R-:W-:Y:S02]  /*0190*/  UIADD3 UR12, UPT, UPT, UR6, 0x3000, URZ ;  /* 0x00003000060c7890 */ /* 0x000fe4000fffe0ff */
[----:B------:R-:W-:Y:S01]  /*01a0*/  ULEA UR8, UR14, UR8, 0x18 ;  /* 0x000000080e087291 */ /* 0x000fe2000f8ec0ff */
[C---:B------:R-:W-:Y:S01]  /*01b0*/  LEA R4, R11.reuse, UR7, 0x3 ;  /* 0x000000070b047c11 */ /* 0x040fe2000f8e18ff */
[----:B------:R-:W-:Y:S02]  /*01c0*/  UIADD3 UR13, UPT, UPT, UR6, 0x3800, URZ ;  /* 0x00003800060d7890 */ /* 0x000fe4000fffe0ff */
[----:B------:R-:W-:Y:S02]  /*01d0*/  ULEA UR9, UR14, UR9, 0x18 ;  /* 0x000000090e097291 */ /* 0x000fe4000f8ec0ff */
[----:B------:R-:W-:Y:S01]  /*01e0*/  UIADD3 UR6, UPT, UPT, UR6, 0x4000, URZ ;  /* 0x0000400006067890 */ /* 0x000fe2000fffe0ff */
[----:B------:R-:W-:Y:S01]  /*01f0*/  LEA R5, R11, UR8, 0x3 ;  /* 0x000000080b057c11 */ /* 0x000fe2000f8e18ff */
[----:B------:R-:W-:-:S02]  /*0200*/  ULEA UR10, UR14, UR10, 0x18 ;  /* 0x0000000a0e0a7291 */ /* 0x000fc4000f8ec0ff */
[----:B------:R-:W-:Y:S01]  /*0210*/  ULEA UR11, UR14, UR11, 0x18 ;  /* 0x0000000b0e0b7291 */ /* 0x000fe2000f8ec0ff */
[C---:B------:R-:W-:Y:S01]  /*0220*/  LEA R6, R11.reuse, UR9, 0x3 ;  /* 0x000000090b067c11 */ /* 0x040fe2000f8e18ff */
[----:B------:R-:W-:Y:S02]  /*0230*/  ULEA UR12, UR14, UR12, 0x18 ;  /* 0x0000000c0e0c7291 */ /* 0x000fe4000f8ec0ff */
[----:B------:R-:W-:Y:S01]  /*0240*/  ULEA UR13, UR14, UR13, 0x18 ;  /* 0x0000000d0e0d7291 */ /* 0x000fe2000f8ec0ff */
[C---:B------:R-:W-:Y:S01]  /*0250*/  LEA R7, R11.reuse, UR10, 0x3 ;  /* 0x0000000a0b077c11 */ /* 0x040fe2000f8e18ff */
[----:B------:R-:W-:Y:S01]  /*0260*/  ULEA UR6, UR14, UR6, 0x18 ;  /* 0x000000060e067291 */ /* 0x000fe2000f8ec0ff */
[C---:B------:R-:W-:Y:S01]  /*0270*/  LEA R8, R11.reuse, UR11, 0x3 ;  /* 0x0000000b0b087c11 */ /* 0x040fe2000f8e18ff */
[----:B------:R-:W1:Y:S01]  /*0280*/  LDCU.64 UR18, c[0x3][0x78] ;  /* 0x00c00f00ff1277ac */ /* 0x000e620008000a00 */
[C---:B------:R-:W-:Y:S01]  /*0290*/  LEA R9, R11.reuse, UR12, 0x3 ;  /* 0x0000000c0b097c11 */ /* 0x040fe2000f8e18ff */
[----:B------:R0:W-:Y:S01]  /*02a0*/  STS.64 [R0], RZ ;  /* 0x000000ff00007388 */ /* 0x0001e20000000a00 */
[----:B------:R-:W-:-:S02]  /*02b0*/  LEA R10, R11, UR13, 0x3 ;  /* 0x0000000d0b0a7c11 */ /* 0x000fc4000f8e18ff */
[----:B------:R-:W-:Y:S01]  /*02c0*/  LEA R11, R11, UR6, 0x3 ;  /* 0x000000060b0b7c11 */ /* 0x000fe2000f8e18ff */
[----:B------:R0:W-:Y:S04]  /*02d0*/  STS.64 [R4], RZ ;  /* 0x000000ff04007388 */ /* 0x0001e80000000a00 */
[----:B------:R0:W-:Y:S04]  /*02e0*/  STS.64 [R5], RZ ;  /* 0x000000ff05007388 */ /* 0x0001e80000000a00 */
[----:B------:R0:W-:Y:S01]  /*02f0*/  STS.64 [R6], RZ ;  /* 0x000000ff06007388 */ /* 0x0001e20000000a00 */
[----:B-1----:R-:W-:-:S03]  /*0300*/  IMAD.U32 R20, RZ, RZ, UR18 ;  /* 0x00000012ff147e24 */ /* 0x002fc6000f8e00ff */
[----:B------:R0:W-:Y:S01]  /*0310*/  STS.64 [R7], RZ ;  /* 0x000000ff07007388 */ /* 0x0001e20000000a00 */
[----:B------:R-:W-:-:S03]  /*0320*/  IMAD.U32 R21, RZ, RZ, UR19 ;  /* 0x00000013ff157e24 */ /* 0x000fc6000f8e00ff */
[----:B------:R0:W-:Y:S04]  /*0330*/  STS.64 [R8], RZ ;  /* 0x000000ff08007388 */ /* 0x0001e80000000a00 */
[----:B------:R0:W-:Y:S04]  /*0340*/  STS.64 [R9], RZ ;  /* 0x000000ff09007388 */ /* 0x0001e80000000a00 */
[----:B------:R0:W-:Y:S04]  /*0350*/  STS.64 [R10], RZ ;  /* 0x000000ff0a007388 */ /* 0x0001e80000000a00 */
[----:B------:R0:W-:Y:S01]  /*0360*/  STS.64 [R11], RZ ;  /* 0x000000ff0b007388 */ /* 0x0001e20000000a00 */
[----:B------:R-:W-:Y:S05]  /*0370*/  @!P0 BRA `(.L_x_0) ;  /* 0x000004ac00708947 */ /* 0x000fea0003800000 */
[----:B------:R-:W1:Y:S01]  /*0380*/  LDC.64 R24, c[0x3][0xf0] ;  /* 0x00c03c00ff187b82 */ /* 0x000e620000000a00 */
[----:B------:R-:W2:Y:S01]  /*0390*/  MUFU.RCP64H R13, 6 ;  /* 0x40180000000d7908 */ /* 0x000ea20000001800 */
[----:B------:R-:W-:Y:S01]  /*03a0*/  UMOV UR6, 0x6dc9c883 ;  /* 0x6dc9c88300067882 */ /* 0x000fe20000000000 */
[----:B------:R-:W-:Y:S01]  /*03b0*/  UMOV UR7, 0x3fe45f30 ;  /* 0x3fe45f3000077882 */ /* 0x000fe20000000000 */
[----:B------:R-:W-:Y:S01]  /*03c0*/  IMAD.MOV.U32 R16, RZ, RZ, 0x0 ;  /* 0x00000000ff107424 */ /* 0x000fe200078e00ff */
[----:B------:R-:W-:Y:S01]  /*03d0*/  CS2R R36, SRZ ;  /* 0x0000000000247805 */ /* 0x000fe2000001ff00 */
[----:B------:R-:W-:Y:S02]  /*03e0*/  IMAD.MOV.U32 R17, RZ, RZ, 0x40180000 ;  /* 0x40180000ff117424 */ /* 0x000fe400078e00ff */
[----:B------:R-:W-:Y:S01]  /*03f0*/  IMAD.MOV.U32 R12, RZ, RZ, 0x1 ;  /* 0x00000001ff0c7424 */ /* 0x000fe200078e00ff */
[----:B------:R-:W3:Y:S08]  /*0400*/  LDC.64 R26, c[0x3][0xe8] ;  /* 0x00c03a00ff1a7b82 */ /* 0x000ef00000000a00 */
[----:B------:R-:W4:Y:S01]  /*0410*/  LDC R28, c[0x3][0xec] ;  /* 0x00c03b00ff1c7b82 */ /* 0x000f220000000800 */
[----:B--2---:R-:W-:-:S02]  /*0420*/  DFMA R14, R12, -R16, 1 ;  /* 0x3ff000000c0e742b */ /* 0x004fc40000000810 */
[----:B-1----:R-:W-:Y:S01]  /*0430*/  DMUL R2, R24, UR6 ;  /* 0x0000000618027c28 */ /* 0x002fe20008000000 */
[----:B------:R-:W-:-:S05]  /*0440*/  UMOV UR6, 0x54442d18 ;  /* 0x54442d1800067882 */ /* 0x000fca0000000000 */
[----:B------:R-:W-:Y:S01]  /*0450*/  DFMA R14, R14, R14, R14 ;  /* 0x0000000e0e0e722b */ /* 0x000fe2000000000e */
[----:B------:R-:W-:Y:S01]  /*0460*/  UMOV UR7, 0x3ff921fb ;  /* 0x3ff921fb00077882 */ /* 0x000fe20000000000 */
[----:B------:R-:W-:Y:S02]  /*0470*/  DSETP.NEU.AND P2, PT, |R24|, +INF , PT ;  /* 0x7ff000001800742a */ /* 0x000fe40003f4d200 */
[----:B------:R-:W1:Y:S04]  /*0480*/  F2I.F64 R2, R2 ;  /* 0x0000000200027311 */ /* 0x000e680000301100 */
[----:B------:R-:W-:Y:S01]  /*0490*/  DFMA R14, R12, R14, R12 ;  /* 0x0000000e0c0e722b */ /* 0x000fe2000000000c */
[----:B----4-:R-:W-:-:S07]  /*04a0*/  FSETP.GEU.AND P1, PT, |R28|, 6.5827683646048100446e-37, PT ;  /* 0x036000001c00780b */ /* 0x010fce0003f2e200 */
[----:B------:R-:W-:Y:S01]  /*04b0*/  VOTEU.ANY UP0, P2 ;  /* 0x0000000000ff7886 */ /* 0x000fe20001000100 */
[----:B------:R-:W-:Y:S01]  /*04c0*/  DFMA R16, R14, -R16, 1 ;  /* 0x3ff000000e10742b */ /* 0x000fe20000000810 */
[----:B-1----:R-:W-:-:S07]  /*04d0*/  R2UR UR38, R2 ;  /* 0x00000000022672ca */ /* 0x002fce00000e0000 */
[----:B------:R-:W-:-:S08]  /*04e0*/  DFMA R16, R14, R16, R14 ;  /* 0x000000100e10722b */ /* 0x000fd0000000000e */
[----:B---3--:R-:W-:Y:S01]  /*04f0*/  DMUL R14, R16, R26 ;  /* 0x0000001a100e7228 */ /* 0x008fe20000000000 */
[----:B------:R-:W1:Y:S07]  /*0500*/  I2F.F64 R12, UR38 ;  /* 0x00000026000c7d12 */ /* 0x000e6e0008201c00 */
[----:B------:R-:W-:Y:S02]  /*0510*/  DFMA R18, R14, -6, R26 ;  /* 0xc01800000e12782b */ /* 0x000fe4000000001a */
[----:B------:R-:W-:-:S02]  /*0520*/  DMUL R26, R26, 0.5 ;  /* 0x3fe000001a1a7828 */ /* 0x000fc40000000000 */
[----:B-1----:R-:W-:Y:S01]  /*0530*/  DFMA R2, R12, -UR6, R24 ;  /* 0x800000060c027c2b */ /* 0x002fe20008000018 */
[----:B------:R-:W-:Y:S01]  /*0540*/  UMOV UR6, 0x33145c00 ;  /* 0x33145c0000067882 */ /* 0x000fe20000000000 */
[----:B------:R-:W-:-:S06]  /*0550*/  UMOV UR7, 0x3c91a626 ;  /* 0x3c91a62600077882 */ /* 0x000fcc0000000000 */
[----:B------:R-:W-:Y:S02]  /*0560*/  R2UR UR18, R26 ;  /* 0x000000001a1272ca */ /* 0x000fe400000e0000 */
[----:B------:R-:W-:Y:S01]  /*0570*/  R2UR UR19, R27 ;  /* 0x000000001b1372ca */ /* 0x000fe200000e0000 */
[----:B------:R-:W-:Y:S01]  /*0580*/  DFMA R2, R12, -UR6, R2 ;  /* 0x800000060c027c2b */ /* 0x000fe20008000002 */
[----:B------:R-:W-:Y:S01]  /*0590*/  UMOV UR6, 0x252049c0 ;  /* 0x252049c000067882 */ /* 0x000fe20000000000 */
[----:B------:R-:W-:-:S06]  /*05a0*/  UMOV UR7, 0x397b839a ;  /* 0x397b839a00077882 */ /* 0x000fcc0000000000 */
[----:B------:R-:W-:Y:S02]  /*05b0*/  DFMA R12, R12, -UR6, R2 ;  /* 0x800000060c0c7c2b */ /* 0x000fe40008000002 */
[----:B------:R-:W-:Y:S02]  /*05c0*/  DFMA R2, R16, R18, R14 ;  /* 0x000000121002722b */ /* 0x000fe4000000000e */
[----:B------:R-:W-:-:S06]  /*05d0*/  DMUL R16, RZ, R24 ;  /* 0x00000018ff107228 */ /* 0x000fcc0000000000 */
[----:B------:R-:W-:Y:S02]  /*05e0*/  R2UR UR14, R12 ;  /* 0x000000000c0e72ca */ /* 0x000fe400000e0000 */
[----:B------:R-:W-:Y:S01]  /*05f0*/  FFMA R14, RZ, 2.375, R3 ;  /* 0x40180000ff0e7823 */ /* 0x000fe20000000003 */
[----:B------:R-:W-:Y:S02]  /*0600*/  R2UR UR15, R13 ;  /* 0x000000000d0f72ca */ /* 0x000fe400000e0000 */
[----:B------:R-:W-:Y:S02]  /*0610*/  R2UR UR12, R16 ;  /* 0x00000000100c72ca */ /* 0x000fe400000e0000 */
[----:B------:R-:W-:Y:S02]  /*0620*/  FSETP.GT.AND P0, PT, |R14|, 1.469367938527859385e-39, PT ;  /* 0x001000000e00780b */ /* 0x000fe40003f04200 */
[----:B------:R-:W-:-:S11]  /*0630*/  R2UR UR13, R17 ;  /* 0x00000000110d72ca */ /* 0x000fd600000e0000 */
[----:B------:R-:W-:Y:S05]  /*0640*/  @P0 BRA P1, `(.L_x_1) ;  /* 0x0000000000240947 */ /* 0x000fea0000800000 */
[----:B------:R-:W1:Y:S01]  /*0650*/  LDCU.64 UR6, c[0x3][0xe8] ;  /* 0x00c01d00ff0677ac */ /* 0x000e620008000a00 */
[----:B------:R-:W-:Y:S01]  /*0660*/  IMAD.MOV.U32 R24, RZ, RZ, RZ ;  /* 0x000000ffff187224 */ /* 0x000fe200078e00ff */
[----:B------:R-:W-:Y:S01]  /*0670*/  MOV R26, 0x6c0 ;  /* 0x000006c0001a7802 */ /* 0x000fe20000000f00 */
[----:B------:R-:W-:Y:S02]  /*0680*/  IMAD.MOV.U32 R27, RZ, RZ, 0x40180000 ;  /* 0x40180000ff1b7424 */ /* 0x000fe400078e00ff */
[----:B-1----:R-:W-:Y:S02]  /*0690*/  IMAD.U32 R28, RZ, RZ, UR6 ;  /* 0x00000006ff1c7e24 */ /* 0x002fe4000f8e00ff */
[----:B------:R-:W-:-:S07]  /*06a0*/  IMAD.U32 R25, RZ, RZ, UR7 ;  /* 0x00000007ff197e24 */ /* 0x000fce000f8e00ff */
[----:B0----5:R-:W-:Y:S05]  /*06b0*/  CALL.REL.NOINC `($__internal_0_$__cuda_sm20_div_rn_f64_full) ;  /* 0x000004ac00147944 */ /* 0x021fea0003c00000 */
[----:B------:R-:W-:Y:S02]  /*06c0*/  IMAD.MOV.U32 R2, RZ, RZ, R24 ;  /* 0x000000ffff027224 */ /* 0x000fe400078e0018 */
[----:B------:R-:W-:-:S07]  /*06d0*/  IMAD.MOV.U32 R3, RZ, RZ, R25 ;  /* 0x000000ffff037224 */ /* 0x000fce00078e0019 */
.L_x_1:
[----:B------:R-:W1:Y:S01]  /*06e0*/  LDC.64 R18, c[0x3][0xe8] ;  /* 0x00c03a00ff127b82 */ /* 0x000e620000000a00 */
[----:B------:R-:W-:Y:S01]  /*06f0*/  IMAD.MOV.U32 R16, RZ, RZ, 0x0 ;  /* 0x00000000ff107424 */ /* 0x000fe200078e00ff */
[----:B------:R-:W2:Y:S01]  /*0700*/  LDCU.64 UR30, c[0x3][0x70] ;  /* 0x00c00e00ff1e77ac */ /* 0x000ea20008000a00 */
[----:B------:R-:W-:Y:S01]  /*0710*/  IMAD.MOV.U32 R17, RZ, RZ, 0x3fe00000 ;  /* 0x3fe00000ff117424 */ /* 0x000fe200078e00ff */
[----:B------:R-:W-:Y:S02]  /*0720*/  PLOP3.LUT P0, PT, PT, PT, UP0, 0x40, 0x4 ;  /* 0x000000000004781c */ /* 0x000fe40003f0e808 */
[----:B------:R-:W-:Y:S01]  /*0730*/  CS2R R38, SRZ ;  /* 0x0000000000267805 */ /* 0x000fe2000001ff00 */
[----:B------:R-:W3:Y:S01]  /*0740*/  LDCU.64 UR42, c[0x3][0x58] ;  /* 0x00c00b00ff2a77ac */ /* 0x000ee20008000a00 */
[----:B------:R-:W-:Y:S01]  /*0750*/  PLOP3.LUT P1, PT, PT, PT, UP0, 0x40, 0x4 ;  /* 0x000000000004781c */ /* 0x000fe20003f2e808 */
[----:B------:R-:W4:Y:S01]  /*0760*/  LDC.64 R14, c[0x3][0xb8] ;  /* 0x00c02e00ff0e7b82 */ /* 0x000f220000000a00 */
[----:B------:R-:W-:-:S02]  /*0770*/  CS2R R40, SRZ ;  /* 0x0000000000287805 */ /* 0x000fc4000001ff00 */
[----:B------:R-:W-:Y:S02]  /*0780*/  CS2R R50, SRZ ;  /* 0x0000000000327805 */ /* 0x000fe4000001ff00 */
[----:B------:R-:W-:Y:S02]  /*0790*/  CS2R R54, SRZ ;  /* 0x0000000000367805 */ /* 0x000fe4000001ff00 */
[----:B------:R-:W-:Y:S01]  /*07a0*/  CS2R R42, SRZ ;  /* 0x00000000002a7805 */ /* 0x000fe2000001ff00 */
[----:B------:R-:W0:Y:S01]  /*07b0*/  LDCU UR39, c[0x3][0x5c] ;  /* 0x00c00b80ff2777ac */ /* 0x000e220008000800 */
[----:B------:R-:W2:Y:S01]  /*07c0*/  LDC.64 R12, c[0x3][0xe0] ;  /* 0x00c03800ff0c7b82 */ /* 0x000ea20000000a00 */
[----:B------:R-:W0:Y:S01]  /*07d0*/  LDCU UR40, c[0x3][0x6c] ;  /* 0x00c00d80ff2877ac */ /* 0x000e220008000800 */
[----:B------:R-:W0:Y:S01]  /*07e0*/  LDCU.64 UR20, c[0x3][0x60] ;  /* 0x00c00c00ff1477ac */ /* 0x000e220008000a00 */
[----:B-1----:R-:W-:Y:S01]  /*07f0*/  DFMA R18, R18, R16, 2 ;  /* 0x400000001212742b */ /* 0x002fe20000000010 */
[----:B------:R-:W1:Y:S01]  /*0800*/  LDCU.64 UR22, c[0x3][0xa0] ;  /* 0x00c01400ff1677ac */ /* 0x000e620008000a00 */
[----:B------:R-:W0:Y:S01]  /*0810*/  LDCU.64 UR6, c[0x3][0xa8] ;  /* 0x00c01500ff0677ac */ /* 0x000e220008000a00 */
[----:B----4-:R-:W-:Y:S01]  /*0820*/  DADD R16, R14, 2 ;  /* 0x400000000e107429 */ /* 0x010fe20000000000 */
[----:B------:R-:W4:Y:S01]  /*0830*/  LDCU.64 UR24, c[0x3][0x90] ;  /* 0x00c01200ff1877ac */ /* 0x000f220008000a00 */
[----:B------:R-:W3:Y:S05]  /*0840*/  LDC.64 R14, c[0x3][0x68] ;  /* 0x00c01a00ff0e7b82 */ /* 0x000eea0000000a00 */
[----:B------:R-:W-:-:S02]  /*0850*/  R2UR UR11, R19 ;  /* 0x00000000130b72ca */ /* 0x000fc400000e0000 */
[----:B------:R-:W-:Y:S01]  /*0860*/  R2UR UR10, R18 ;  /* 0x00000000120a72ca */ /* 0x000fe200000e0000 */
[----:B------:R-:W0:Y:S01]  /*0870*/  LDCU.64 UR26, c[0x3][0x88] ;  /* 0x00c01100ff1a77ac */ /* 0x000e220008000a00 */
[----:B--2---:R-:W-:Y:S01]  /*0880*/  DMUL R12, R12, UR30 ;  /* 0x0000001e0c0c7c28 */ /* 0x004fe20008000000 */
[----:B------:R-:W-:Y:S01]  /*0890*/  R2UR UR8, R16 ;  /* 0x00000000100872ca */ /* 0x000fe200000e0000 */
[----:B------:R-:W-:Y:S01]  /*08a0*/  IMAD.U32 R16, RZ, RZ, UR12 ;  /* 0x0000000cff107e24 */ /* 0x000fe2000f8e00ff */
[----:B------:R-:W-:Y:S01]  /*08b0*/  R2UR UR9, R17 ;  /* 0x00000000110972ca */ /* 0x000fe200000e0000 */
[----:B------:R-:W-:Y:S01]  /*08c0*/  IMAD.U32 R17, RZ, RZ, UR13 ;  /* 0x0000000dff117e24 */ /* 0x000fe2000f8e00ff */
[----:B------:R-:W2:Y:S02]  /*08d0*/  LDCU.64 UR28, c[0x3][0x50] ;  /* 0x00c00a00ff1c77ac */ /* 0x000ea40008000a00 */
[----:B------:R-:W-:Y:S02]  /*08e0*/  FSEL R16, R16, UR14, P0 ;  /* 0x0000000e10107c08 */ /* 0x000fe40008000000 */
[----:B------:R-:W-:Y:S01]  /*08f0*/  FSEL R17, R17, UR15, P1 ;  /* 0x0000000f11117c08 */ /* 0x000fe20008800000 */
[----:B------:R-:W0:Y:S01]  /*0900*/  LDCU.64 UR30, c[0x3][0xe8] ;  /* 0x00c01d00ff1e77ac */ /* 0x000e220008000a00 */
[----:B------:R-:W-:-:S02]  /*0910*/  R2UR UR32, R16 ;  /* 0x00000000102072ca */ /* 0x000fc400000e0000 */
[----:B------:R-:W-:Y:S01]  /*0920*/  R2UR UR33, R17 ;  /* 0x00000000112172ca */ /* 0x000fe200000e0000 */
[----:B------:R-:W0:Y:S01]  /*0930*/  LDCU.64 UR34, c[0x4][0x48] ;  /* 0x01000900ff2277ac */ /* 0x000e220008000a00 */
[----:B------:R-:W-:Y:S02]  /*0940*/  R2UR UR36, R12 ;  /* 0x000000000c2472ca */ /* 0x000fe400000e0000 */
[----:B------:R-:W-:Y:S01]  /*0950*/  R2UR UR37, R13 ;  /* 0x000000000d2572ca */ /* 0x000fe200000e0000 */
[----:B---3--:R-:W-:Y:S01]  /*0960*/  DMUL R12, R14, UR42 ;  /* 0x0000002a0e0c7c28 */ /* 0x008fe20008000000 */
[----:B------:R-:W-:Y:S02]  /*0970*/  USEL UR41, UR38, URZ, UP0 ;  /* 0x000000ff26297287 */ /* 0x000fe40008000000 */
[----:B------:R-:W-:Y:S02]  /*0980*/  ULOP3.LUT UR8, UR11, 0x7ff00000, URZ, 0xc0, !UPT ;  /* 0x7ff000000b087892 */ /* 0x000fe4000f8ec0ff */
[----:B012-4-:R-:W-:-:S12]  /*0990*/  ULOP3.LUT UR9, UR9, 0x7ff00000, URZ, 0xc0, !UPT ;  /* 0x7ff0000009097892 */ /* 0x017fd8000f8ec0ff */
.L_x_952:
[----:B------:R-:W-:Y:S05]  /*09a0*/  WARPSYNC.ALL ;  /* 0x0000000000007948 */ /* 0x000fea0003800000 */
[----:B------:R-:W-:Y:S08]  /*09b0*/  BAR.SYNC.DEFER_BLOCKING 0x0 ;  /* 0x0000000000007b1d */ /* 0x000ff00000010000 */
[----:B------:R-:W0:Y:S08]  /*09c0*/  LDC.64 R14, c[0x0][0x380] ;  /* 0x0000e000ff0e7b82 */ /* 0x000e300000000a00 */
[----:B------:R-:W1:Y:S08]  /*09d0*/  LDC.64 R26, c[0x3][0x68] ;  /* 0x00c01a00ff1a7b82 */ /* 0x000e700000000a00 */
[----:B------:R-:W-:Y:S06]  /*09e0*/  BAR.SYNC.DEFER_BLOCKING 0x0 ;  /* 0x0000000000007b1d */ /* 0x000fec0000010000 */
[----:B0-----:R-:W2:Y:S01]  /*09f0*/  LDG.E.64 R24, desc[UR16][R14.64] ;  /* 0x000000100e187981 */ /* 0x001ea2000c1e1b00 */
[----:B------:R-:W1:Y:S01]  /*0a00*/  MUFU.RCP64H R17, UR40 ;  /* 0x0000002800117d08 */ /* 0x000e620008001800 */
[----:B------:R-:W-:-:S06]  /*0a10*/  IMAD.MOV.U32 R16, RZ, RZ, 0x1 ;  /* 0x00000001ff107424 */ /* 0x000fcc00078e00ff */
[----:B-1----:R-:W-:-:S08]  /*0a20*/  DFMA R18, R16, -R26, 1 ;  /* 0x3ff000001012742b */ /* 0x002fd0000000081a */
[----:B------:R-:W-:-:S08]  /*0a30*/  DFMA R18, R18, R18, R18 ;  /* 0x000000121212722b */ /* 0x000fd00000000012 */
[----:B------:R-:W-:-:S08]  /*0a40*/  DFMA R18, R16, R18, R16 ;  /* 0x000000121012722b */ /* 0x000fd00000000010 */
[----:B------:R-:W-:-:S08]  /*0a50*/  DFMA R16, R18, -R26, 1 ;  /* 0x3ff000001210742b */ /* 0x000fd0000000081a */
[----:B------:R-:W-:-:S08]  /*0a60*/  DFMA R16, R18, R16, R18 ;  /* 0x000000101210722b */ /* 0x000fd00000000012 */
[----:B--2---:R-:W-:Y:S01]  /*0a70*/  DMUL R46, R24, R16 ;  /* 0x00000010182e7228 */ /* 0x004fe20000000000 */
[----:B------:R-:W-:-:S07]  /*0a80*/  FSETP.GEU.AND P1, PT, |R25|, 6.5827683646048100446e-37, PT ;  /* 0x036000001900780b */ /* 0x000fce0003f2e200 */
[----:B------:R-:W-:-:S08]  /*0a90*/  DFMA R18, R46, -R26, R24 ;  /* 0x8000001a2e12722b */ /* 0x000fd00000000018 */
[----:B------:R-:W-:-:S10]  /*0aa0*/  DFMA R46, R16, R18, R46 ;  /* 0x00000012102e722b */ /* 0x000fd4000000002e */
[----:B------:R-:W-:-:S05]  /*0ab0*/  FFMA R14, RZ, UR40, R47 ;  /* 0x00000028ff0e7c23 */ /* 0x000fca000800002f */
[----:B------:R-:W-:-:S13]  /*0ac0*/  FSETP.GT.AND P0, PT, |R14|, 1.469367938527859385e-39, PT ;  /* 0x001000000e00780b */ /* 0x000fda0003f04200 */
[----:B------:R-:W-:Y:S05]  /*0ad0*/  @P0 BRA P1, `(.L_x_2) ;  /* 0x0000000000200947 */ /* 0x000fea0000800000 */
[----:B------:R-:W0:Y:S01]  /*0ae0*/  LDCU.64 UR4, c[0x3][0x68] ;  /* 0x00c00d00ff0477ac */ /* 0x000e220008000a00 */
[----:B------:R-:W-:Y:S01]  /*0af0*/  IMAD.MOV.U32 R28, RZ, RZ, R24 ;  /* 0x000000ffff1c7224 */ /* 0x000fe200078e0018 */
[----:B------:R-:W-:Y:S01]  /*0b00*/  MOV R26, 0xb40 ;  /* 0x00000b40001a7802 */ /* 0x000fe20000000f00 */
[----:B0-----:R-:W-:Y:S02]  /*0b10*/  IMAD.U32 R24, RZ, RZ, UR4 ;  /* 0x00000004ff187e24 */ /* 0x001fe4000f8e00ff */
[----:B------:R-:W-:-:S07]  /*0b20*/  IMAD.U32 R27, RZ, RZ, UR5 ;  /* 0x00000005ff1b7e24 */ /* 0x000fce000f8e00ff */
[----:B-----5:R-:W-:Y:S05]  /*0b30*/  CALL.REL.NOINC `($__internal_0_$__cuda_sm20_div_rn_f64_full) ;  /* 0x000004a400f47944 */ /* 0x020fea0003c00000 */
[----:B------:R-:W-:Y:S02]  /*0b40*/  IMAD.MOV.U32 R46, RZ, RZ, R24 ;  /* 0x000000ffff2e7224 */ /* 0x000fe400078e0018 */
[----:B------:R-:W-:-:S07]  /*0b50*/  IMAD.MOV.U32 R47, RZ, RZ, R25 ;  /* 0x000000ffff2f7224 */ /* 0x000fce00078e0019 */
.L_x_2:
[----:B------:R-:W0:Y:S08]  /*0b60*/  LDC.64 R48, c[0x0][0x388] ;  /* 0x0000e200ff307b82 */ /* 0x000e300000000a00 */
[----:B------:R-:W-:Y:S08]  /*0b70*/  BAR.SYNC.DEFER_BLOCKING 0x0 ;  /* 0x0000000000007b1d */ /* 0x000ff00000010000 */
[----:B------:R-:W1:Y:S01]  /*0b80*/  LDC.64 R14, c[0x0][0x380] ;  /* 0x0000e000ff0e7b82 */ /* 0x000e620000000a00 */
[----:B0-----:R-:W2:Y:S04]  /*0b90*/  LDG.E.64 R48, desc[UR16][R48.64] ;  /* 0x0000001030307981 */ /* 0x001ea8000c1e1b00 */
[----:B-1----:R-:W5:Y:S01]  /*0ba0*/  LDG.E.64 R14, desc[UR16][R14.64] ;  /* 0x000000100e0e7981 */ /* 0x002f62000c1e1b00 */
[----:B------:R-:W-:-:S02]  /*0bb0*/  DMUL R44, R46, R42 ;  /* 0x0000002a2e2c7228 */ /* 0x000fc40000000000 */
[----:B--2---:R-:W-:-:S14]  /*0bc0*/  DSETP.NEU.AND P1, PT, |R48|, +INF , PT ;  /* 0x7ff000003000742a */ /* 0x004fdc0003f2d200 */
[----:B------:R-:W-:Y:S01]  /*0bd0*/  @!P1 DMUL R32, RZ, R48 ;  /* 0x00000030ff209228 */ /* 0x000fe20000000000 */
[----:B------:R-:W-:Y:S01]  /*0be0*/  @!P1 IMAD.MOV.U32 R34, RZ, RZ, RZ ;  /* 0x000000ffff229224 */ /* 0x000fe200078e00ff */
[----:B------:R-:W-:Y:S09]  /*0bf0*/  @!P1 BRA `(.L_x_3) ;  /* 0x0000000000649947 */ /* 0x000ff20003800000 */
[----:B------:R-:W-:Y:S01]  /*0c00*/  UMOV UR4, 0x6dc9c883 ;  /* 0x6dc9c88300047882 */ /* 0x000fe20000000000 */
[----:B------:R-:W-:Y:S01]  /*0c10*/  UMOV UR5, 0x3fe45f30 ;  /* 0x3fe45f3000057882 */ /* 0x000fe20000000000 */
[C---:B------:R-:W-:Y:S02]  /*0c20*/  DSETP.GE.AND P0, PT, |R48|.reuse, 2.14748364800000000000e+09, PT ;  /* 0x41e000003000742a */ /* 0x040fe40003f06200 */
[----:B------:R-:W-:Y:S01]  /*0c30*/  DMUL R34, R48, UR4 ;  /* 0x0000000430227c28 */ /* 0x000fe20008000000 */
[----:B------:R-:W-:Y:S01]  /*0c40*/  UMOV UR4, 0x54442d18 ;  /* 0x54442d1800047882 */ /* 0x000fe20000000000 */
[----:B------:R-:W-:-:S08]  /*0c50*/  UMOV UR5, 0x3ff921fb ;  /* 0x3ff921fb00057882 */ /* 0x000fd00000000000 */
[----:B------:R-:W0:Y:S08]  /*0c60*/  F2I.F64 R34, R34 ;  /* 0x0000002200227311 */ /* 0x000e300000301100 */
[----:B0-----:R-:W0:Y:S02]  /*0c70*/  I2F.F64 R32, R34 ;  /* 0x0000002200207312 */ /* 0x001e240000201c00 */
[----:B0-----:R-:W-:Y:S01]  /*0c80*/  DFMA R16, R32, -UR4, R48 ;  /* 0x8000000420107c2b */ /* 0x001fe20008000030 */
[----:B------:R-:W-:Y:S01]  /*0c90*/  UMOV UR4, 0x33145c00 ;  /* 0x33145c0000047882 */ /* 0x000fe20000000000 */
[----:B------:R-:W-:-:S06]  /*0ca0*/  UMOV UR5, 0x3c91a626 ;  /* 0x3c91a62600057882 */ /* 0x000fcc0000000000 */
[----:B------:R-:W-:Y:S01]  /*0cb0*/  DFMA R16, R32, -UR4, R16 ;  /* 0x8000000420107c2b */ /* 0x000fe20008000010 */
[----:B------:R-:W-:Y:S01]  /*0cc0*/  UMOV UR4, 0x252049c0 ;  /* 0x252049c000047882 */ /* 0x000fe20000000000 */
[----:B------:R-:W-:-:S06]  /*0cd0*/  UMOV UR5, 0x397b839a ;  /* 0x397b839a00057882 */ /* 0x000fcc0000000000 */
[----:B------:R-:W-:Y:S01]  /*0ce0*/  DFMA R32, R32, -UR4, R16 ;  /* 0x8000000420207c2b */ /* 0x000fe20008000010 */
[----:B------:R-:W-:Y:S10]  /*0cf0*/  @!P0 BRA `(.L_x_3) ;  /* 0x0000000000248947 */ /* 0x000ff40003800000 */
[----:B------:R-:W-:Y:S01]  /*0d00*/  BSSY.RECONVERGENT B2, `(.L_x_4) ;  /* 0x0000005000027945 */ /* 0x000fe20003800200 */
[----:B------:R-:W-:Y:S01]  /*0d10*/  IMAD.MOV.U32 R28, RZ, RZ, R48 ;  /* 0x000000ffff1c7224 */ /* 0x000fe200078e0030 */
[----:B------:R-:W-:Y:S01]  /*0d20*/  MOV R58, 0xd50 ;  /* 0x00000d50003a7802 */ /* 0x000fe20000000f00 */
[----:B------:R-:W-:-:S07]  /*0d30*/  IMAD.MOV.U32 R33, RZ, RZ, R49 ;  /* 0x000000ffff217224 */ /* 0x000fce00078e0031 */
[----:B-----5:R-:W-:Y:S05]  /*0d40*/  CALL.REL.NOINC `($_Z9paths_rk4PdS_S_$__internal_trig_reduction_slowpathd) ;  /* 0x000004b800707944 */ /* 0x020fea0003c00000 */
[----:B------:R-:W-:Y:S05]  /*0d50*/  BSYNC.RECONVERGENT B2 ;  /* 0x0000000000027941 */ /* 0x000fea0003800200 */
.L_x_4:
[----:B------:R-:W-:Y:S02]  /*0d60*/  IMAD.MOV.U32 R34, RZ, RZ, R27 ;  /* 0x000000ffff227224 */ /* 0x000fe400078e001b */
[----:B------:R-:W-:Y:S02]  /*0d70*/  IMAD.MOV.U32 R32, RZ, RZ, R28 ;  /* 0x000000ffff207224 */ /* 0x000fe400078e001c */
[----:B------:R-:W-:-:S07]  /*0d80*/  IMAD.MOV.U32 R33, RZ, RZ, R29 ;  /* 0x000000ffff217224 */ /* 0x000fce00078e001d */
.L_x_3:
[----:B------:R-:W-:-:S05]  /*0d90*/  IMAD.SHL.U32 R16, R34, 0x40, RZ ;  /* 0x0000004022107824 */ /* 0x000fca00078e00ff */
[----:B------:R-:W-:-:S04]  /*0da0*/  LOP3.LUT R16, R16, 0x40, RZ, 0xc0, !PT ;  /* 0x0000004010107812 */ /* 0x000fc800078ec0ff */
[----:B------:R-:W-:-:S05]  /*0db0*/  IADD3 R58, P0, PT, R16, UR34, RZ ;  /* 0x00000022103a7c10 */ /* 0x000fca000ff1e0ff */
[----:B------:R-:W-:-:S05]  /*0dc0*/  IMAD.X R59, RZ, RZ, UR35, P0 ;  /* 0x00000023ff3b7e24 */ /* 0x000fca00080e06ff */
[----:B------:R-:W2:Y:S04]  /*0dd0*/  LDG.E.128.CONSTANT R16, desc[UR16][R58.64] ;  /* 0x000000103a107981 */ /* 0x000ea8000c1e9d00 */
[----:B------:R-:W3:Y:S01]  /*0de0*/  LDG.E.128.CONSTANT R24, desc[UR16][R58.64+0x10] ;  /* 0x000010103a187981 */ /* 0x000ee2000c1e9d00 */
[----:B------:R-:W0:Y:S03]  /*0df0*/  LDC.64 R60, c[0x0][0x388] ;  /* 0x0000e200ff3c7b82 */ /* 0x000e260000000a00 */
[----:B------:R-:W4:Y:S04]  /*0e00*/  LDG.E.128.CONSTANT R28, desc[UR16][R58.64+0x20] ;  /* 0x000020103a1c7981 */ /* 0x000f28000c1e9d00 */
[----:B0-----:R-:W4:Y:S01]  /*0e10*/  LDG.E.64 R60, desc[UR16][R60.64+0x8] ;  /* 0x000008103c3c7981 */ /* 0x001f22000c1e1b00 */
[----:B------:R-:W-:Y:S01]  /*0e20*/  LOP3.LUT R35, R34, 0x1, RZ, 0xc0, !PT ;  /* 0x0000000122237812 */ /* 0x000fe200078ec0ff */
[----:B------:R-:W-:Y:S01]  /*0e30*/  IMAD.MOV.U32 R62, RZ, RZ, 0x20fd8164 ;  /* 0x20fd8164ff3e7424 */ /* 0x000fe200078e00ff */
[----:B------:R-:W-:-:S02]  /*0e40*/  DMUL R56, R32, R32 ;  /* 0x0000002020387228 */ /* 0x000fc40000000000 */
[----:B------:R-:W-:Y:S01]  /*0e50*/  ISETP.NE.U32.AND P0, PT, R35, 0x1, PT ;  /* 0x000000012300780c */ /* 0x000fe20003f05070 */
[----:B------:R-:W-:-:S03]  /*0e60*/  IMAD.MOV.U32 R35, RZ, RZ, 0x3da8ff83 ;  /* 0x3da8ff83ff237424 */ /* 0x000fc600078e00ff */
[----:B------:R-:W-:Y:S02]  /*0e70*/  FSEL R62, R62, -8.06006814911005101289e+34, !P0 ;  /* 0xf9785eba3e3e7808 */ /* 0x000fe40004000000 */
[----:B------:R-:W-:-:S06]  /*0e80*/  FSEL R63, -R35, 0.11223486810922622681, !P0 ;  /* 0x3de5db65233f7808 */ /* 0x000fcc0004000100 */
[----:B--2---:R-:W-:-:S08]  /*0e90*/  DFMA R16, R56, R62, R16 ;  /* 0x0000003e3810722b */ /* 0x004fd00000000010 */
[----:B------:R-:W-:-:S08]  /*0ea0*/  DFMA R16, R56, R16, R18 ;  /* 0x000000103810722b */ /* 0x000fd00000000012 */
[----:B---3--:R-:W-:-:S08]  /*0eb0*/  DFMA R16, R56, R16, R24 ;  /* 0x000000103810722b */ /* 0x008fd00000000018 */
[----:B------:R-:W-:Y:S02]  /*0ec0*/  DFMA R16, R56, R16, R26 ;  /* 0x000000103810722b */ /* 0x000fe4000000001a */
[----:B----4-:R-:W-:-:S06]  /*0ed0*/  DSETP.NEU.AND P2, PT, |R60|, +INF , PT ;  /* 0x7ff000003c00742a */ /* 0x010fcc0003f4d200 */
[----:B------:R-:W-:-:S08]  /*0ee0*/  DFMA R16, R56, R16, R28 ;  /* 0x000000103810722b */ /* 0x000fd0000000001c */
[----:B------:R-:W-:Y:S01]  /*0ef0*/  DFMA R16, R56, R16, R30 ;  /* 0x000000103810722b */ /* 0x000fe2000000001e */
[----:B------:R-:W-:-:S07]  /*0f00*/  @!P2 IMAD.MOV.U32 R58, RZ, RZ, 0x1 ;  /* 0x00000001ff3aa424 */ /* 0x000fce00078e00ff */
[----:B------:R-:W-:Y:S02]  /*0f10*/  DFMA R32, R16, R32, R32 ;  /* 0x000000201020722b */ /* 0x000fe40000000020 */
[----:B------:R-:W-:-:S10]  /*0f20*/  DFMA R16, R56, R16, 1 ;  /* 0x3ff000003810742b */ /* 0x000fd40000000010 */
[----:B------:R-:W-:Y:S02]  /*0f30*/  FSEL R18, R16, R32, !P0 ;  /* 0x0000002010127208 */ /* 0x000fe40004000000 */
[----:B------:R-:W-:Y:S01]  /*0f40*/  FSEL R19, R17, R33, !P0 ;  /* 0x0000002111137208 */ /* 0x000fe20004000000 */
[----:B------:R-:W-:Y:S01]  /*0f50*/  @!P2 DMUL R32, RZ, R60 ;  /* 0x0000003cff20a228 */ /* 0x000fe20000000000 */
[----:B------:R-:W-:-:S04]  /*0f60*/  LOP3.LUT P0, RZ, R34, 0x2, RZ, 0xc0, !PT ;  /* 0x0000000222ff7812 */ /* 0x000fc8000780c0ff */
[----:B------:R-:W-:-:S10]  /*0f70*/  DADD R16, RZ, -R18 ;  /* 0x00000000ff107229 */ /* 0x000fd40000000812 */
[----:B------:R-:W-:Y:S02]  /*0f80*/  FSEL R56, R18, R16, !P0 ;  /* 0x0000001012387208 */ /* 0x000fe40004000000 */
[----:B------:R-:W-:Y:S01]  /*0f90*/  FSEL R57, R19, R17, !P0 ;  /* 0x0000001113397208 */ /* 0x000fe20004000000 */
[----:B------:R-:W-:Y:S06]  /*0fa0*/  @!P2 BRA `(.L_x_5) ;  /* 0x000000000064a947 */ /* 0x000fec0003800000 */
[----:B------:R-:W-:Y:S01]  /*0fb0*/  UMOV UR4, 0x6dc9c883 ;  /* 0x6dc9c88300047882 */ /* 0x000fe20000000000 */
[----:B------:R-:W-:Y:S01]  /*0fc0*/  UMOV UR5, 0x3fe45f30 ;  /* 0x3fe45f3000057882 */ /* 0x000fe20000000000 */
[C---:B------:R-:W-:Y:S02]  /*0fd0*/  DSETP.GE.AND P0, PT, |R60|.reuse, 2.14748364800000000000e+09, PT ;  /* 0x41e000003c00742a */ /* 0x040fe40003f06200 */
[----:B------:R-:W-:Y:S01]  /*0fe0*/  DMUL R16, R60, UR4 ;  /* 0x000000043c107c28 */ /* 0x000fe20008000000 */
[----:B------:R-:W-:Y:S01]  /*0ff0*/  UMOV UR4, 0x54442d18 ;  /* 0x54442d1800047882 */ /* 0x000fe20000000000 */
[----:B------:R-:W-:-:S04]  /*1000*/  UMOV UR5, 0x3ff921fb ;  /* 0x3ff921fb00057882 */ /* 0x000fc80000000000 */
        /* <DEDUP_REMOVED lines=16> */
.L_x_7:
[----:B------:R-:W-:Y:S02]  /*1110*/  IMAD.MOV.U32 R32, RZ, RZ, R28 ;  /* 0x000000ffff207224 */ /* 0x000fe400078e001c */
[----:B------:R-:W-:-:S07]  /*1120*/  IMAD.MOV.U32 R33, RZ, RZ, R29 ;  /* 0x000000ffff217224 */ /* 0x000fce00078e001d */
.L_x_6:
[----:B------:R-:W-:-:S07]  /*1130*/  VIADD R58, R27, 0x1 ;  /* 0x000000011b3a7836 */ /* 0x000fce0000000000 */
.L_x_5:
[----:B------:R-:W-:-:S05]  /*1140*/  IMAD.SHL.U32 R16, R58, 0x40, RZ ;  /* 0x000000403a107824 */ /* 0x000fca00078e00ff */
[----:B------:R-:W-:-:S04]  /*1150*/  LOP3.LUT R16, R16, 0x40, RZ, 0xc0, !PT ;  /* 0x0000004010107812 */ /* 0x000fc800078ec0ff */
[----:B------:R-:W-:-:S05]  /*1160*/  IADD3 R62, P0, PT, R16, UR34, RZ ;  /* 0x00000022103e7c10 */ /* 0x000fca000ff1e0ff */
[----:B------:R-:W-:-:S05]  /*1170*/  IMAD.X R63, RZ, RZ, UR35, P0 ;  /* 0x00000023ff3f7e24 */ /* 0x000fca00080e06ff */
[----:B------:R-:W2:Y:S04]  /*1180*/  LDG.E.128.CONSTANT R16, desc[UR16][R62.64] ;  /* 0x000000103e107981 */ /* 0x000ea8000c1e9d00 */
[----:B------:R-:W3:Y:S04]  /*1190*/  LDG.E.128.CONSTANT R24, desc[UR16][R62.64+0x10] ;  /* 0x000010103e187981 */ /* 0x000ee8000c1e9d00 */
[----:B------:R-:W4:Y:S01]  /*11a0*/  LDG.E.128.CONSTANT R28, desc[UR16][R62.64+0x20] ;  /* 0x000020103e1c7981 */ /* 0x000f22000c1e9d00 */
[----:B------:R-:W-:Y:S01]  /*11b0*/  LOP3.LUT R34, R58, 0x1, RZ, 0xc0, !PT ;  /* 0x000000013a227812 */ /* 0x000fe200078ec0ff */
[----:B------:R-:W-:-:S02]  /*11c0*/  IMAD.MOV.U32 R64, RZ, RZ, 0x20fd8164 ;  /* 0x20fd8164ff407424 */ /* 0x000fc400078e00ff */
[----:B------:R-:W-:Y:S01]  /*11d0*/  IMAD.MOV.U32 R59, RZ, RZ, 0x3da8ff83 ;  /* 0x3da8ff83ff3b7424 */ /* 0x000fe200078e00ff */
[----:B------:R-:W-:Y:S01]  /*11e0*/  ISETP.NE.U32.AND P0, PT, R34, 0x1, PT ;  /* 0x000000012200780c */ /* 0x000fe20003f05070 */
[----:B------:R-:W-:-:S03]  /*11f0*/  DMUL R34, R32, R32 ;  /* 0x0000002020227228 */ /* 0x000fc60000000000 */
[----:B------:R-:W-:Y:S02]  /*1200*/  FSEL R64, R64, -8.06006814911005101289e+34, !P0 ;  /* 0xf9785eba40407808 */ /* 0x000fe40004000000 */
[----:B------:R-:W-:-:S06]  /*1210*/  FSEL R65, -R59, 0.11223486810922622681, !P0 ;  /* 0x3de5db653b417808 */ /* 0x000fcc0004000100 */
[----:B--2---:R-:W-:-:S08]  /*1220*/  DFMA R16, R34, R64, R16 ;  /* 0x000000402210722b */ /* 0x004fd00000000010 */
[----:B------:R-:W-:-:S08]  /*1230*/  DFMA R16, R34, R16, R18 ;  /* 0x000000102210722b */ /* 0x000fd00000000012 */
[----:B---3--:R-:W-:-:S08]  /*1240*/  DFMA R16, R34, R16, R24 ;  /* 0x000000102210722b */ /* 0x008fd00000000018 */
[----:B------:R-:W-:-:S08]  /*1250*/  DFMA R16, R34, R16, R26 ;  /* 0x000000102210722b */ /* 0x000fd0000000001a */
[----:B----4-:R-:W-:-:S08]  /*1260*/  DFMA R16, R34, R16, R28 ;  /* 0x000000102210722b */ /* 0x010fd0000000001c */
[----:B------:R-:W-:-:S08]  /*1270*/  DFMA R16, R34, R16, R30 ;  /* 0x000000102210722b */ /* 0x000fd0000000001e */
[----:B------:R-:W-:Y:S02]  /*1280*/  DFMA R32, R16, R32, R32 ;  /* 0x000000201020722b */ /* 0x000fe40000000020 */
[----:B------:R-:W-:-:S10]  /*1290*/  DFMA R16, R34, R16, 1 ;  /* 0x3ff000002210742b */ /* 0x000fd40000000010 */
[----:B------:R-:W-:Y:S02]  /*12a0*/  FSEL R18, R16, R32, !P0 ;  /* 0x0000002010127208 */ /* 0x000fe40004000000 */
[----:B------:R-:W-:Y:S01]  /*12b0*/  FSEL R19, R17, R33, !P0 ;  /* 0x0000002111137208 */ /* 0x000fe20004000000 */
[----:B------:R-:W-:Y:S01]  /*12c0*/  @!P2 DMUL R32, RZ, R60 ;  /* 0x0000003cff20a228 */ /* 0x000fe20000000000 */
[----:B------:R-:W-:Y:S01]  /*12d0*/  LOP3.LUT P0, RZ, R58, 0x2, RZ, 0xc0, !PT ;  /* 0x000000023aff7812 */ /* 0x000fe2000780c0ff */
[----:B------:R-:W-:-:S03]  /*12e0*/  @!P2 IMAD.MOV.U32 R58, RZ, RZ, RZ ;  /* 0x000000ffff3aa224 */ /* 0x000fc600078e00ff */
[----:B------:R-:W-:-:S10]  /*12f0*/  DADD R16, RZ, -R18 ;  /* 0x00000000ff107229 */ /* 0x000fd40000000812 */
[----:B------:R-:W-:Y:S02]  /*1300*/  FSEL R62, R18, R16, !P0 ;  /* 0x00000010123e7208 */ /* 0x000fe40004000000 */
[----:B------:R-:W-:-:S06]  /*1310*/  FSEL R63, R19, R17, !P0 ;  /* 0x00000011133f7208 */ /* 0x000fcc0004000000 */
[----:B------:R-:W-:Y:S01]  /*1320*/  DMUL R62, R56, R62 ;  /* 0x0000003e383e7228 */ /* 0x000fe20000000000 */
[----:B------:R-:W-:Y:S10]  /*1330*/  @!P2 BRA `(.L_x_8) ;  /* 0x000000000064a947 */ /* 0x000ff40003800000 */
        /* <DEDUP_REMOVED lines=22> */
.L_x_9:
[----:B------:R-:W-:Y:S02]  /*14a0*/  IMAD.MOV.U32 R58, RZ, RZ, R27 ;  /* 0x000000ffff3a7224 */ /* 0x000fe400078e001b */
[----:B------:R-:W-:Y:S02]  /*14b0*/  IMAD.MOV.U32 R32, RZ, RZ, R28 ;  /* 0x000000ffff207224 */ /* 0x000fe400078e001c */
[----:B------:R-:W-:-:S07]  /*14c0*/  IMAD.MOV.U32 R33, RZ, RZ, R29 ;  /* 0x000000ffff217224 */ /* 0x000fce00078e001d */
.L_x_8:
        /* <DEDUP_REMOVED lines=28> */
[----:B------:R-:W-:-:S06]  /*1690*/  FSEL R17, R19, R17, !P0 ;  /* 0x0000001113117208 */ /* 0x000fcc0004000000 */
[----:B------:R-:W-:-:S08]  /*16a0*/  DMUL R56, R56, R16 ;  /* 0x0000001038387228 */ /* 0x000fd00000000000 */
[----:B-----5:R-:W-:-:S08]  /*16b0*/  DMUL R56, R56, R52 ;  /* 0x0000003438387228 */ /* 0x020fd00000000000 */
[----:B------:R-:W-:Y:S01]  /*16c0*/  DFMA R60, R62, R54, R56 ;  /* 0x000000363e3c722b */ /* 0x000fe20000000038 */
[----:B------:R-:W-:Y:S01]  /*16d0*/  @!P1 IMAD.MOV.U32 R62, RZ, RZ, 0x1 ;  /* 0x00000001ff3e9424 */ /* 0x000fe200078e00ff */
[----:B------:R-:W-:Y:S09]  /*16e0*/  @!P1 BRA `(.L_x_10) ;  /* 0x0000000000649947 */ /* 0x000ff20003800000 */
        /* <DEDUP_REMOVED lines=20> */
[----:B------:R-:W-:Y:S05]  /*1830*/  CALL.REL.NOINC `($_Z9paths_rk4PdS_S_$__internal_trig_reduction_slowpathd) ;  /* 0x000004ac00b47944 */ /* 0x000fea0003c00000 */
[----:B------:R-:W-:Y:S05]  /*1840*/  BSYNC.RECONVERGENT B2 ;  /* 0x0000000000027941 */ /* 0x000fea0003800200 */
.L_x_12:
[----:B------:R-:W-:Y:S02]  /*1850*/  IMAD.MOV.U32 R32, RZ, RZ, R28 ;  /* 0x000000ffff207224 */ /* 0x000fe400078e001c */
[----:B------:R-:W-:-:S07]  /*1860*/  IMAD.MOV.U32 R33, RZ, RZ, R29 ;  /* 0x000000ffff217224 */ /* 0x000fce00078e001d */
.L_x_11:
[----:B------:R-:W-:-:S07]  /*1870*/  VIADD R62, R27, 0x1 ;  /* 0x000000011b3e7836 */ /* 0x000fce0000000000 */
.L_x_10:
[----:B------:R-:W-:-:S05]  /*1880*/  IMAD.SHL.U32 R16, R62, 0x40, RZ ;  /* 0x000000403e107824 */ /* 0x000fca00078e00ff */
[----:B------:R-:W-:-:S04]  /*1890*/  LOP3.LUT R16, R16, 0x40, RZ, 0xc0, !PT ;  /* 0x0000004010107812 */ /* 0x000fc800078ec0ff */
[----:B------:R-:W-:-:S05]  /*18a0*/  IADD3 R58, P0, PT, R16, UR34, RZ ;  /* 0x00000022103a7c10 */ /* 0x000fca000ff1e0ff */
[----:B------:R-:W-:-:S05]  /*18b0*/  IMAD.X R59, RZ, RZ, UR35, P0 ;  /* 0x00000023ff3b7e24 */ /* 0x000fca00080e06ff */
[----:B------:R-:W2:Y:S04]  /*18c0*/  LDG.E.128.CONSTANT R16, desc[UR16][R58.64] ;  /* 0x000000103a107981 */ /* 0x000ea8000c1e9d00 */
[----:B------:R-:W3:Y:S01]  /*18d0*/  LDG.E.128.CONSTANT R24, desc[UR16][R58.64+0x10] ;  /* 0x000010103a187981 */ /* 0x000ee2000c1e9d00 */
[----:B------:R-:W0:Y:S03]  /*18e0*/  LDC.64 R66, c[0x0][0x388] ;  /* 0x0000e200ff427b82 */ /* 0x000e260000000a00 */
[----:B------:R1:W4:Y:S04]  /*18f0*/  LDG.E.128.CONSTANT R28, desc[UR16][R58.64+0x20] ;  /* 0x000020103a1c7981 */ /* 0x000328000c1e9d00 */
[----:B0-----:R-:W4:Y:S01]  /*1900*/  LDG.E.64 R34, desc[UR16][R66.64+0x10] ;  /* 0x0000101042227981 */ /* 0x001f22000c1e1b00 */
[----:B------:R-:W-:Y:S08]  /*1910*/  BAR.SYNC.DEFER_BLOCKING 0x0 ;  /* 0x0000000000007b1d */ /* 0x000ff00000010000 */
[----:B------:R-:W0:Y:S01]  /*1920*/  LDC.64 R48, c[0x0][0x380] ;  /* 0x0000e000ff307b82 */ /* 0x000e220000000a00 */
[----:B------:R-:W4:Y:S04]  /*1930*/  LDG.E.64 R56, desc[UR16][R66.64] ;  /* 0x0000001042387981 */ /* 0x000f28000c1e1b00 */
[----:B0-----:R-:W5:Y:S01]  /*1940*/  LDG.E.64 R48, desc[UR16][R48.64] ;  /* 0x0000001030307981 */ /* 0x001f62000c1e1b00 */
[----:B------:R-:W-:Y:S01]  /*1950*/  LOP3.LUT R63, R62, 0x1, RZ, 0xc0, !PT ;  /* 0x000000013e3f7812 */ /* 0x000fe200078ec0ff */
[----:B------:R-:W-:Y:S01]  /*1960*/  IMAD.MOV.U32 R64, RZ, RZ, 0x20fd8164 ;  /* 0x20fd8164ff407424 */ /* 0x000fe200078e00ff */
[----:B-1----:R-:W-:-:S02]  /*1970*/  DMUL R58, R32, R32 ;  /* 0x00000020203a7228 */ /* 0x002fc40000000000 */
[----:B------:R-:W-:Y:S01]  /*1980*/  ISETP.NE.U32.AND P0, PT, R63, 0x1, PT ;  /* 0x000000013f00780c */ /* 0x000fe20003f05070 */
[----:B------:R-:W-:-:S03]  /*1990*/  IMAD.MOV.U32 R63, RZ, RZ, 0x3da8ff83 ;  /* 0x3da8ff83ff3f7424 */ /* 0x000fc600078e00ff */
        /* <DEDUP_REMOVED lines=9> */
[----:B------:R-:W-:Y:S02]  /*1a30*/  DFMA R16, R58, R16, 1 ;  /* 0x3ff000003a10742b */ /* 0x000fe40000000010 */
[----:B------:R-:W-:-:S08]  /*1a40*/  DSETP.NEU.AND P1, PT, |R56|, +INF , PT ;  /* 0x7ff000003800742a */ /* 0x000fd00003f2d200 */
[----:B------:R-:W-:Y:S02]  /*1a50*/  FSEL R18, R16, R32, !P0 ;  /* 0x0000002010127208 */ /* 0x000fe40004000000 */
[----:B------:R-:W-:Y:S02]  /*1a60*/  FSEL R19, R17, R33, !P0 ;  /* 0x0000002111137208 */ /* 0x000fe40004000000 */
[----:B------:R-:W-:-:S04]  /*1a70*/  LOP3.LUT P0, RZ, R62, 0x2, RZ, 0xc0, !PT ;  /* 0x000000023eff7812 */ /* 0x000fc8000780c0ff */
[----:B------:R-:W-:Y:S02]  /*1a80*/  DADD R16, RZ, -R18 ;  /* 0x00000000ff107229 */ /* 0x000fe40000000812 */
[----:B------:R-:W-:-:S08]  /*1a90*/  @!P1 DMUL R32, RZ, R56 ;  /* 0x00000038ff209228 */ /* 0x000fd00000000000 */
[----:B------:R-:W-:Y:S02]  /*1aa0*/  FSEL R16, R18, R16, !P0 ;  /* 0x0000001012107208 */ /* 0x000fe40004000000 */
[----:B------:R-:W-:-:S06]  /*1ab0*/  FSEL R17, R19, R17, !P0 ;  /* 0x0000001113117208 */ /* 0x000fcc0004000000 */
[----:B------:R-:W-:-:S08]  /*1ac0*/  DFMA R60, R50, R16, R60 ;  /* 0x00000010323c722b */ /* 0x000fd0000000003c */
[----:B------:R-:W-:-:S08]  /*1ad0*/  DFMA R14, -R14, R60, R44 ;  /* 0x0000003c0e0e722b */ /* 0x000fd0000000012c */
[----:B------:R-:W-:Y:S01]  /*1ae0*/  DADD R14, R14, R34 ;  /* 0x000000000e0e7229 */ /* 0x000fe20000000022 */
        /* <DEDUP_REMOVED lines=24> */
.L_x_14:
[----:B------:R-:W-:Y:S02]  /*1c70*/  IMAD.MOV.U32 R34, RZ, RZ, R27 ;  /* 0x000000ffff227224 */ /* 0x000fe400078e001b */
[----:B------:R-:W-:Y:S02]  /*1c80*/  IMAD.MOV.U32 R32, RZ, RZ, R28 ;  /* 0x000000ffff207224 */ /* 0x000fe400078e001c */
[----:B------:R-:W-:-:S07]  /*1c90*/  IMAD.MOV.U32 R33, RZ, RZ, R29 ;  /* 0x000000ffff217224 */ /* 0x000fce00078e001d */
.L_x_13:
        /* <DEDUP_REMOVED lines=22> */
[----:B------:R-:W-:-:S08]  /*1e00*/  DFMA R16, R58, R16, R30 ;  /* 0x000000103a10722b */ /* 0x000fd0000000001e */
[----:B------:R-:W-:Y:S02]  /*1e10*/  DFMA R32, R16, R32, R32 ;  /* 0x000000201020722b */ /* 0x000fe40000000020 */
[----:B------:R-:W-:Y:S01]  /*1e20*/  DFMA R16, R58, R16, 1 ;  /* 0x3ff000003a10742b */ /* 0x000fe20000000010 */
[----:B------:R-:W-:-:S09]  /*1e30*/  @!P2 IMAD.MOV.U32 R58, RZ, RZ, 0x1 ;  /* 0x00000001ff3aa424 */ /* 0x000fd200078e00ff */
        /* <DEDUP_REMOVED lines=30> */
.L_x_17:
[----:B------:R-:W-:Y:S02]  /*2020*/  IMAD.MOV.U32 R32, RZ, RZ, R28 ;  /* 0x000000ffff207224 */ /* 0x000fe400078e001c */
[----:B------:R-:W-:-:S07]  /*2030*/  IMAD.MOV.U32 R33, RZ, RZ, R29 ;  /* 0x000000ffff217224 */ /* 0x000fce00078e001d */
.L_x_16:
[----:B------:R-:W-:-:S07]  /*2040*/  VIADD R58, R27, 0x1 ;  /* 0x000000011b3a7836 */ /* 0x000fce0000000000 */
.L_x_15:
        /* <DEDUP_REMOVED lines=54> */
.L_x_19:
[----:B------:R-:W-:Y:S02]  /*23b0*/  IMAD.MOV.U32 R58, RZ, RZ, R27 ;  /* 0x000000ffff3a7224 */ /* 0x000fe400078e001b */
[----:B------:R-:W-:Y:S02]  /*23c0*/  IMAD.MOV.U32 R32, RZ, RZ, R28 ;  /* 0x000000ffff207224 */ /* 0x000fe400078e001c */
[----:B------:R-:W-:-:S07]  /*23d0*/  IMAD.MOV.U32 R33, RZ, RZ, R29 ;  /* 0x000000ffff217224 */ /* 0x000fce00078e001d */
.L_x_18:
        /* <DEDUP_REMOVED lines=26> */
[----:B------:R-:W-:-:S03]  /*2580*/  @!P1 IMAD.MOV.U32 R58, RZ, RZ, 0x1 ;  /* 0x00000001ff3a9424 */ /* 0x000fc600078e00ff */
[----:B------:R-:W-:-:S10]  /*2590*/  DADD R16, RZ, -R18 ;  /* 0x00000000ff107229 */ /* 0x000fd40000000812 */
[----:B------:R-:W-:Y:S02]  /*25a0*/  FSEL R16, R18, R16, !P0 ;  /* 0x0000001012107208 */ /* 0x000fe40004000000 */
[----:B------:R-:W-:-:S06]  /*25b0*/  FSEL R17, R19, R17, !P0 ;  /* 0x0000001113117208 */ /* 0x000fcc0004000000 */
[----:B------:R-:W-:-:S08]  /*25c0*/  DMUL R60, R60, R16 ;  /* 0x000000103c3c7228 */ /* 0x000fd00000000000 */
[----:B------:R-:W-:-:S08]  /*25d0*/  DMUL R60, R60, R52 ;  /* 0x000000343c3c7228 */ /* 0x000fd00000000000 */
[----:B------:R-:W-:Y:S01]  /*25e0*/  DFMA R64, R64, R54, R60 ;  /* 0x000000364040722b */ /* 0x000fe2000000003c */
[----:B------:R-:W-:Y:S10]  /*25f0*/  @!P1 BRA `(.L_x_20) ;  /* 0x0000000000649947 */ /* 0x000ff40003800000 */
        /* <DEDUP_REMOVED lines=22> */
.L_x_22:
[----:B------:R-:W-:Y:S02]  /*2760*/  IMAD.MOV.U32 R32, RZ, RZ, R28 ;  /* 0x000000ffff207224 */ /* 0x000fe400078e001c */
[----:B------:R-:W-:-:S07]  /*2770*/  IMAD.MOV.U32 R33, RZ, RZ, R29 ;  /* 0x000000ffff217224 */ /* 0x000fce00078e001d */
.L_x_21:
[----:B------:R-:W-:-:S07]  /*2780*/  VIADD R58, R27, 0x1 ;  /* 0x000000011b3a7836 */ /* 0x000fce0000000000 */
.L_x_20:
[----:B------:R-:W-:-:S05]  /*2790*/  IMAD.SHL.U32 R16, R58, 0x40, RZ ;  /* 0x000000403a107824 */ /* 0x000fca00078e00ff */
[----:B------:R-:W-:-:S04]  /*27a0*/  LOP3.LUT R16, R16, 0x40, RZ, 0xc0, !PT ;  /* 0x0000004010107812 */ /* 0x000fc800078ec0ff */
[----:B------:R-:W-:-:S05]  /*27b0*/  IADD3 R60, P0, PT, R16, UR34, RZ ;  /* 0x00000022103c7c10 */ /* 0x000fca000ff1e0ff */
[----:B------:R-:W-:-:S05]  /*27c0*/  IMAD.X R61, RZ, RZ, UR35, P0 ;  /* 0x00000023ff3d7e24 */ /* 0x000fca00080e06ff */
[----:B------:R-:W2:Y:S04]  /*27d0*/  LDG.E.128.CONSTANT R16, desc[UR16][R60.64] ;  /* 0x000000103c107981 */ /* 0x000ea8000c1e9d00 */
[----:B------:R-:W3:Y:S04]  /*27e0*/  LDG.E.128.CONSTANT R24, desc[UR16][R60.64+0x10] ;  /* 0x000010103c187981 */ /* 0x000ee8000c1e9d00 */
[----:B------:R-:W4:Y:S01]  /*27f0*/  LDG.E.128.CONSTANT R28, desc[UR16][R60.64+0x20] ;  /* 0x000020103c1c7981 */ /* 0x000f22000c1e9d00 */
[----:B------:R-:W0:Y:S03]  /*2800*/  LDC.64 R34, c[0x0][0x388] ;  /* 0x0000e200ff227b82 */ /* 0x000e260000000a00 */
[----:B0-----:R-:W4:Y:S01]  /*2810*/  LDG.E.64 R34, desc[UR16][R34.64+0x18] ;  /* 0x0000181022227981 */ /* 0x001f22000c1e1b00 */
[----:B------:R-:W-:Y:S01]  /*2820*/  LOP3.LUT R56, R58, 0x1, RZ, 0xc0, !PT ;  /* 0x000000013a387812 */ /* 0x000fe200078ec0ff */
[----:B------:R-:W-:Y:S01]  /*2830*/  IMAD.MOV.U32 R62, RZ, RZ, 0x20fd8164 ;  /* 0x20fd8164ff3e7424 */ /* 0x000fe200078e00ff */
[----:B------:R-:W-:Y:S01]  /*2840*/  BSSY.RECONVERGENT B1, `(.L_x_23) ;  /* 0x0000032000017945 */ /* 0x000fe20003800200 */
[----:B------:R-:W-:Y:S01]  /*2850*/  IMAD.MOV.U32 R59, RZ, RZ, 0x3da8ff83 ;  /* 0x3da8ff83ff3b7424 */ /* 0x000fe200078e00ff */
[----:B------:R-:W-:Y:S01]  /*2860*/  BAR.SYNC.DEFER_BLOCKING 0x0 ;  /* 0x0000000000007b1d */ /* 0x000fe20000010000 */
[----:B------:R-:W-:-:S04]  /*2870*/  ISETP.NE.U32.AND P0, PT, R56, 0x1, PT ;  /* 0x000000013800780c */ /* 0x000fc80003f05070 */
[----:B------:R-:W-:Y:S01]  /*2880*/  FSEL R62, R62, -8.06006814911005101289e+34, !P0 ;  /* 0xf9785eba3e3e7808 */ /* 0x000fe20004000000 */
[----:B------:R-:W-:Y:S01]  /*2890*/  DMUL R56, R32, R32 ;  /* 0x0000002020387228 */ /* 0x000fe20000000000 */
[----:B------:R-:W-:-:S07]  /*28a0*/  FSEL R63, -R59, 0.11223486810922622681, !P0 ;  /* 0x3de5db653b3f7808 */ /* 0x000fce0004000100 */
[----:B--2---:R-:W-:Y:S01]  /*28b0*/  DFMA R62, R56, R62, R16 ;  /* 0x0000003e383e722b */ /* 0x004fe20000000010 */
[----:B------:R-:W0:Y:S01]  /*28c0*/  MUFU.RCP64H R17, UR37 ;  /* 0x0000002500117d08 */ /* 0x000e220008001800 */
[----:B------:R-:W-:-:S06]  /*28d0*/  IMAD.MOV.U32 R16, RZ, RZ, 0x1 ;  /* 0x00000001ff107424 */ /* 0x000fcc00078e00ff */
[----:B------:R-:W-:-:S08]  /*28e0*/  DFMA R18, R56, R62, R18 ;  /* 0x0000003e3812722b */ /* 0x000fd00000000012 */
[----:B---3--:R-:W-:Y:S01]  /*28f0*/  DFMA R18, R56, R18, R24 ;  /* 0x000000123812722b */ /* 0x008fe20000000018 */
[----:B------:R-:W-:Y:S02]  /*2900*/  IMAD.U32 R24, RZ, RZ, UR36 ;  /* 0x00000024ff187e24 */ /* 0x000fe4000f8e00ff */
[----:B------:R-:W-:-:S05]  /*2910*/  IMAD.U32 R25, RZ, RZ, UR37 ;  /* 0x00000025ff197e24 */ /* 0x000fca000f8e00ff */
[----:B------:R-:W-:Y:S02]  /*2920*/  DFMA R18, R56, R18, R26 ;  /* 0x000000123812722b */ /* 0x000fe4000000001a */
[----:B0-----:R-:W-:-:S06]  /*2930*/  DFMA R24, R16, -R24, 1 ;  /* 0x3ff000001018742b */ /* 0x001fcc0000000818 */
[----:B----4-:R-:W-:Y:S02]  /*2940*/  DFMA R18, R56, R18, R28 ;  /* 0x000000123812722b */ /* 0x010fe4000000001c */
[----:B------:R-:W-:Y:S02]  /*2950*/  DFMA R24, R24, R24, R24 ;  /* 0x000000181818722b */ /* 0x000fe40000000018 */
[----:B------:R-:W-:-:S04]  /*2960*/  DMUL R28, R46, UR20 ;  /* 0x000000142e1c7c28 */ /* 0x000fc80008000000 */
[----:B------:R-:W-:Y:S02]  /*2970*/  DFMA R18, R56, R18, R30 ;  /* 0x000000123812722b */ /* 0x000fe4000000001e */
[----:B------:R-:W-:Y:S01]  /*2980*/  DFMA R24, R16, R24, R16 ;  /* 0x000000181018722b */ /* 0x000fe20000000010 */
[----:B------:R-:W-:Y:S02]  /*2990*/  IMAD.U32 R16, RZ, RZ, UR36 ;  /* 0x00000024ff107e24 */ /* 0x000fe4000f8e00ff */
[----:B------:R-:W-:Y:S01]  /*29a0*/  IMAD.U32 R17, RZ, RZ, UR37 ;  /* 0x00000025ff117e24 */ /* 0x000fe2000f8e00ff */
[----:B------:R-:W-:Y:S02]  /*29b0*/  FSETP.GEU.AND P1, PT, |R29|, 6.5827683646048100446e-37, PT ;  /* 0x036000001d00780b */ /* 0x000fe40003f2e200 */
[----:B------:R-:W-:Y:S02]  /*29c0*/  DFMA R32, R18, R32, R32 ;  /* 0x000000201220722b */ /* 0x000fe40000000020 */
[----:B------:R-:W-:-:S02]  /*29d0*/  DFMA R18, R56, R18, 1 ;  /* 0x3ff000003812742b */ /* 0x000fc40000000012 */
[----:B------:R-:W-:-:S08]  /*29e0*/  DFMA R16, R24, -R16, 1 ;  /* 0x3ff000001810742b */ /* 0x000fd00000000810 */
[----:B------:R-:W-:Y:S01]  /*29f0*/  DFMA R24, R24, R16, R24 ;  /* 0x000000101818722b */ /* 0x000fe20000000018 */
[----:B------:R-:W-:Y:S02]  /*2a00*/  FSEL R30, R18, R32, !P0 ;  /* 0x00000020121e7208 */ /* 0x000fe40004000000 */
[----:B------:R-:W-:Y:S02]  /*2a10*/  FSEL R31, R19, R33, !P0 ;  /* 0x00000021131f7208 */ /* 0x000fe40004000000 */
[----:B------:R-:W-:-:S03]  /*2a20*/  LOP3.LUT P0, RZ, R58, 0x2, RZ, 0xc0, !PT ;  /* 0x000000023aff7812 */ /* 0x000fc6000780c0ff */
[----:B------:R-:W-:Y:S02]  /*2a30*/  DMUL R18, R28, R24 ;  /* 0x000000181c127228 */ /* 0x000fe40000000000 */
[----:B------:R-:W-:-:S06]  /*2a40*/  DADD R16, RZ, -R30 ;  /* 0x00000000ff107229 */ /* 0x000fcc000000081e */
[----:B------:R-:W-:-:S04]  /*2a50*/  DFMA R26, R18, -UR36, R28 ;  /* 0x80000024121a7c2b */ /* 0x000fc8000800001c */
[----:B------:R-:W-:Y:S02]  /*2a60*/  FSEL R16, R30, R16, !P0 ;  /* 0x000000101e107208 */ /* 0x000fe40004000000 */
[----:B------:R-:W-:Y:S02]  /*2a70*/  FSEL R17, R31, R17, !P0 ;  /* 0x000000111f117208 */ /* 0x000fe40004000000 */
[----:B------:R-:W-:-:S04]  /*2a80*/  DFMA R24, R24, R26, R18 ;  /* 0x0000001a1818722b */ /* 0x000fc80000000012 */
[----:B------:R-:W-:-:S06]  /*2a90*/  DFMA R64, R50, R16, R64 ;  /* 0x000000103240722b */ /* 0x000fcc0000000040 */
[----:B------:R-:W-:Y:S02]  /*2aa0*/  FFMA R16, RZ, UR37, R25 ;  /* 0x00000025ff107c23 */ /* 0x000fe40008000019 */
[----:B-----5:R-:W-:-:S03]  /*2ab0*/  DFMA R44, R48, R64, R44 ;  /* 0x00000040302c722b */ /* 0x020fc6000000002c */
[----:B------:R-:W-:-:S05]  /*2ac0*/  FSETP.GT.AND P0, PT, |R16|, 1.469367938527859385e-39, PT ;  /* 0x001000001000780b */ /* 0x000fca0003f04200 */
[----:B------:R-:W-:-:S08]  /*2ad0*/  DADD R44, R44, R34 ;  /* 0x000000002c2c7229 */ /* 0x000fd00000000022 */
[----:B------:R-:W-:Y:S05]  /*2ae0*/  @P0 BRA P1, `(.L_x_24) ;  /* 0x00000000001c0947 */ /* 0x000fea0000800000 */
[----:B------:R-:W-:Y:S02]  /*2af0*/  IMAD.U32 R25, RZ, RZ, UR37 ;  /* 0x00000025ff197e24 */ /* 0x000fe4000f8e00ff */
[----:B------:R-:W-:Y:S01]  /*2b00*/  IMAD.U32 R26, RZ, RZ, UR36 ;  /* 0x00000024ff1a7e24 */ /* 0x000fe2000f8e00ff */
[----:B------:R-:W-:Y:S01]  /*2b10*/  MOV R26, 0x2b60 ;  /* 0x00002b60001a7802 */ /* 0x000fe20000000f00 */
[----:B------:R-:W-:Y:S02]  /*2b20*/  IMAD.U32 R24, RZ, RZ, UR36 ;  /* 0x00000024ff187e24 */ /* 0x000fe4000f8e00ff */
[----:B------:R-:W-:Y:S02]  /*2b30*/  IMAD.U32 R27, RZ, RZ, UR37 ;  /* 0x00000025ff1b7e24 */ /* 0x000fe4000f8e00ff */
[----:B------:R-:W-:-:S07]  /*2b40*/  IMAD.MOV.U32 R25, RZ, RZ, R29 ;  /* 0x000000ffff197224 */ /* 0x000fce00078e001d */
[----:B------:R-:W-:Y:S05]  /*2b50*/  CALL.REL.NOINC `($__internal_0_$__cuda_sm20_div_rn_f64_full) ;  /* 0x0000048400ec7944 */ /* 0x000fea0003c00000 */
.L_x_24:
[----:B------:R-:W-:Y:S05]  /*2b60*/  BSYNC.RECONVERGENT B1 ;  /* 0x0000000000017941 */ /* 0x000fea0003800200 */
.L_x_23:
[----:B------:R-:W0:Y:S01]  /*2b70*/  MUFU.RSQ64H R33, R25 ;  /* 0x0000001900217308 */ /* 0x000e220000001c00 */
[----:B------:R-:W-:Y:S01]  /*2b80*/  VIADD R32, R25, 0xfcb00000 ;  /* 0xfcb0000019207836 */ /* 0x000fe20000000000 */
[----:B------:R-:W-:Y:S01]  /*2b90*/  MOV R18, 0x0 ;  /* 0x0000000000127802 */ /* 0x000fe20000000f00 */
[----:B------:R-:W-:Y:S01]  /*2ba0*/  IMAD.MOV.U32 R19, RZ, RZ, 0x3fd80000 ;  /* 0x3fd80000ff137424 */ /* 0x000fe200078e00ff */
[----:B------:R-:W-:Y:S02]  /*2bb0*/  BSSY.RECONVERGENT B1, `(.L_x_25) ;  /* 0x0000017000017945 */ /* 0x000fe40003800200 */
[----:B------:R-:W-:Y:S01]  /*2bc0*/  ISETP.GE.U32.AND P0, PT, R32, 0x7ca00000, PT ;  /* 0x7ca000002000780c */ /* 0x000fe20003f06070 */
[----:B0-----:R-:W-:-:S08]  /*2bd0*/  DMUL R16, R32, R32 ;  /* 0x0000002020107228 */ /* 0x001fd00000000000 */
[----:B------:R-:W-:-:S08]  /*2be0*/  DFMA R16, -R16, R24, 1 ;  /* 0x3ff000001010742b */ /* 0x000fd00000000118 */
[----:B------:R-:W-:Y:S02]  /*2bf0*/  DFMA R18, R16, R18, 0.5 ;  /* 0x3fe000001012742b */ /* 0x000fe40000000012 */
[----:B------:R-:W-:-:S08]  /*2c00*/  DMUL R16, R32, R16 ;  /* 0x0000001020107228 */ /* 0x000fd00000000000 */
[----:B------:R-:W-:-:S08]  /*2c10*/  DFMA R28, R18, R16, R32 ;  /* 0x00000010121c722b */ /* 0x000fd00000000020 */
[----:B------:R-:W-:Y:S02]  /*2c20*/  DMUL R16, R28, R24 ;  /* 0x000000181c107228 */ /* 0x000fe40000000000 */
[----:B------:R-:W-:Y:S02]  /*2c30*/  VIADD R27, R29, 0xfff00000 ;  /* 0xfff000001d1b7836 */ /* 0x000fe40000000000 */
[----:B------:R-:W-:-:S04]  /*2c40*/  IMAD.MOV.U32 R26, RZ, RZ, R28 ;  /* 0x000000ffff1a7224 */ /* 0x000fc800078e001c */
[----:B------:R-:W-:-:S08]  /*2c50*/  DFMA R18, R16, -R16, R24 ;  /* 0x800000101012722b */ /* 0x000fd00000000018 */
[----:B------:R-:W-:Y:S01]  /*2c60*/  DFMA R46, R18, R26, R16 ;  /* 0x0000001a122e722b */ /* 0x000fe20000000010 */
[----:B------:R-:W-:Y:S10]  /*2c70*/  @!P0 BRA `(.L_x_26) ;  /* 0x0000000000288947 */ /* 0x000ff40003800000 */
[----:B------:R-:W-:Y:S01]  /*2c80*/  IMAD.MOV.U32 R34, RZ, RZ, R24 ;  /* 0x000000ffff227224 */ /* 0x000fe200078e0018 */
[----:B------:R-:W-:Y:S01]  /*2c90*/  MOV R24, 0x2d00 ;  /* 0x00002d0000187802 */ /* 0x000fe20000000f00 */
[----:B------:R-:W-:Y:S02]  /*2ca0*/  IMAD.MOV.U32 R31, RZ, RZ, R25 ;  /* 0x000000ffff1f7224 */ /* 0x000fe400078e0019 */
[----:B------:R-:W-:Y:S02]  /*2cb0*/  IMAD.MOV.U32 R30, RZ, RZ, R18 ;  /* 0x000000ffff1e7224 */ /* 0x000fe400078e0012 */
[----:B------:R-:W-:Y:S02]  /*2cc0*/  IMAD.MOV.U32 R29, RZ, RZ, R19 ;  /* 0x000000ffff1d7224 */ /* 0x000fe400078e0013 */
[----:B------:R-:W-:Y:S02]  /*2cd0*/  IMAD.MOV.U32 R26, RZ, RZ, R16 ;  /* 0x000000ffff1a7224 */ /* 0x000fe400078e0010 */
[----:B------:R-:W-:-:S07]  /*2ce0*/  IMAD.MOV.U32 R25, RZ, RZ, R17 ;  /* 0x000000ffff197224 */ /* 0x000fce00078e0011 */
[----:B------:R-:W-:Y:S05]  /*2cf0*/  CALL.REL.NOINC `($__internal_1_$__cuda_sm20_dsqrt_rn_f64_mediumpath_v1) ;  /* 0x0000048c00187944 */ /* 0x000fea0003c00000 */
[----:B------:R-:W-:Y:S02]  /*2d00*/  IMAD.MOV.U32 R46, RZ, RZ, R64 ;  /* 0x000000ffff2e7224 */ /* 0x000fe400078e0040 */
[----:B------:R-:W-:-:S07]  /*2d10*/  IMAD.MOV.U32 R47, RZ, RZ, R65 ;  /* 0x000000ffff2f7224 */ /* 0x000fce00078e0041 */
.L_x_26:
[----:B------:R-:W-:Y:S05]  /*2d20*/  BSYNC.RECONVERGENT B1 ;  /* 0x0000000000017941 */ /* 0x000fea0003800200 */
.L_x_25:
[----:B------:R-:W-:Y:S06]  /*2d30*/  BAR.SYNC.DEFER_BLOCKING 0x0 ;  /* 0x0000000000007b1d */ /* 0x000fec0000010000 */
[----:B------:R-:W-:Y:S01]  /*2d40*/  DSETP.NEU.AND P0, PT, |R14|, +INF , PT ;  /* 0x7ff000000e00742a */ /* 0x000fe20003f0d200 */
[----:B------:R-:W-:-:S13]  /*2d50*/  BSSY.RECONVERGENT B2, `(.L_x_27) ;  /* 0x000001d000027945 */ /* 0x000fda0003800200 */
[----:B------:R-:W-:Y:S01]  /*2d60*/  @!P0 DMUL R32, RZ, R14 ;  /* 0x0000000eff208228 */ /* 0x000fe20000000000 */
[----:B------:R-:W-:Y:S01]  /*2d70*/  @!P0 IMAD.MOV.U32 R34, RZ, RZ, 0x1 ;  /* 0x00000001ff228424 */ /* 0x000fe200078e00ff */
[----:B------:R-:W-:Y:S09]  /*2d80*/  @!P0 BRA `(.L_x_28) ;  /* 0x0000000000648947 */ /* 0x000ff20003800000 */
[----:B------:R-:W-:Y:S01]  /*2d90*/  UMOV UR4, 0x6dc9c883 ;  /* 0x6dc9c88300047882 */ /* 0x000fe20000000000 */
[----:B------:R-:W-:Y:S01]  /*2da0*/  UMOV UR5, 0x3fe45f30 ;  /* 0x3fe45f3000057882 */ /* 0x000fe20000000000 */
[C---:B------:R-:W-:Y:S01]  /*2db0*/  DSETP.GE.AND P0, PT, |R14|.reuse, 2.14748364800000000000e+09, PT ;  /* 0x41e000000e00742a */ /* 0x040fe20003f06200 */
[----:B------:R-:W-:Y:S01]  /*2dc0*/  BSSY.RECONVERGENT B3, `(.L_x_29) ;  /* 0x0000014000037945 */ /* 0x000fe20003800200 */
        /* <DEDUP_REMOVED lines=13> */
[----:B------:R-:W-:Y:S01]  /*2ea0*/  IMAD.MOV.U32 R28, RZ, RZ, R14 ;  /* 0x000000ffff1c7224 */ /* 0x000fe200078e000e */
[----:B------:R-:W-:Y:S01]  /*2eb0*/  MOV R58, 0x2ee0 ;  /* 0x00002ee0003a7802 */ /* 0x000fe20000000f00 */
[----:B------:R-:W-:-:S07]  /*2ec0*/  IMAD.MOV.U32 R33, RZ, RZ, R15 ;  /* 0x000000ffff217224 */ /* 0x000fce00078e000f */
[----:B------:R-:W-:Y:S05]  /*2ed0*/  CALL.REL.NOINC `($_Z9paths_rk4PdS_S_$__internal_trig_reduction_slowpathd) ;  /* 0x00000498000c7944 */ /* 0x000fea0003c00000 */
[----:B------:R-:W-:Y:S02]  /*2ee0*/  IMAD.MOV.U32 R32, RZ, RZ, R28 ;  /* 0x000000ffff207224 */ /* 0x000fe400078e001c */
[----:B------:R-:W-:-:S07]  /*2ef0*/  IMAD.MOV.U32 R33, RZ, RZ, R29 ;  /* 0x000000ffff217224 */ /* 0x000fce00078e001d */
.L_x_30:
[----:B------:R-:W-:Y:S05]  /*2f00*/  BSYNC.RECONVERGENT B3 ;  /* 0x0000000000037941 */ /* 0x000fea0003800200 */
.L_x_29:
[----:B------:R-:W-:-:S07]  /*2f10*/  VIADD R34, R27, 0x1 ;  /* 0x000000011b227836 */ /* 0x000fce0000000000 */
.L_x_28:
[----:B------:R-:W-:Y:S05]  /*2f20*/  BSYNC.RECONVERGENT B2 ;  /* 0x0000000000027941 */ /* 0x000fea0003800200 */
.L_x_27:
[----:B------:R-:W-:-:S05]  /*2f30*/  IMAD.SHL.U32 R14, R34, 0x40, RZ ;  /* 0x00000040220e7824 */ /* 0x000fca00078e00ff */
[----:B------:R-:W-:-:S04]  /*2f40*/  LOP3.LUT R14, R14, 0x40, RZ, 0xc0, !PT ;  /* 0x000000400e0e7812 */ /* 0x000fc800078ec0ff */
[----:B------:R-:W-:-:S05]  /*2f50*/  IADD3 R48, P0, PT, R14, UR34, RZ ;  /* 0x000000220e307c10 */ /* 0x000fca000ff1e0ff */
[----:B------:R-:W-:-:S05]  /*2f60*/  IMAD.X R49, RZ, RZ, UR35, P0 ;  /* 0x00000023ff317e24 */ /* 0x000fca00080e06ff */
[----:B------:R-:W2:Y:S04]  /*2f70*/  LDG.E.128.CONSTANT R16, desc[UR16][R48.64] ;  /* 0x0000001030107981 */ /* 0x000ea8000c1e9d00 */
[----:B------:R-:W3:Y:S04]  /*2f80*/  LDG.E.128.CONSTANT R24, desc[UR16][R48.64+0x10] ;  /* 0x0000101030187981 */ /* 0x000ee8000c1e9d00 */
[----:B------:R0:W4:Y:S01]  /*2f90*/  LDG.E.128.CONSTANT R28, desc[UR16][R48.64+0x20] ;  /* 0x00002010301c7981 */ /* 0x000122000c1e9d00 */
[----:B------:R-:W-:Y:S01]  /*2fa0*/  LOP3.LUT R14, R34, 0x1, RZ, 0xc0, !PT ;  /* 0x00000001220e7812 */ /* 0x000fe200078ec0ff */
[----:B------:R-:W-:Y:S01]  /*2fb0*/  IMAD.MOV.U32 R56, RZ, RZ, 0x20fd8164 ;  /* 0x20fd8164ff387424 */ /* 0x000fe200078e00ff */
[----:B------:R-:W-:Y:S01]  /*2fc0*/  DSETP.NEU.AND P1, PT, |R44|, +INF , PT ;  /* 0x7ff000002c00742a */ /* 0x000fe20003f2d200 */
[----:B------:R-:W-:Y:S01]  /*2fd0*/  IMAD.MOV.U32 R35, RZ, RZ, 0x3da8ff83 ;  /* 0x3da8ff83ff237424 */ /* 0x000fe200078e00ff */
[----:B------:R-:W-:Y:S01]  /*2fe0*/  ISETP.NE.U32.AND P0, PT, R14, 0x1, PT ;  /* 0x000000010e00780c */ /* 0x000fe20003f05070 */
[----:B------:R-:W-:Y:S01]  /*2ff0*/  DMUL R14, R32, R32 ;  /* 0x00000020200e7228 */ /* 0x000fe20000000000 */
[----:B------:R-:W-:Y:S02]  /*3000*/  BSSY.RECONVERGENT B2, `(.L_x_31) ;  /* 0x000002d000027945 */ /* 0x000fe40003800200 */
[----:B------:R-:W-:-:S02]  /*3010*/  FSEL R56, R56, -8.06006814911005101289e+34, !P0 ;  /* 0xf9785eba38387808 */ /* 0x000fc40004000000 */
[----:B------:R-:W-:-:S06]  /*3020*/  FSEL R57, -R35, 0.11223486810922622681, !P0 ;  /* 0x3de5db6523397808 */ /* 0x000fcc0004000100 */
[----:B0-----:R-:W-:Y:S01]  /*3030*/  @!P1 IMAD.MOV.U32 R48, RZ, RZ, 0x1 ;  /* 0x00000001ff309424 */ /* 0x001fe200078e00ff */
        /* <DEDUP_REMOVED lines=9> */
[----:B------:R-:W-:Y:S02]  /*30d0*/  FSEL R17, R15, R33, !P0 ;  /* 0x000000210f117208 */ /* 0x000fe40004000000 */
[----:B------:R-:W-:Y:S01]  /*30e0*/  LOP3.LUT P0, RZ, R34, 0x2, RZ, 0xc0, !PT ;  /* 0x0000000222ff7812 */ /* 0x000fe2000780c0ff */
[----:B------:R-:W-:-:S03]  /*30f0*/  @!P1 DMUL R34, RZ, R44 ;  /* 0x0000002cff229228 */ /* 0x000fc60000000000 */
[----:B------:R-:W-:-:S10]  /*3100*/  DADD R14, RZ, -R16 ;  /* 0x00000000ff0e7229 */ /* 0x000fd40000000810 */
[----:B------:R-:W-:Y:S02]  /*3110*/  FSEL R14, R16, R14, !P0 ;  /* 0x0000000e100e7208 */ /* 0x000fe40004000000 */
[----:B------:R-:W-:Y:S01]  /*3120*/  FSEL R15, R17, R15, !P0 ;  /* 0x0000000f110f7208 */ /* 0x000fe20004000000 */
[----:B------:R-:W-:Y:S06]  /*3130*/  @!P1 BRA `(.L_x_32) ;  /* 0x0000000000649947 */ /* 0x000fec0003800000 */
        /* <DEDUP_REMOVED lines=23> */
.L_x_34:
[----:B------:R-:W-:Y:S05]  /*32b0*/  BSYNC.RECONVERGENT B3 ;  /* 0x0000000000037941 */ /* 0x000fea0003800200 */
.L_x_33:
[----:B------:R-:W-:-:S07]  /*32c0*/  VIADD R48, R27, 0x1 ;  /* 0x000000011b307836 */ /* 0x000fce0000000000 */
.L_x_32:
[----:B------:R-:W-:Y:S05]  /*32d0*/  BSYNC.RECONVERGENT B2 ;  /* 0x0000000000027941 */ /* 0x000fea0003800200 */
.L_x_31:
        /* <DEDUP_REMOVED lines=8> */
[----:B0-----:R-:W5:Y:S01]  /*3360*/  LDG.E.64 R32, desc[UR16][R32.64] ;  /* 0x0000001020207981 */ /* 0x001f62000c1e1b00 */
        /* <DEDUP_REMOVED lines=10> */
[----:B------:R-:W-:Y:S02]  /*3410*/  DFMA R16, R44, R16, R26 ;  /* 0x000000102c10722b */ /* 0x000fe4000000001a */
[----:B-----5:R-:W-:-:S06]  /*3420*/  DSETP.NEU.AND P1, PT, |R32|, +INF , PT ;  /* 0x7ff000002000742a */ /* 0x020fcc0003f2d200 */
[----:B----4-:R-:W-:-:S08]  /*3430*/  DFMA R16, R44, R16, R28 ;  /* 0x000000102c10722b */ /* 0x010fd0000000001c */
        /* <DEDUP_REMOVED lines=30> */
[----:B------:R-:W-:-:S07]  /*3620*/  MOV R58, 0x3640 ;  /* 0x00003640003a7802 */ /* 0x000fce0000000f00 */
[----:B------:R-:W-:Y:S05]  /*3630*/  CALL.REL.NOINC `($_Z9paths_rk4PdS_S_$__internal_trig_reduction_slowpathd) ;  /* 0x0000049000347944 */ /* 0x000fea0003c00000 */
[----:B------:R-:W-:Y:S05]  /*3640*/  BSYNC.RECONVERGENT B2 ;  /* 0x0000000000027941 */ /* 0x000fea0003800200 */
.L_x_37:
[----:B------:R-:W-:Y:S02]  /*3650*/  IMAD.MOV.U32 R34, RZ, RZ, R28 ;  /* 0x000000ffff227224 */ /* 0x000fe400078e001c */
[----:B------:R-:W-:-:S07]  /*3660*/  IMAD.MOV.U32 R35, RZ, RZ, R29 ;  /* 0x000000ffff237224 */ /* 0x000fce00078e001d */
.L_x_36:
[----:B------:R-:W-:-:S07]  /*3670*/  VIADD R56, R27, 0x1 ;  /* 0x000000011b387836 */ /* 0x000fce0000000000 */
.L_x_35:
        /* <DEDUP_REMOVED lines=25> */
[----:B------:R-:W-:Y:S02]  /*3810*/  DFMA R16, R32, R16, 1 ;  /* 0x3ff000002010742b */ /* 0x000fe40000000010 */
[----:B------:R-:W-:-:S08]  /*3820*/  @!P1 DMUL R32, RZ, R48 ;  /* 0x00000030ff209228 */ /* 0x000fd00000000000 */
[----:B------:R-:W-:Y:S02]  /*3830*/  FSEL R18, R16, R34, !P0 ;  /* 0x0000002210127208 */ /* 0x000fe40004000000 */
[----:B------:R-:W-:Y:S02]  /*3840*/  FSEL R19, R17, R35, !P0 ;  /* 0x0000002311137208 */ /* 0x000fe40004000000 */
        /* <DEDUP_REMOVED lines=27> */
.L_x_40:
[----:B------:R-:W-:Y:S02]  /*3a00*/  IMAD.MOV.U32 R32, RZ, RZ, R28 ;  /* 0x000000ffff207224 */ /* 0x000fe400078e001c */
[----:B------:R-:W-:-:S07]  /*3a10*/  IMAD.MOV.U32 R33, RZ, RZ, R29 ;  /* 0x000000ffff217224 */ /* 0x000fce00078e001d */
.L_x_39:
[----:B------:R-:W-:-:S07]  /*3a20*/  VIADD R58, R27, 0x1 ;  /* 0x000000011b3a7836 */ /* 0x000fce0000000000 */
.L_x_38:
        /* <DEDUP_REMOVED lines=16> */
[C---:B---3--:R-:W-:Y:S01]  /*3b30*/  DFMA R16, R34.reuse, R16, R24 ;  /* 0x000000102210722b */ /* 0x048fe20000000018 */
[----:B------:R-:W0:Y:S07]  /*3b40*/  LDC.64 R24, c[0x3][0xf0] ;  /* 0x00c03c00ff187b82 */ /* 0x000e2e0000000a00 */
[----:B------:R-:W-:-:S08]  /*3b50*/  DFMA R16, R34, R16, R26 ;  /* 0x000000102210722b */ /* 0x000fd0000000001a */
[----:B----4-:R-:W-:-:S08]  /*3b60*/  DFMA R16, R34, R16, R28 ;  /* 0x000000102210722b */ /* 0x010fd0000000001c */
[----:B------:R-:W-:-:S08]  /*3b70*/  DFMA R16, R34, R16, R30 ;  /* 0x000000102210722b */ /* 0x000fd0000000001e */
[----:B------:R-:W-:Y:S02]  /*3b80*/  DFMA R32, R16, R32, R32 ;  /* 0x000000201020722b */ /* 0x000fe40000000020 */
[----:B------:R-:W-:-:S10]  /*3b90*/  DFMA R16, R34, R16, 1 ;  /* 0x3ff000002210742b */ /* 0x000fd40000000010 */
[----:B------:R-:W-:Y:S01]  /*3ba0*/  FSEL R18, R16, R32, !P0 ;  /* 0x0000002010127208 */ /* 0x000fe20004000000 */
[----:B------:R-:W-:Y:S01]  /*3bb0*/  IMAD.U32 R32, RZ, RZ, UR12 ;  /* 0x0000000cff207e24 */ /* 0x000fe2000f8e00ff */
[----:B------:R-:W-:Y:S01]  /*3bc0*/  FSEL R19, R17, R33, !P0 ;  /* 0x0000002111137208 */ /* 0x000fe20004000000 */
[----:B------:R-:W-:Y:S01]  /*3bd0*/  IMAD.U32 R33, RZ, RZ, UR13 ;  /* 0x0000000dff217e24 */ /* 0x000fe2000f8e00ff */
[----:B------:R-:W-:Y:S01]  /*3be0*/  LOP3.LUT P0, RZ, R58, 0x2, RZ, 0xc0, !PT ;  /* 0x000000023aff7812 */ /* 0x000fe2000780c0ff */
[----:B------:R-:W-:-:S03]  /*3bf0*/  IMAD.MOV.U32 R58, RZ, RZ, 0x1 ;  /* 0x00000001ff3a7424 */ /* 0x000fc600078e00ff */
[----:B------:R-:W-:-:S10]  /*3c00*/  DADD R16, RZ, -R18 ;  /* 0x00000000ff107229 */ /* 0x000fd40000000812 */
[----:B------:R-:W-:Y:S02]  /*3c10*/  FSEL R16, R18, R16, !P0 ;  /* 0x0000001012107208 */ /* 0x000fe40004000000 */
[----:B------:R-:W-:Y:S01]  /*3c20*/  FSEL R17, R19, R17, !P0 ;  /* 0x0000001113117208 */ /* 0x000fe20004000000 */
[----:B0-----:R-:W-:-:S05]  /*3c30*/  DSETP.NEU.AND P0, PT, |R24|, +INF , PT ;  /* 0x7ff000001800742a */ /* 0x001fca0003f0d200 */
[----:B------:R-:W-:-:S09]  /*3c40*/  DMUL R56, R56, R16 ;  /* 0x0000001038387228 */ /* 0x000fd20000000000 */
[----:B------:R-:W-:Y:S05]  /*3c50*/  @!P0 BRA `(.L_x_41) ;  /* 0x00000000003c8947 */ /* 0x000fea0003800000 */
[----:B------:R-:W-:Y:S01]  /*3c60*/  DSETP.GE.AND P0, PT, |R24|, 2.14748364800000000000e+09, PT ;  /* 0x41e000001800742a */ /* 0x000fe20003f06200 */
[----:B------:R-:W-:Y:S02]  /*3c70*/  IMAD.U32 R32, RZ, RZ, UR14 ;  /* 0x0000000eff207e24 */ /* 0x000fe4000f8e00ff */
[----:B------:R-:W-:Y:S02]  /*3c80*/  IMAD.U32 R33, RZ, RZ, UR15 ;  /* 0x0000000fff217e24 */ /* 0x000fe4000f8e00ff */
[----:B------:R-:W-:-:S09]  /*3c90*/  IMAD.U32 R27, RZ, RZ, UR38 ;  /* 0x00000026ff1b7e24 */ /* 0x000fd2000f8e00ff */
[----:B------:R-:W-:Y:S05]  /*3ca0*/  @!P0 BRA `(.L_x_42) ;  /* 0x0000000000248947 */ /* 0x000fea0003800000 */
[----:B------:R-:W0:Y:S01]  /*3cb0*/  LDCU.64 UR4, c[0x3][0xf0] ;  /* 0x00c01e00ff0477ac */ /* 0x000e220008000a00 */
[----:B------:R-:W-:Y:S01]  /*3cc0*/  BSSY.RECONVERGENT B2, `(.L_x_43) ;  /* 0x0000005000027945 */ /* 0x000fe20003800200 */
[----:B------:R-:W-:Y:S01]  /*3cd0*/  MOV R58, 0x3d10 ;  /* 0x00003d10003a7802 */ /* 0x000fe20000000f00 */
[----:B0-----:R-:W-:Y:S02]  /*3ce0*/  IMAD.U32 R28, RZ, RZ, UR4 ;  /* 0x00000004ff1c7e24 */ /* 0x001fe4000f8e00ff */
[----:B------:R-:W-:-:S07]  /*3cf0*/  IMAD.U32 R33, RZ, RZ, UR5 ;  /* 0x00000005ff217e24 */ /* 0x000fce000f8e00ff */
[----:B------:R-:W-:Y:S05]  /*3d00*/  CALL.REL.NOINC `($_Z9paths_rk4PdS_S_$__internal_trig_reduction_slowpathd) ;  /* 0x0000048800807944 */ /* 0x000fea0003c00000 */
[----:B------:R-:W-:Y:S05]  /*3d10*/  BSYNC.RECONVERGENT B2 ;  /* 0x0000000000027941 */ /* 0x000fea0003800200 */
.L_x_43:
[----:B------:R-:W-:Y:S02]  /*3d20*/  IMAD.MOV.U32 R32, RZ, RZ, R28 ;  /* 0x000000ffff207224 */ /* 0x000fe400078e001c */
[----:B------:R-:W-:-:S07]  /*3d30*/  IMAD.MOV.U32 R33, RZ, RZ, R29 ;  /* 0x000000ffff217224 */ /* 0x000fce00078e001d */
.L_x_42:
[----:B------:R-:W-:-:S07]  /*3d40*/  VIADD R58, R27, 0x1 ;  /* 0x000000011b3a7836 */ /* 0x000fce0000000000 */
.L_x_41:
        /* <DEDUP_REMOVED lines=54> */
.L_x_45:
[----:B------:R-:W-:Y:S02]  /*40b0*/  IMAD.MOV.U32 R58, RZ, RZ, R27 ;  /* 0x000000ffff3a7224 */ /* 0x000fe400078e001b */
[----:B------:R-:W-:Y:S02]  /*40c0*/  IMAD.MOV.U32 R32, RZ, RZ, R28 ;  /* 0x000000ffff207224 */ /* 0x000fe400078e001c */
[----:B------:R-:W-:-:S07]  /*40d0*/  IMAD.MOV.U32 R33, RZ, RZ, R29 ;  /* 0x000000ffff217224 */ /* 0x000fce00078e001d */
.L_x_44:
[----:B------:R-:W-:-:S05]  /*40e0*/  IMAD.SHL.U32 R16, R58, 0x40, RZ ;  /* 0x000000403a107824 */ /* 0x000fca00078e00ff */
[----:B------:R-:W-:-:S04]  /*40f0*/  LOP3.LUT R16, R16, 0x40, RZ, 0xc0, !PT ;  /* 0x0000004010107812 */ /* 0x000fc800078ec0ff */
[----:B------:R-:W-:-:S05]  /*4100*/  IADD3 R48, P0, PT, R16, UR34, RZ ;  /* 0x0000002210307c10 */ /* 0x000fca000ff1e0ff */
[----:B------:R-:W-:-:S05]  /*4110*/  IMAD.X R49, RZ, RZ, UR35, P0 ;  /* 0x00000023ff317e24 */ /* 0x000fca00080e06ff */
[----:B------:R-:W2:Y:S04]  /*4120*/  LDG.E.128.CONSTANT R16, desc[UR16][R48.64] ;  /* 0x0000001030107981 */ /* 0x000ea8000c1e9d00 */
[----:B------:R-:W3:Y:S04]  /*4130*/  LDG.E.128.CONSTANT R24, desc[UR16][R48.64+0x10] ;  /* 0x0000101030187981 */ /* 0x000ee8000c1e9d00 */
[----:B------:R-:W4:Y:S01]  /*4140*/  LDG.E.128.CONSTANT R28, desc[UR16][R48.64+0x20] ;  /* 0x00002010301c7981 */ /* 0x000f22000c1e9d00 */
[C---:B------:R-:W-:Y:S01]  /*4150*/  LOP3.LUT R34, R58.reuse, 0x1, RZ, 0xc0, !PT ;  /* 0x000000013a227812 */ /* 0x040fe200078ec0ff */
[----:B------:R-:W-:Y:S01]  /*4160*/  IMAD.MOV.U32 R60, RZ, RZ, 0x20fd8164 ;  /* 0x20fd8164ff3c7424 */ /* 0x000fe200078e00ff */
[----:B------:R-:W-:Y:S01]  /*4170*/  LOP3.LUT P1, RZ, R58, 0x2, RZ, 0xc0, !PT ;  /* 0x000000023aff7812 */ /* 0x000fe2000782c0ff */
[----:B------:R-:W-:Y:S01]  /*4180*/  IMAD.MOV.U32 R59, RZ, RZ, 0x3da8ff83 ;  /* 0x3da8ff83ff3b7424 */ /* 0x000fe200078e00ff */
[----:B------:R-:W-:Y:S01]  /*4190*/  ISETP.NE.U32.AND P0, PT, R34, 0x1, PT ;  /* 0x000000012200780c */ /* 0x000fe20003f05070 */
[----:B------:R-:W-:Y:S01]  /*41a0*/  DMUL R34, R32, R32 ;  /* 0x0000002020227228 */ /* 0x000fe20000000000 */
[----:B------:R-:W-:-:S02]  /*41b0*/  IMAD.U32 R58, RZ, RZ, UR41 ;  /* 0x00000029ff3a7e24 */ /* 0x000fc4000f8e00ff */
        /* <DEDUP_REMOVED lines=14> */
[----:B0-----:R-:W-:Y:S01]  /*42a0*/  DSETP.GE.AND P0, PT, |R24|, 2.14748364800000000000e+09, PT ;  /* 0x41e000001800742a */ /* 0x001fe20003f06200 */
[----:B------:R-:W-:-:S04]  /*42b0*/  IMAD.U32 R33, RZ, RZ, UR33 ;  /* 0x00000021ff217e24 */ /* 0x000fc8000f8e00ff */
[----:B------:R-:W-:Y:S02]  /*42c0*/  DADD R16, RZ, -R18 ;  /* 0x00000000ff107229 */ /* 0x000fe40000000812 */
[----:B------:R-:W-:-:S08]  /*42d0*/  DSETP.EQ.OR P0, PT, |R24|, +INF , !P0 ;  /* 0x7ff000001800742a */ /* 0x000fd00004702600 */
[----:B------:R-:W-:Y:S02]  /*42e0*/  FSEL R48, R18, R16, !P1 ;  /* 0x0000001012307208 */ /* 0x000fe40004800000 */
[----:B------:R-:W-:-:S04]  /*42f0*/  FSEL R49, R19, R17, !P1 ;  /* 0x0000001113317208 */ /* 0x000fc80004800000 */
[----:B------:R-:W-:Y:S02]  /*4300*/  VOTEU.ANY UP0, P0 ;  /* 0x0000000000ff7886 */ /* 0x000fe40000000100 */
[----:B------:R-:W-:Y:S05]  /*4310*/  BRA.U UP0, `(.L_x_46) ;  /* 0x0000000100287547 */ /* 0x000fea000b800000 */
[----:B------:R-:W0:Y:S01]  /*4320*/  LDCU.64 UR4, c[0x3][0xf0] ;  /* 0x00c01e00ff0477ac */ /* 0x000e220008000a00 */
[----:B------:R-:W-:Y:S01]  /*4330*/  BSSY.RECONVERGENT B2, `(.L_x_47) ;  /* 0x0000005000027945 */ /* 0x000fe20003800200 */
[----:B------:R-:W-:Y:S01]  /*4340*/  MOV R58, 0x4380 ;  /* 0x00004380003a7802 */ /* 0x000fe20000000f00 */
[----:B0-----:R-:W-:Y:S02]  /*4350*/  IMAD.U32 R28, RZ, RZ, UR4 ;  /* 0x00000004ff1c7e24 */ /* 0x001fe4000f8e00ff */
[----:B------:R-:W-:-:S07]  /*4360*/  IMAD.U32 R33, RZ, RZ, UR5 ;  /* 0x00000005ff217e24 */ /* 0x000fce000f8e00ff */
[----:B------:R-:W-:Y:S05]  /*4370*/  CALL.REL.NOINC `($_Z9paths_rk4PdS_S_$__internal_trig_reduction_slowpathd) ;  /* 0x0000048000e47944 */ /* 0x000fea0003c00000 */
[----:B------:R-:W-:Y:S05]  /*4380*/  BSYNC.RECONVERGENT B2 ;  /* 0x0000000000027941 */ /* 0x000fea0003800200 */
.L_x_47:
[----:B------:R-:W-:Y:S02]  /*4390*/  IMAD.MOV.U32 R58, RZ, RZ, R27 ;  /* 0x000000ffff3a7224 */ /* 0x000fe400078e001b */
[----:B------:R-:W-:Y:S02]  /*43a0*/  IMAD.MOV.U32 R32, RZ, RZ, R28 ;  /* 0x000000ffff207224 */ /* 0x000fe400078e001c */
[----:B------:R-:W-:-:S07]  /*43b0*/  IMAD.MOV.U32 R33, RZ, RZ, R29 ;  /* 0x000000ffff217224 */ /* 0x000fce00078e001d */
.L_x_46:
        /* <DEDUP_REMOVED lines=8> */
[----:B------:R-:W-:Y:S01]  /*4440*/  IMAD.MOV.U32 R62, RZ, RZ, 0x20fd8164 ;  /* 0x20fd8164ff3e7424 */ /* 0x000fe200078e00ff */
[----:B------:R-:W-:Y:S01]  /*4450*/  BSSY.RECONVERGENT B1, `(.L_x_48) ;  /* 0x000002f000017945 */ /* 0x000fe20003800200 */
[----:B------:R-:W-:Y:S01]  /*4460*/  IMAD.MOV.U32 R59, RZ, RZ, 0x3da8ff83 ;  /* 0x3da8ff83ff3b7424 */ /* 0x000fe200078e00ff */
[----:B------:R-:W-:Y:S01]  /*4470*/  ISETP.NE.U32.AND P0, PT, R34, 0x1, PT ;  /* 0x000000012200780c */ /* 0x000fe20003f05070 */
[----:B------:R-:W-:-:S03]  /*4480*/  DMUL R34, R32, R32 ;  /* 0x0000002020227228 */ /* 0x000fc60000000000 */
[----:B------:R-:W-:Y:S02]  /*4490*/  FSEL R62, R62, -8.06006814911005101289e+34, !P0 ;  /* 0xf9785eba3e3e7808 */ /* 0x000fe40004000000 */
[----:B------:R-:W-:-:S06]  /*44a0*/  FSEL R63, -R59, 0.11223486810922622681, !P0 ;  /* 0x3de5db653b3f7808 */ /* 0x000fcc0004000100 */
[----:B--2---:R-:W-:-:S08]  /*44b0*/  DFMA R16, R34, R62, R16 ;  /* 0x0000003e2210722b */ /* 0x004fd00000000010 */
[C---:B------:R-:W-:Y:S01]  /*44c0*/  DFMA R16, R34.reuse, R16, R18 ;  /* 0x000000102210722b */ /* 0x040fe20000000012 */
[----:B------:R-:W0:Y:S07]  /*44d0*/  LDC.64 R18, c[0x3][0x58] ;  /* 0x00c01600ff127b82 */ /* 0x000e2e0000000a00 */
[----:B---3--:R-:W-:Y:S01]  /*44e0*/  DFMA R16, R34, R16, R24 ;  /* 0x000000102210722b */ /* 0x008fe20000000018 */
[----:B------:R-:W0:Y:S01]  /*44f0*/  MUFU.RCP64H R25, UR39 ;  /* 0x0000002700197d08 */ /* 0x000e220008001800 */
[----:B------:R-:W-:-:S06]  /*4500*/  IMAD.MOV.U32 R24, RZ, RZ, 0x1 ;  /* 0x00000001ff187424 */ /* 0x000fcc00078e00ff */
[----:B------:R-:W-:-:S08]  /*4510*/  DFMA R16, R34, R16, R26 ;  /* 0x000000102210722b */ /* 0x000fd0000000001a */
[----:B----4-:R-:W-:Y:S01]  /*4520*/  DFMA R16, R34, R16, R28 ;  /* 0x000000102210722b */ /* 0x010fe2000000001c */
[----:B------:R-:W1:Y:S01]  /*4530*/  LDC.64 R28, c[0x3][0x50] ;  /* 0x00c01400ff1c7b82 */ /* 0x000e620000000a00 */
[----:B0-----:R-:W-:-:S06]  /*4540*/  DFMA R26, R24, -R18, 1 ;  /* 0x3ff00000181a742b */ /* 0x001fcc0000000812 */
[----:B------:R-:W-:Y:S02]  /*4550*/  DFMA R16, R34, R16, R30 ;  /* 0x000000102210722b */ /* 0x000fe4000000001e */
[----:B------:R-:W-:-:S06]  /*4560*/  DFMA R30, R26, R26, R26 ;  /* 0x0000001a1a1e722b */ /* 0x000fcc000000001a */
[----:B------:R-:W-:Y:S02]  /*4570*/  DFMA R32, R16, R32, R32 ;  /* 0x000000201020722b */ /* 0x000fe40000000020 */
[----:B------:R-:W-:Y:S02]  /*4580*/  DFMA R16, R34, R16, 1 ;  /* 0x3ff000002210742b */ /* 0x000fe40000000010 */
[----:B------:R-:W-:-:S08]  /*4590*/  DFMA R30, R24, R30, R24 ;  /* 0x0000001e181e722b */ /* 0x000fd00000000018 */
[----:B------:R-:W-:Y:S01]  /*45a0*/  FSEL R32, R16, R32, !P0 ;  /* 0x0000002010207208 */ /* 0x000fe20004000000 */
[----:B------:R-:W-:Y:S01]  /*45b0*/  DFMA R24, R30, -R18, 1 ;  /* 0x3ff000001e18742b */ /* 0x000fe20000000812 */
[----:B------:R-:W-:Y:S01]  /*45c0*/  FSEL R33, R17, R33, !P0 ;  /* 0x0000002111217208 */ /* 0x000fe20004000000 */
[----:B-1----:R-:W-:Y:S01]  /*45d0*/  DMUL R16, R46, R28 ;  /* 0x0000001c2e107228 */ /* 0x002fe20000000000 */
[----:B------:R-:W-:Y:S01]  /*45e0*/  LOP3.LUT P0, RZ, R58, 0x2, RZ, 0xc0, !PT ;  /* 0x000000023aff7812 */ /* 0x000fe2000780c0ff */
[----:B------:R-:W-:-:S03]  /*45f0*/  DADD R28, R14, R44 ;  /* 0x000000000e1c7229 */ /* 0x000fc6000000002c */
[----:B------:R-:W-:Y:S02]  /*4600*/  DADD R26, RZ, -R32 ;  /* 0x00000000ff1a7229 */ /* 0x000fe40000000820 */
[----:B------:R-:W-:-:S03]  /*4610*/  DFMA R24, R30, R24, R30 ;  /* 0x000000181e18722b */ /* 0x000fc6000000001e */
[----:B------:R-:W-:-:S05]  /*4620*/  DMUL R28, R16, R28 ;  /* 0x0000001c101c7228 */ /* 0x000fca0000000000 */
[----:B------:R-:W-:Y:S02]  /*4630*/  FSEL R26, R32, R26, !P0 ;  /* 0x0000001a201a7208 */ /* 0x000fe40004000000 */
[----:B------:R-:W-:-:S06]  /*4640*/  FSEL R27, R33, R27, !P0 ;  /* 0x0000001b211b7208 */ /* 0x000fcc0004000000 */
[----:B------:R-:W-:-:S08]  /*4650*/  DFMA R48, -R48, R26, R56 ;  /* 0x0000001a3030722b */ /* 0x000fd00000000138 */
[----:B------:R-:W-:-:S08]  /*4660*/  DMUL R28, R48, R28 ;  /* 0x0000001c301c7228 */ /* 0x000fd00000000000 */
[----:B------:R-:W-:Y:S02]  /*4670*/  DMUL R26, R28, R24 ;  /* 0x000000181c1a7228 */ /* 0x000fe40000000000 */
[----:B------:R-:W-:-:S06]  /*4680*/  FSETP.GEU.AND P1, PT, |R29|, 6.5827683646048100446e-37, PT ;  /* 0x036000001d00780b */ /* 0x000fcc0003f2e200 */
        /* <DEDUP_REMOVED lines=10> */
[----:B------:R-:W-:Y:S05]  /*4730*/  CALL.REL.NOINC `($__internal_0_$__cuda_sm20_div_rn_f64_full) ;  /* 0x0000046800f47944 */ /* 0x000fea0003c00000 */
.L_x_49:
[----:B------:R-:W-:Y:S05]  /*4740*/  BSYNC.RECONVERGENT B1 ;  /* 0x0000000000017941 */ /* 0x000fea0003800200 */
.L_x_48:
[----:B------:R-:W0:Y:S01]  /*4750*/  LDS.64 R18, [R0] ;  /* 0x0000000000127984 */ /* 0x000e220000000a00 */
[----:B------:R-:W1:Y:S01]  /*4760*/  LDC.64 R46, c[0x0][0x388] ;  /* 0x0000e200ff2e7b82 */ /* 0x000e620000000a00 */
[----:B0-----:R-:W-:-:S07]  /*4770*/  DADD R18, R18, R24 ;  /* 0x0000000012127229 */ /* 0x001fce0000000018 */
[----:B------:R0:W-:Y:S01]  /*4780*/  STS.64 [R0], R18 ;  /* 0x0000001200007388 */ /* 0x0001e20000000a00 */
[----:B------:R-:W-:Y:S06]  /*4790*/  BAR.SYNC.DEFER_BLOCKING 0x0 ;  /* 0x0000000000007b1d */ /* 0x000fec0000010000 */
[----:B-1----:R-:W2:Y:S01]  /*47a0*/  LDG.E.64 R46, desc[UR16][R46.64] ;  /* 0x000000102e2e7981 */ /* 0x002ea2000c1e1b00 */
[----:B------:R-:W-:-:S08]  /*47b0*/  DADD R14, R14, -R44 ;  /* 0x000000000e0e7229 */ /* 0x000fd0000000082c */
[----:B------:R-:W-:Y:S02]  /*47c0*/  DMUL R14, R16, R14 ;  /* 0x0000000e100e7228 */ /* 0x000fe40000000000 */
[----:B--2---:R-:W-:-:S14]  /*47d0*/  DSETP.NEU.AND P1, PT, |R46|, +INF , PT ;  /* 0x7ff000002e00742a */ /* 0x004fdc0003f2d200 */
[----:B------:R-:W-:Y:S01]  /*47e0*/  @!P1 DMUL R34, RZ, R46 ;  /* 0x0000002eff229228 */ /* 0x000fe20000000000 */
[----:B------:R-:W-:Y:S01]  /*47f0*/  @!P1 IMAD.MOV.U32 R32, RZ, RZ, RZ ;  /* 0x000000ffff209224 */ /* 0x000fe200078e00ff */
[----:B0-----:R-:W-:Y:S09]  /*4800*/  @!P1 BRA `(.L_x_50) ;  /* 0x0000000000649947 */ /* 0x001ff20003800000 */
        /* <DEDUP_REMOVED lines=22> */
.L_x_51:
[----:B------:R-:W-:Y:S02]  /*4970*/  IMAD.MOV.U32 R32, RZ, RZ, R27 ;  /* 0x000000ffff207224 */ /* 0x000fe400078e001b */
[----:B------:R-:W-:Y:S02]  /*4980*/  IMAD.MOV.U32 R34, RZ, RZ, R28 ;  /* 0x000000ffff227224 */ /* 0x000fe400078e001c */
[----:B------:R-:W-:-:S07]  /*4990*/  IMAD.MOV.U32 R35, RZ, RZ, R29 ;  /* 0x000000ffff237224 */ /* 0x000fce00078e001d */
.L_x_50:
        /* <DEDUP_REMOVED lines=9> */
[----:B------:R-:W-:-:S02]  /*4a30*/  DMUL R44, R34, R34 ;  /* 0x00000022222c7228 */ /* 0x000fc40000000000 */
[----:B------:R-:W-:Y:S01]  /*4a40*/  ISETP.NE.U32.AND P0, PT, R33, 0x1, PT ;  /* 0x000000012100780c */ /* 0x000fe20003f05070 */
[----:B------:R-:W-:-:S03]  /*4a50*/  IMAD.MOV.U32 R33, RZ, RZ, 0x3da8ff83 ;  /* 0x3da8ff83ff217424 */ /* 0x000fc600078e00ff */
[----:B------:R-:W-:Y:S01]  /*4a60*/  FSEL R56, R56, -8.06006814911005101289e+34, !P0 ;  /* 0xf9785eba38387808 */ /* 0x000fe20004000000 */
[----:B0-----:R-:W-:Y:S01]  /*4a70*/  IMAD.U32 R48, RZ, RZ, UR41 ;  /* 0x00000029ff307e24 */ /* 0x001fe2000f8e00ff */
[----:B------:R-:W-:Y:S01]  /*4a80*/  FSEL R57, -R33, 0.11223486810922622681, !P0 ;  /* 0x3de5db6521397808 */ /* 0x000fe20004000100 */
[----:B------:R-:W-:-:S05]  /*4a90*/  IMAD.U32 R33, RZ, RZ, UR33 ;  /* 0x00000021ff217e24 */ /* 0x000fca000f8e00ff */
        /* <DEDUP_REMOVED lines=11> */
[----:B------:R-:W-:-:S03]  /*4b50*/  IMAD.U32 R32, RZ, RZ, UR32 ;  /* 0x00000020ff207e24 */ /* 0x000fc6000f8e00ff */
[----:B------:R-:W-:-:S10]  /*4b60*/  DADD R16, RZ, -R18 ;  /* 0x00000000ff107229 */ /* 0x000fd40000000812 */
[----:B------:R-:W-:Y:S02]  /*4b70*/  FSEL R44, R18, R16, !P0 ;  /* 0x00000010122c7208 */ /* 0x000fe40004000000 */
[----:B------:R-:W-:Y:S01]  /*4b80*/  FSEL R45, R19, R17, !P0 ;  /* 0x00000011132d7208 */ /* 0x000fe20004000000 */
[----:B------:R-:W-:Y:S06]  /*4b90*/  BRA.U UP0, `(.L_x_52) ;  /* 0x0000000100287547 */ /* 0x000fec000b800000 */
[----:B------:R-:W0:Y:S01]  /*4ba0*/  LDCU.64 UR4, c[0x3][0xf0] ;  /* 0x00c01e00ff0477ac */ /* 0x000e220008000a00 */
[----:B------:R-:W-:Y:S01]  /*4bb0*/  BSSY.RECONVERGENT B2, `(.L_x_53) ;  /* 0x0000005000027945 */ /* 0x000fe20003800200 */
[----:B------:R-:W-:Y:S01]  /*4bc0*/  MOV R58, 0x4c00 ;  /* 0x00004c00003a7802 */ /* 0x000fe20000000f00 */
[----:B0-----:R-:W-:Y:S02]  /*4bd0*/  IMAD.U32 R28, RZ, RZ, UR4 ;  /* 0x00000004ff1c7e24 */ /* 0x001fe4000f8e00ff */
[----:B------:R-:W-:-:S07]  /*4be0*/  IMAD.U32 R33, RZ, RZ, UR5 ;  /* 0x00000005ff217e24 */ /* 0x000fce000f8e00ff */
[----:B------:R-:W-:Y:S05]  /*4bf0*/  CALL.REL.NOINC `($_Z9paths_rk4PdS_S_$__internal_trig_reduction_slowpathd) ;  /* 0x0000047800c47944 */ /* 0x000fea0003c00000 */
[----:B------:R-:W-:Y:S05]  /*4c00*/  BSYNC.RECONVERGENT B2 ;  /* 0x0000000000027941 */ /* 0x000fea0003800200 */
.L_x_53:
[----:B------:R-:W-:Y:S02]  /*4c10*/  IMAD.MOV.U32 R48, RZ, RZ, R27 ;  /* 0x000000ffff307224 */ /* 0x000fe400078e001b */
[----:B------:R-:W-:Y:S02]  /*4c20*/  IMAD.MOV.U32 R32, RZ, RZ, R28 ;  /* 0x000000ffff207224 */ /* 0x000fe400078e001c */
[----:B------:R-:W-:-:S07]  /*4c30*/  IMAD.MOV.U32 R33, RZ, RZ, R29 ;  /* 0x000000ffff217224 */ /* 0x000fce00078e001d */
.L_x_52:
[----:B------:R-:W-:-:S05]  /*4c40*/  IMAD.SHL.U32 R16, R48, 0x40, RZ ;  /* 0x0000004030107824 */ /* 0x000fca00078e00ff */
[----:B------:R-:W-:-:S04]  /*4c50*/  LOP3.LUT R16, R16, 0x40, RZ, 0xc0, !PT ;  /* 0x0000004010107812 */ /* 0x000fc800078ec0ff */
[----:B------:R-:W-:-:S04]  /*4c60*/  IADD3 R56, P0, PT, R16, UR34, RZ ;  /* 0x0000002210387c10 */ /* 0x000fc8000ff1e0ff */
[----:B------:R-:W-:-:S05]  /*4c70*/  IADD3.X R57, PT, PT, RZ, UR35, RZ, P0, !PT ;  /* 0x00000023ff397c10 */ /* 0x000fca00087fe4ff */
        /* <DEDUP_REMOVED lines=50> */
.L_x_56:
[----:B------:R-:W-:Y:S02]  /*4fa0*/  IMAD.MOV.U32 R32, RZ, RZ, R28 ;  /* 0x000000ffff207224 */ /* 0x000fe400078e001c */
[----:B------:R-:W-:-:S07]  /*4fb0*/  IMAD.MOV.U32 R33, RZ, RZ, R29 ;  /* 0x000000ffff217224 */ /* 0x000fce00078e001d */
.L_x_55:
[----:B------:R-:W-:-:S07]  /*4fc0*/  VIADD R48, R27, 0x1 ;  /* 0x000000011b307836 */ /* 0x000fce0000000000 */
.L_x_54:
        /* <DEDUP_REMOVED lines=22> */
[----:B------:R-:W-:-:S08]  /*5130*/  DFMA R16, R34, R16, R30 ;  /* 0x000000102210722b */ /* 0x000fd0000000001e */
[----:B------:R-:W-:Y:S02]  /*5140*/  DFMA R32, R16, R32, R32 ;  /* 0x000000201020722b */ /* 0x000fe40000000020 */
[----:B------:R-:W-:Y:S01]  /*5150*/  DFMA R16, R34, R16, 1 ;  /* 0x3ff000002210742b */ /* 0x000fe20000000010 */
[----:B------:R-:W-:-:S09]  /*5160*/  @!P1 IMAD.MOV.U32 R34, RZ, RZ, RZ ;  /* 0x000000ffff229224 */ /* 0x000fd200078e00ff */
        /* <DEDUP_REMOVED lines=30> */
.L_x_58:
[----:B------:R-:W-:Y:S02]  /*5350*/  IMAD.MOV.U32 R34, RZ, RZ, R27 ;  /* 0x000000ffff227224 */ /* 0x000fe400078e001b */
[----:B------:R-:W-:Y:S02]  /*5360*/  IMAD.MOV.U32 R32, RZ, RZ, R28 ;  /* 0x000000ffff207224 */ /* 0x000fe400078e001c */
[----:B------:R-:W-:-:S07]  /*5370*/  IMAD.MOV.U32 R33, RZ, RZ, R29 ;  /* 0x000000ffff217224 */ /* 0x000fce00078e001d */
.L_x_57:
        /* <DEDUP_REMOVED lines=21> */
[----:B------:R-:W-:Y:S01]  /*54d0*/  DFMA R16, R56, R16, 1 ;  /* 0x3ff000003810742b */ /* 0x000fe20000000010 */
[----:B------:R-:W-:-:S09]  /*54e0*/  IMAD.U32 R56, RZ, RZ, UR41 ;  /* 0x00000029ff387e24 */ /* 0x000fd2000f8e00ff */
[----:B------:R-:W-:Y:S01]  /*54f0*/  FSEL R18, R16, R32, !P0 ;  /* 0x0000002010127208 */ /* 0x000fe20004000000 */
[----:B------:R-:W-:Y:S01]  /*5500*/  IMAD.U32 R32, RZ, RZ, UR32 ;  /* 0x00000020ff207e24 */ /* 0x000fe2000f8e00ff */
[----:B------:R-:W-:Y:S01]  /*5510*/  FSEL R19, R17, R33, !P0 ;  /* 0x0000002111137208 */ /* 0x000fe20004000000 */
[----:B------:R-:W-:Y:S01]  /*5520*/  IMAD.U32 R33, RZ, RZ, UR33 ;  /* 0x00000021ff217e24 */ /* 0x000fe2000f8e00ff */
[----:B------:R-:W-:-:S04]  /*5530*/  LOP3.LUT P0, RZ, R34, 0x2, RZ, 0xc0, !PT ;  /* 0x0000000222ff7812 */ /* 0x000fc8000780c0ff */
[----:B------:R-:W-:-:S10]  /*5540*/  DADD R16, RZ, -R18 ;  /* 0x00000000ff107229 */ /* 0x000fd40000000812 */
[----:B------:R-:W-:Y:S02]  /*5550*/  FSEL R16, R18, R16, !P0 ;  /* 0x0000001012107208 */ /* 0x000fe40004000000 */
[----:B------:R-:W-:-:S06]  /*5560*/  FSEL R17, R19, R17, !P0 ;  /* 0x0000001113117208 */ /* 0x000fcc0004000000 */
[----:B------:R-:W-:Y:S01]  /*5570*/  DMUL R48, R48, R16 ;  /* 0x0000001030307228 */ /* 0x000fe20000000000 */
[----:B------:R-:W-:Y:S10]  /*5580*/  BRA.U UP0, `(.L_x_59) ;  /* 0x0000000100287547 */ /* 0x000ff4000b800000 */
[----:B------:R-:W0:Y:S01]  /*5590*/  LDCU.64 UR4, c[0x3][0xf0] ;  /* 0x00c01e00ff0477ac */ /* 0x000e220008000a00 */
[----:B------:R-:W-:Y:S01]  /*55a0*/  BSSY.RECONVERGENT B2, `(.L_x_60) ;  /* 0x0000005000027945 */ /* 0x000fe20003800200 */
[----:B------:R-:W-:Y:S01]  /*55b0*/  MOV R58, 0x55f0 ;  /* 0x000055f0003a7802 */ /* 0x000fe20000000f00 */
[----:B0-----:R-:W-:Y:S02]  /*55c0*/  IMAD.U32 R28, RZ, RZ, UR4 ;  /* 0x00000004ff1c7e24 */ /* 0x001fe4000f8e00ff */
[----:B------:R-:W-:-:S07]  /*55d0*/  IMAD.U32 R33, RZ, RZ, UR5 ;  /* 0x00000005ff217e24 */ /* 0x000fce000f8e00ff */
[----:B------:R-:W-:Y:S05]  /*55e0*/  CALL.REL.NOINC `($_Z9paths_rk4PdS_S_$__internal_trig_reduction_slowpathd) ;  /* 0x0000047000487944 */ /* 0x000fea0003c00000 */
[----:B------:R-:W-:Y:S05]  /*55f0*/  BSYNC.RECONVERGENT B2 ;  /* 0x0000000000027941 */ /* 0x000fea0003800200 */
.L_x_60:
[----:B------:R-:W-:Y:S02]  /*5600*/  IMAD.MOV.U32 R56, RZ, RZ, R27 ;  /* 0x000000ffff387224 */ /* 0x000fe400078e001b */
[----:B------:R-:W-:Y:S02]  /*5610*/  IMAD.MOV.U32 R32, RZ, RZ, R28 ;  /* 0x000000ffff207224 */ /* 0x000fe400078e001c */
[----:B------:R-:W-:-:S07]  /*5620*/  IMAD.MOV.U32 R33, RZ, RZ, R29 ;  /* 0x000000ffff217224 */ /* 0x000fce00078e001d */
.L_x_59:
        /* <DEDUP_REMOVED lines=54> */
.L_x_63:
[----:B------:R-:W-:Y:S02]  /*5990*/  IMAD.MOV.U32 R32, RZ, RZ, R28 ;  /* 0x000000ffff207224 */ /* 0x000fe400078e001c */
[----:B------:R-:W-:-:S07]  /*59a0*/  IMAD.MOV.U32 R33, RZ, RZ, R29 ;  /* 0x000000ffff217224 */ /* 0x000fce00078e001d */
.L_x_62:
[----:B------:R-:W-:-:S07]  /*59b0*/  VIADD R56, R27, 0x1 ;  /* 0x000000011b387836 */ /* 0x000fce0000000000 */
.L_x_61:
        /* <DEDUP_REMOVED lines=20> */
[----:B------:R-:W-:Y:S02]  /*5b00*/  DFMA R16, R34, R16, R30 ;  /* 0x000000102210722b */ /* 0x000fe4000000001e */
[----:B0-----:R-:W-:-:S06]  /*5b10*/  DSETP.NEU.AND P1, PT, |R24|, +INF , PT ;  /* 0x7ff000001800742a */ /* 0x001fcc0003f2d200 */
        /* <DEDUP_REMOVED lines=11> */
[----:B------:R-:W-:Y:S06]  /*5bd0*/  @!P1 BRA `(.L_x_64) ;  /* 0x00000000003c9947 */ /* 0x000fec0003800000 */
        /* <DEDUP_REMOVED lines=12> */
.L_x_66:
[----:B------:R-:W-:Y:S02]  /*5ca0*/  IMAD.MOV.U32 R32, RZ, RZ, R28 ;  /* 0x000000ffff207224 */ /* 0x000fe400078e001c */
[----:B------:R-:W-:-:S07]  /*5cb0*/  IMAD.MOV.U32 R33, RZ, RZ, R29 ;  /* 0x000000ffff217224 */ /* 0x000fce00078e001d */
.L_x_65:
[----:B------:R-:W-:-:S07]  /*5cc0*/  VIADD R56, R27, 0x1 ;  /* 0x000000011b387836 */ /* 0x000fce0000000000 */
.L_x_64:
        /* <DEDUP_REMOVED lines=16> */
[----:B------:R-:W-:Y:S01]  /*5dd0*/  DFMA R16, R34, R16, R18 ;  /* 0x000000102210722b */ /* 0x000fe20000000012 */
[----:B------:R-:W0:Y:S01]  /*5de0*/  MUFU.RCP64H R19, R13 ;  /* 0x0000000d00137308 */ /* 0x000e220000001800 */
[----:B------:R-:W-:-:S06]  /*5df0*/  IMAD.MOV.U32 R18, RZ, RZ, 0x1 ;  /* 0x00000001ff127424 */ /* 0x000fcc00078e00ff */
[----:B---3--:R-:W-:-:S08]  /*5e00*/  DFMA R16, R34, R16, R24 ;  /* 0x000000102210722b */ /* 0x008fd00000000018 */
[----:B------:R-:W-:Y:S02]  /*5e10*/  DFMA R16, R34, R16, R26 ;  /* 0x000000102210722b */ /* 0x000fe4000000001a */
[----:B0-----:R-:W-:-:S06]  /*5e20*/  DFMA R24, R18, -R12, 1 ;  /* 0x3ff000001218742b */ /* 0x001fcc000000080c */
[----:B----4-:R-:W-:Y:S02]  /*5e30*/  DFMA R16, R34, R16, R28 ;  /* 0x000000102210722b */ /* 0x010fe4000000001c */
[----:B------:R-:W-:-:S06]  /*5e40*/  DFMA R24, R24, R24, R24 ;  /* 0x000000181818722b */ /* 0x000fcc0000000018 */
[----:B------:R-:W-:Y:S02]  /*5e50*/  DFMA R16, R34, R16, R30 ;  /* 0x000000102210722b */ /* 0x000fe4000000001e */
[----:B------:R-:W-:-:S06]  /*5e60*/  DFMA R24, R18, R24, R18 ;  /* 0x000000181218722b */ /* 0x000fcc0000000012 */
[----:B------:R-:W-:Y:S02]  /*5e70*/  DFMA R32, R16, R32, R32 ;  /* 0x000000201020722b */ /* 0x000fe40000000020 */
[----:B------:R-:W-:-:S10]  /*5e80*/  DFMA R16, R34, R16, 1 ;  /* 0x3ff000002210742b */ /* 0x000fd40000000010 */
[----:B------:R-:W-:Y:S02]  /*5e90*/  FSEL R26, R16, R32, !P0 ;  /* 0x00000020101a7208 */ /* 0x000fe40004000000 */
[----:B------:R-:W-:Y:S02]  /*5ea0*/  FSEL R27, R17, R33, !P0 ;  /* 0x00000021111b7208 */ /* 0x000fe40004000000 */
[----:B------:R-:W-:-:S04]  /*5eb0*/  LOP3.LUT P0, RZ, R56, 0x2, RZ, 0xc0, !PT ;  /* 0x0000000238ff7812 */ /* 0x000fc8000780c0ff */
[----:B------:R-:W-:-:S10]  /*5ec0*/  DADD R16, RZ, -R26 ;  /* 0x00000000ff107229 */ /* 0x000fd4000000081a */
[----:B------:R-:W-:Y:S02]  /*5ed0*/  FSEL R16, R26, R16, !P0 ;  /* 0x000000101a107208 */ /* 0x000fe40004000000 */
[----:B------:R-:W-:-:S06]  /*5ee0*/  FSEL R17, R27, R17, !P0 ;  /* 0x000000111b117208 */ /* 0x000fcc0004000000 */
[----:B------:R-:W-:Y:S02]  /*5ef0*/  DFMA R46, -R46, R16, R48 ;  /* 0x000000102e2e722b */ /* 0x000fe40000000130 */
[----:B------:R-:W-:-:S06]  /*5f00*/  DFMA R16, R24, -R12, 1 ;  /* 0x3ff000001810742b */ /* 0x000fcc000000080c */
[----:B------:R-:W-:Y:S02]  /*5f10*/  DMUL R46, R46, R20 ;  /* 0x000000142e2e7228 */ /* 0x000fe40000000000 */
[----:B------:R-:W-:-:S06]  /*5f20*/  DFMA R16, R24, R16, R24 ;  /* 0x000000101810722b */ /* 0x000fcc0000000018 */
[----:B------:R-:W-:-:S08]  /*5f30*/  DFMA R44, R44, R38, R46 ;  /* 0x000000262c2c722b */ /* 0x000fd0000000002e */
[----:B------:R-:W-:-:S08]  /*5f40*/  DMUL R28, R14, R44 ;  /* 0x0000002c0e1c7228 */ /* 0x000fd00000000000 */
[----:B------:R-:W-:Y:S02]  /*5f50*/  DMUL R24, R28, R16 ;  /* 0x000000101c187228 */ /* 0x000fe40000000000 */
[----:B------:R-:W-:-:S06]  /*5f60*/  FSETP.GEU.AND P1, PT, |R29|, 6.5827683646048100446e-37, PT ;  /* 0x036000001d00780b */ /* 0x000fcc0003f2e200 */
[----:B------:R-:W-:-:S08]  /*5f70*/  DFMA R14, R24, -R12, R28 ;  /* 0x8000000c180e722b */ /* 0x000fd0000000001c */
[----:B------:R-:W-:-:S10]  /*5f80*/  DFMA R24, R16, R14, R24 ;  /* 0x0000000e1018722b */ /* 0x000fd40000000018 */
[----:B------:R-:W-:-:S05]  /*5f90*/  FFMA R14, RZ, R13, R25 ;  /* 0x0000000dff0e7223 */ /* 0x000fca0000000019 */
[----:B------:R-:W-:-:S13]  /*5fa0*/  FSETP.GT.AND P0, PT, |R14|, 1.469367938527859385e-39, PT ;  /* 0x001000000e00780b */ /* 0x000fda0003f04200 */
[----:B------:R-:W-:Y:S05]  /*5fb0*/  @P0 BRA P1, `(.L_x_68) ;  /* 0x0000000000140947 */ /* 0x000fea0000800000 */
[----:B------:R-:W-:Y:S01]  /*5fc0*/  IMAD.MOV.U32 R25, RZ, RZ, R29 ;  /* 0x000000ffff197224 */ /* 0x000fe200078e001d */
[----:B------:R-:W-:Y:S01]  /*5fd0*/  MOV R26, 0x6010 ;  /* 0x00006010001a7802 */ /* 0x000fe20000000f00 */
[----:B------:R-:W-:Y:S02]  /*5fe0*/  IMAD.MOV.U32 R24, RZ, RZ, R12 ;  /* 0x000000ffff187224 */ /* 0x000fe400078e000c */
[----:B------:R-:W-:-:S07]  /*5ff0*/  IMAD.MOV.U32 R27, RZ, RZ, R13 ;  /* 0x000000ffff1b7224 */ /* 0x000fce00078e000d */
[----:B------:R-:W-:Y:S05]  /*6000*/  CALL.REL.NOINC `($__internal_0_$__cuda_sm20_div_rn_f64_full) ;  /* 0x0000045000c07944 */ /* 0x000fea0003c00000 */
.L_x_68:
[----:B------:R-:W-:Y:S05]  /*6010*/  BSYNC.RECONVERGENT B1 ;  /* 0x0000000000017941 */ /* 0x000fea0003800200 */
.L_x_67:
[----:B------:R-:W0:Y:S01]  /*6020*/  LDS.64 R14, [R0] ;  /* 0x00000000000e7984 */ /* 0x000e220000000a00 */
[----:B------:R-:W1:Y:S08]  /*6030*/  LDC.64 R16, c[0x0][0x380] ;  /* 0x0000e000ff107b82 */ /* 0x000e700000000a00 */
[----:B------:R-:W2:Y:S01]  /*6040*/  LDC.64 R26, c[0x3][0x68] ;  /* 0x00c01a00ff1a7b82 */ /* 0x000ea20000000a00 */
[----:B0-----:R-:W-:-:S07]  /*6050*/  DADD R14, R14, R24 ;  /* 0x000000000e0e7229 */ /* 0x001fce0000000018 */
[----:B------:R0:W-:Y:S01]  /*6060*/  STS.64 [R0], R14 ;  /* 0x0000000e00007388 */ /* 0x0001e20000000a00 */
[----:B------:R-:W-:Y:S08]  /*6070*/  BAR.SYNC.DEFER_BLOCKING 0x0 ;  /* 0x0000000000007b1d */ /* 0x000ff00000010000 */
[----:B------:R-:W-:Y:S06]  /*6080*/  BAR.SYNC.DEFER_BLOCKING 0x0 ;  /* 0x0000000000007b1d */ /* 0x000fec0000010000 */
[----:B-1----:R-:W3:Y:S01]  /*6090*/  LDG.E.64 R24, desc[UR16][R16.64] ;  /* 0x0000001010187981 */ /* 0x002ee2000c1e1b00 */
[----:B------:R-:W2:Y:S01]  /*60a0*/  MUFU.RCP64H R19, UR40 ;  /* 0x0000002800137d08 */ /* 0x000ea20008001800 */
[----:B------:R-:W-:-:S06]  /*60b0*/  IMAD.MOV.U32 R18, RZ, RZ, 0x1 ;  /* 0x00000001ff127424 */ /* 0x000fcc00078e00ff */
[----:B--2---:R-:W-:-:S08]  /*60c0*/  DFMA R28, R18, -R26, 1 ;  /* 0x3ff00000121c742b */ /* 0x004fd0000000081a */
[----:B------:R-:W-:-:S08]  /*60d0*/  DFMA R28, R28, R28, R28 ;  /* 0x0000001c1c1c722b */ /* 0x000fd0000000001c */
[----:B------:R-:W-:-:S08]  /*60e0*/  DFMA R28, R18, R28, R18 ;  /* 0x0000001c121c722b */ /* 0x000fd00000000012 */
[----:B------:R-:W-:-:S08]  /*60f0*/  DFMA R18, R28, -R26, 1 ;  /* 0x3ff000001c12742b */ /* 0x000fd0000000081a */
[----:B------:R-:W-:-:S08]  /*6100*/  DFMA R18, R28, R18, R28 ;  /* 0x000000121c12722b */ /* 0x000fd0000000001c */
[----:B---3--:R-:W-:Y:S01]  /*6110*/  DMUL R46, R18, R24 ;  /* 0x00000018122e7228 */ /* 0x008fe20000000000 */
[----:B------:R-:W-:-:S07]  /*6120*/  FSETP.GEU.AND P1, PT, |R25|, 6.5827683646048100446e-37, PT ;  /* 0x036000001900780b */ /* 0x000fce0003f2e200 */
[----:B0-----:R-:W-:-:S08]  /*6130*/  DFMA R14, R46, -R26, R24 ;  /* 0x8000001a2e0e722b */ /* 0x001fd00000000018 */
        /* <DEDUP_REMOVED lines=10> */
[----:B------:R-:W-:Y:S02]  /*61e0*/  IMAD.MOV.U32 R46, RZ, RZ, R24 ;  /* 0x000000ffff2e7224 */ /* 0x000fe400078e0018 */
[----:B------:R-:W-:-:S07]  /*61f0*/  IMAD.MOV.U32 R47, RZ, RZ, R25 ;  /* 0x000000ffff2f7224 */ /* 0x000fce00078e0019 */
.L_x_69:
        /* <DEDUP_REMOVED lines=32> */
.L_x_71:
[----:B------:R-:W-:Y:S02]  /*6400*/  IMAD.MOV.U32 R34, RZ, RZ, R27 ;  /* 0x000000ffff227224 */ /* 0x000fe400078e001b */
[----:B------:R-:W-:Y:S02]  /*6410*/  IMAD.MOV.U32 R32, RZ, RZ, R28 ;  /* 0x000000ffff207224 */ /* 0x000fe400078e001c */
[----:B------:R-:W-:-:S07]  /*6420*/  IMAD.MOV.U32 R33, RZ, RZ, R29 ;  /* 0x000000ffff217224 */ /* 0x000fce00078e001d */
.L_x_70:
        /* <DEDUP_REMOVED lines=56> */
.L_x_74:
[----:B------:R-:W-:Y:S02]  /*67b0*/  IMAD.MOV.U32 R32, RZ, RZ, R28 ;  /* 0x000000ffff207224 */ /* 0x000fe400078e001c */
[----:B------:R-:W-:-:S07]  /*67c0*/  IMAD.MOV.U32 R33, RZ, RZ, R29 ;  /* 0x000000ffff217224 */ /* 0x000fce00078e001d */
.L_x_73:
[----:B------:R-:W-:-:S07]  /*67d0*/  VIADD R58, R27, 0x1 ;  /* 0x000000011b3a7836 */ /* 0x000fce0000000000 */
.L_x_72:
        /* <DEDUP_REMOVED lines=54> */
.L_x_76:
[----:B------:R-:W-:Y:S02]  /*6b40*/  IMAD.MOV.U32 R58, RZ, RZ, R27 ;  /* 0x000000ffff3a7224 */ /* 0x000fe400078e001b */
[----:B------:R-:W-:Y:S02]  /*6b50*/  IMAD.MOV.U32 R32, RZ, RZ, R28 ;  /* 0x000000ffff207224 */ /* 0x000fe400078e001c */
[----:B------:R-:W-:-:S07]  /*6b60*/  IMAD.MOV.U32 R33, RZ, RZ, R29 ;  /* 0x000000ffff217224 */ /* 0x000fce00078e001d */
.L_x_75:
        /* <DEDUP_REMOVED lines=30> */
[----:B------:R-:W-:-:S08]  /*6d50*/  DMUL R56, R56, R52 ;  /* 0x0000003438387228 */ /* 0x000fd00000000000 */
        /* <DEDUP_REMOVED lines=25> */
.L_x_79:
[----:B------:R-:W-:Y:S02]  /*6ef0*/  IMAD.MOV.U32 R32, RZ, RZ, R28 ;  /* 0x000000ffff207224 */ /* 0x000fe400078e001c */
[----:B------:R-:W-:-:S07]  /*6f00*/  IMAD.MOV.U32 R33, RZ, RZ, R29 ;  /* 0x000000ffff217224 */ /* 0x000fce00078e001d */
.L_x_78:
[----:B------:R-:W-:-:S07]  /*6f10*/  VIADD R62, R27, 0x1 ;  /* 0x000000011b3e7836 */ /* 0x000fce0000000000 */
.L_x_77:
        /* <DEDUP_REMOVED lines=37> */
[----:B-----5:R-:W-:-:S08]  /*7170*/  DFMA R14, -R14, R60, R44 ;  /* 0x0000003c0e0e722b */ /* 0x020fd0000000012c */
        /* <DEDUP_REMOVED lines=20> */
[----:B------:R-:W-:Y:S01]  /*72c0*/  MOV R28, R56 ;  /* 0x00000038001c7202 */ /* 0x000fe20000000f00 */
[----:B------:R-:W-:Y:S01]  /*72d0*/  IMAD.MOV.U32 R33, RZ, RZ, R57 ;  /* 0x000000ffff217224 */ /* 0x000fe200078e0039 */
[----:B------:R-:W-:-:S07]  /*72e0*/  MOV R58, 0x7300 ;  /* 0x00007300003a7802 */ /* 0x000fce0000000f00 */
[----:B------:R-:W-:Y:S05]  /*72f0*/  CALL.REL.NOINC `($_Z9paths_rk4PdS_S_$__internal_trig_reduction_slowpathd) ;  /* 0x0000045400047944 */ /* 0x000fea0003c00000 */
[----:B------:R-:W-:Y:S05]  /*7300*/  BSYNC.RECONVERGENT B2 ;  /* 0x0000000000027941 */ /* 0x000fea0003800200 */
.L_x_81:
[----:B------:R-:W-:Y:S02]  /*7310*/  IMAD.MOV.U32 R34, RZ, RZ, R27 ;  /* 0x000000ffff227224 */ /* 0x000fe400078e001b */
[----:B------:R-:W-:Y:S02]  /*7320*/  IMAD.MOV.U32 R32, RZ, RZ, R28 ;  /* 0x000000ffff207224 */ /* 0x000fe400078e001c */
[----:B------:R-:W-:-:S07]  /*7330*/  IMAD.MOV.U32 R33, RZ, RZ, R29 ;  /* 0x000000ffff217224 */ /* 0x000fce00078e001d */
.L_x_80:
        /* <DEDUP_REMOVED lines=56> */
.L_x_84:
[----:B------:R-:W-:Y:S02]  /*76c0*/  IMAD.MOV.U32 R32, RZ, RZ, R28 ;  /* 0x000000ffff207224 */ /* 0x000fe400078e001c */
[----:B------:R-:W-:-:S07]  /*76d0*/  IMAD.MOV.U32 R33, RZ, RZ, R29 ;  /* 0x000000ffff217224 */ /* 0x000fce00078e001d */
.L_x_83:
[----:B------:R-:W-:-:S07]  /*76e0*/  VIADD R58, R27, 0x1 ;  /* 0x000000011b3a7836 */ /* 0x000fce0000000000 */
.L_x_82:
        /* <DEDUP_REMOVED lines=54> */
.L_x_86:
[----:B------:R-:W-:Y:S02]  /*7a50*/  IMAD.MOV.U32 R58, RZ, RZ, R27 ;  /* 0x000000ffff3a7224 */ /* 0x000fe400078e001b */
[----:B------:R-:W-:Y:S02]  /*7a60*/  IMAD.MOV.U32 R32, RZ, RZ, R28 ;  /* 0x000000ffff207224 */ /* 0x000fe400078e001c */
[----:B------:R-:W-:-:S07]  /*7a70*/  IMAD.MOV.U32 R33, RZ, RZ, R29 ;  /* 0x000000ffff217224 */ /* 0x000fce00078e001d */
.L_x_85:
        /* <DEDUP_REMOVED lines=56> */
.L_x_89:
[----:B------:R-:W-:Y:S02]  /*7e00*/  IMAD.MOV.U32 R32, RZ, RZ, R28 ;  /* 0x000000ffff207224 */ /* 0x000fe400078e001c */
[----:B------:R-:W-:-:S07]  /*7e10*/  IMAD.MOV.U32 R33, RZ, RZ, R29 ;  /* 0x000000ffff217224 */ /* 0x000fce00078e001d */
.L_x_88:
[----:B------:R-:W-:-:S07]  /*7e20*/  VIADD R58, R27, 0x1 ;  /* 0x000000011b3a7836 */ /* 0x000fce0000000000 */
.L_x_87:
        /* <DEDUP_REMOVED lines=8> */
[----:B0-----:R-:W5:Y:S01]  /*7eb0*/  LDG.E.64 R34, desc[UR16][R34.64+0x18] ;  /* 0x0000181022227981 */ /* 0x001f62000c1e1b00 */
        /* <DEDUP_REMOVED lines=41> */
[----:B------:R-:W-:-:S03]  /*8150*/  DFMA R44, R48, R64, R44 ;  /* 0x00000040302c722b */ /* 0x000fc6000000002c */
[----:B------:R-:W-:-:S05]  /*8160*/  FSETP.GT.AND P0, PT, |R16|, 1.469367938527859385e-39, PT ;  /* 0x001000001000780b */ /* 0x000fca0003f04200 */
[----:B-----5:R-:W-:-:S08]  /*8170*/  DADD R44, R44, R34 ;  /* 0x000000002c2c7229 */ /* 0x020fd00000000022 */
        /* <DEDUP_REMOVED lines=8> */
.L_x_91:
[----:B------:R-:W-:Y:S05]  /*8200*/  BSYNC.RECONVERGENT B1 ;  /* 0x0000000000017941 */ /* 0x000fea0003800200 */
.L_x_90:
[----:B------:R-:W0:Y:S01]  /*8210*/  MUFU.RSQ64H R33, R25 ;  /* 0x0000001900217308 */ /* 0x000e220000001c00 */
[----:B------:R-:W-:Y:S01]  /*8220*/  VIADD R32, R25, 0xfcb00000 ;  /* 0xfcb0000019207836 */ /* 0x000fe20000000000 */
[----:B------:R-:W-:Y:S01]  /*8230*/  BSSY.RECONVERGENT B1, `(.L_x_92) ;  /* 0x0000019000017945 */ /* 0x000fe20003800200 */
[----:B------:R-:W-:Y:S02]  /*8240*/  IMAD.MOV.U32 R18, RZ, RZ, 0x0 ;  /* 0x00000000ff127424 */ /* 0x000fe400078e00ff */
[----:B------:R-:W-:Y:S01]  /*8250*/  IMAD.MOV.U32 R19, RZ, RZ, 0x3fd80000 ;  /* 0x3fd80000ff137424 */ /* 0x000fe200078e00ff */
        /* <DEDUP_REMOVED lines=22> */
.L_x_93:
[----:B------:R-:W-:Y:S05]  /*83c0*/  BSYNC.RECONVERGENT B1 ;  /* 0x0000000000017941 */ /* 0x000fea0003800200 */
.L_x_92:
        /* <DEDUP_REMOVED lines=29> */
.L_x_97:
[----:B------:R-:W-:Y:S05]  /*85a0*/  BSYNC.RECONVERGENT B3 ;  /* 0x0000000000037941 */ /* 0x000fea0003800200 */
.L_x_96:
[----:B------:R-:W-:-:S07]  /*85b0*/  VIADD R34, R27, 0x1 ;  /* 0x000000011b227836 */ /* 0x000fce0000000000 */
.L_x_95:
[----:B------:R-:W-:Y:S05]  /*85c0*/  BSYNC.RECONVERGENT B2 ;  /* 0x0000000000027941 */ /* 0x000fea0003800200 */
.L_x_94:
        /* <DEDUP_REMOVED lines=56> */
.L_x_101:
[----:B------:R-:W-:Y:S05]  /*8950*/  BSYNC.RECONVERGENT B3 ;  /* 0x0000000000037941 */ /* 0x000fea0003800200 */
.L_x_100:
[----:B------:R-:W-:-:S07]  /*8960*/  VIADD R48, R27, 0x1 ;  /* 0x000000011b307836 */ /* 0x000fce0000000000 */
.L_x_99:
[----:B------:R-:W-:Y:S05]  /*8970*/  BSYNC.RECONVERGENT B2 ;  /* 0x0000000000027941 */ /* 0x000fea0003800200 */
.L_x_98:
        /* <DEDUP_REMOVED lines=55> */
.L_x_104:
[----:B------:R-:W-:Y:S02]  /*8cf0*/  IMAD.MOV.U32 R34, RZ, RZ, R28 ;  /* 0x000000ffff227224 */ /* 0x000fe400078e001c */
[----:B------:R-:W-:-:S07]  /*8d00*/  IMAD.MOV.U32 R35, RZ, RZ, R29 ;  /* 0x000000ffff237224 */ /* 0x000fce00078e001d */
.L_x_103:
[----:B------:R-:W-:-:S07]  /*8d10*/  VIADD R56, R27, 0x1 ;  /* 0x000000011b387836 */ /* 0x000fce0000000000 */
.L_x_102:
        /* <DEDUP_REMOVED lines=24> */
[----:B------:R-:W-:Y:S02]  /*8ea0*/  DFMA R16, R32, R16, 1 ;  /* 0x3ff000002010742b */ /* 0x000fe40000000010 */
[----:B------:R-:W-:-:S08]  /*8eb0*/  @!P1 DMUL R32, RZ, R48 ;  /* 0x00000030ff209228 */ /* 0x000fd00000000000 */
[----:B------:R-:W-:Y:S01]  /*8ec0*/  FSEL R18, R16, R34, !P0 ;  /* 0x0000002210127208 */ /* 0x000fe20004000000 */
[----:B------:R-:W-:Y:S01]  /*8ed0*/  @!P1 IMAD.MOV.U32 R34, RZ, RZ, RZ ;  /* 0x000000ffff229224 */ /* 0x000fe200078e00ff */
        /* <DEDUP_REMOVED lines=28> */
.L_x_106:
[----:B------:R-:W-:Y:S02]  /*90a0*/  IMAD.MOV.U32 R34, RZ, RZ, R27 ;  /* 0x000000ffff227224 */ /* 0x000fe400078e001b */
[----:B------:R-:W-:Y:S02]  /*90b0*/  IMAD.MOV.U32 R32, RZ, RZ, R28 ;  /* 0x000000ffff207224 */ /* 0x000fe400078e001c */
[----:B------:R-:W-:-:S07]  /*90c0*/  IMAD.MOV.U32 R33, RZ, RZ, R29 ;  /* 0x000000ffff217224 */ /* 0x000fce00078e001d */
.L_x_105:
        /* <DEDUP_REMOVED lines=22> */
[----:B------:R-:W-:Y:S01]  /*9230*/  DFMA R16, R58, R16, 1 ;  /* 0x3ff000003a10742b */ /* 0x000fe20000000010 */
[----:B------:R-:W-:-:S09]  /*9240*/  IMAD.MOV.U32 R58, RZ, RZ, 0x1 ;  /* 0x00000001ff3a7424 */ /* 0x000fd200078e00ff */
[----:B------:R-:W-:Y:S01]  /*9250*/  FSEL R18, R16, R32, !P0 ;  /* 0x0000002010127208 */ /* 0x000fe20004000000 */
[----:B------:R-:W-:Y:S01]  /*9260*/  IMAD.U32 R32, RZ, RZ, UR12 ;  /* 0x0000000cff207e24 */ /* 0x000fe2000f8e00ff */
[----:B------:R-:W-:Y:S01]  /*9270*/  FSEL R19, R17, R33, !P0 ;  /* 0x0000002111137208 */ /* 0x000fe20004000000 */
[----:B------:R-:W-:Y:S01]  /*9280*/  IMAD.U32 R33, RZ, RZ, UR13 ;  /* 0x0000000dff217e24 */ /* 0x000fe2000f8e00ff */
[----:B------:R-:W-:-:S04]  /*9290*/  LOP3.LUT P0, RZ, R34, 0x2, RZ, 0xc0, !PT ;  /* 0x0000000222ff7812 */ /* 0x000fc8000780c0ff */
        /* <DEDUP_REMOVED lines=18> */
.L_x_109:
[----:B------:R-:W-:Y:S02]  /*93c0*/  IMAD.MOV.U32 R32, RZ, RZ, R28 ;  /* 0x000000ffff207224 */ /* 0x000fe400078e001c */
[----:B------:R-:W-:-:S07]  /*93d0*/  IMAD.MOV.U32 R33, RZ, RZ, R29 ;  /* 0x000000ffff217224 */ /* 0x000fce00078e001d */
.L_x_108:
[----:B------:R-:W-:-:S07]  /*93e0*/  IADD3 R58, PT, PT, R27, 0x1, RZ ;  /* 0x000000011b3a7810 */ /* 0x000fce0007ffe0ff */
.L_x_107:
        /* <DEDUP_REMOVED lines=54> */
.L_x_112:
[----:B------:R-:W-:Y:S02]  /*9750*/  IMAD.MOV.U32 R32, RZ, RZ, R28 ;  /* 0x000000ffff207224 */ /* 0x000fe400078e001c */
[----:B------:R-:W-:-:S07]  /*9760*/  IMAD.MOV.U32 R33, RZ, RZ, R29 ;  /* 0x000000ffff217224 */ /* 0x000fce00078e001d */
.L_x_111:
[----:B------:R-:W-:-:S07]  /*9770*/  VIADD R58, R27, 0x1 ;  /* 0x000000011b3a7836 */ /* 0x000fce0000000000 */
.L_x_110:
        /* <DEDUP_REMOVED lines=39> */
.L_x_114:
[----:B------:R-:W-:Y:S02]  /*99f0*/  IMAD.MOV.U32 R58, RZ, RZ, R27 ;  /* 0x000000ffff3a7224 */ /* 0x000fe400078e001b */
[----:B------:R-:W-:Y:S02]  /*9a00*/  IMAD.MOV.U32 R32, RZ, RZ, R28 ;  /* 0x000000ffff207224 */ /* 0x000fe400078e001c */
[----:B------:R-:W-:-:S07]  /*9a10*/  IMAD.MOV.U32 R33, RZ, RZ, R29 ;  /* 0x000000ffff217224 */ /* 0x000fce00078e001d */
.L_x_113:
        /* <DEDUP_REMOVED lines=25> */
[----:B------:R-:W-:-:S08]  /*9bb0*/  DFMA R16, R34, R16, R30 ;  /* 0x000000102210722b */ /* 0x000fd0000000001e */
[----:B------:R-:W-:Y:S02]  /*9bc0*/  DFMA R32, R16, R32, R32 ;  /* 0x000000201020722b */ /* 0x000fe40000000020 */
[----:B------:R-:W-:-:S10]  /*9bd0*/  DFMA R16, R34, R16, 1 ;  /* 0x3ff000002210742b */ /* 0x000fd40000000010 */
[----:B------:R-:W-:Y:S02]  /*9be0*/  FSEL R30, R16, R32, !P0 ;  /* 0x00000020101e7208 */ /* 0x000fe40004000000 */
[----:B------:R-:W-:Y:S01]  /*9bf0*/  FSEL R31, R17, R33, !P0 ;  /* 0x00000021111f7208 */ /* 0x000fe20004000000 */
[----:B------:R-:W-:Y:S01]  /*9c00*/  DFMA R32, R26, R26, R26 ;  /* 0x0000001a1a20722b */ /* 0x000fe2000000001a */
[----:B------:R-:W-:Y:S01]  /*9c10*/  LOP3.LUT P0, RZ, R58, 0x2, RZ, 0xc0, !PT ;  /* 0x000000023aff7812 */ /* 0x000fe2000780c0ff */
[----:B-1----:R-:W-:Y:S02]  /*9c20*/  DMUL R16, R46, R28 ;  /* 0x0000001c2e107228 */ /* 0x002fe40000000000 */
[----:B------:R-:W-:Y:S02]  /*9c30*/  DADD R28, R14, R44 ;  /* 0x000000000e1c7229 */ /* 0x000fe4000000002c */
[----:B------:R-:W-:Y:S02]  /*9c40*/  DADD R26, RZ, -R30 ;  /* 0x00000000ff1a7229 */ /* 0x000fe4000000081e */
[----:B------:R-:W-:-:S04]  /*9c50*/  DFMA R32, R24, R32, R24 ;  /* 0x000000201820722b */ /* 0x000fc80000000018 */
[----:B------:R-:W-:-:S04]  /*9c60*/  DMUL R28, R16, R28 ;  /* 0x0000001c101c7228 */ /* 0x000fc80000000000 */
[----:B------:R-:W-:Y:S02]  /*9c70*/  FSEL R24, R30, R26, !P0 ;  /* 0x0000001a1e187208 */ /* 0x000fe40004000000 */
[----:B------:R-:W-:Y:S01]  /*9c80*/  FSEL R25, R31, R27, !P0 ;  /* 0x0000001b1f197208 */ /* 0x000fe20004000000 */
[----:B------:R-:W-:-:S05]  /*9c90*/  DFMA R26, R32, -R18, 1 ;  /* 0x3ff00000201a742b */ /* 0x000fca0000000812 */
[----:B------:R-:W-:-:S03]  /*9ca0*/  DFMA R48, R48, R24, R56 ;  /* 0x000000183030722b */ /* 0x000fc60000000038 */
[----:B------:R-:W-:-:S05]  /*9cb0*/  DFMA R26, R32, R26, R32 ;  /* 0x0000001a201a722b */ /* 0x000fca0000000020 */
        /* <DEDUP_REMOVED lines=14> */
.L_x_116:
[----:B------:R-:W-:Y:S05]  /*9da0*/  BSYNC.RECONVERGENT B1 ;  /* 0x0000000000017941 */ /* 0x000fea0003800200 */
.L_x_115:
        /* <DEDUP_REMOVED lines=34> */
.L_x_118:
[----:B------:R-:W-:Y:S02]  /*9fd0*/  IMAD.MOV.U32 R32, RZ, RZ, R27 ;  /* 0x000000ffff207224 */ /* 0x000fe400078e001b */
[----:B------:R-:W-:Y:S02]  /*9fe0*/  IMAD.MOV.U32 R34, RZ, RZ, R28 ;  /* 0x000000ffff227224 */ /* 0x000fe400078e001c */
[----:B------:R-:W-:-:S07]  /*9ff0*/  IMAD.MOV.U32 R35, RZ, RZ, R29 ;  /* 0x000000ffff237224 */ /* 0x000fce00078e001d */
.L_x_117:
        /* <DEDUP_REMOVED lines=39> */
.L_x_120:
[----:B------:R-:W-:Y:S02]  /*a270*/  IMAD.MOV.U32 R48, RZ, RZ, R27 ;  /* 0x000000ffff307224 */ /* 0x000fe400078e001b */
[----:B------:R-:W-:Y:S02]  /*a280*/  IMAD.MOV.U32 R32, RZ, RZ, R28 ;  /* 0x000000ffff207224 */ /* 0x000fe400078e001c */
[----:B------:R-:W-:-:S07]  /*a290*/  IMAD.MOV.U32 R33, RZ, RZ, R29 ;  /* 0x000000ffff217224 */ /* 0x000fce00078e001d */
.L_x_119:
        /* <DEDUP_REMOVED lines=54> */
.L_x_123:
[----:B------:R-:W-:Y:S02]  /*a600*/  IMAD.MOV.U32 R32, RZ, RZ, R28 ;  /* 0x000000ffff207224 */ /* 0x000fe400078e001c */
[----:B------:R-:W-:-:S07]  /*a610*/  IMAD.MOV.U32 R33, RZ, RZ, R29 ;  /* 0x000000ffff217224 */ /* 0x000fce00078e001d */
.L_x_122:
[----:B------:R-:W-:-:S07]  /*a620*/  VIADD R48, R27, 0x1 ;  /* 0x000000011b307836 */ /* 0x000fce0000000000 */
.L_x_121:
        /* <DEDUP_REMOVED lines=56> */
.L_x_126:
[----:B------:R-:W-:Y:S02]  /*a9b0*/  IMAD.MOV.U32 R32, RZ, RZ, R28 ;  /* 0x000000ffff207224 */ /* 0x000fe400078e001c */
[----:B------:R-:W-:-:S07]  /*a9c0*/  IMAD.MOV.U32 R33, RZ, RZ, R29 ;  /* 0x000000ffff217224 */ /* 0x000fce00078e001d */
.L_x_125:
[----:B------:R-:W-:-:S07]  /*a9d0*/  VIADD R56, R27, 0x1 ;  /* 0x000000011b387836 */ /* 0x000fce0000000000 */
.L_x_124:
        /* <DEDUP_REMOVED lines=40> */
.L_x_128:
[----:B------:R-:W-:Y:S02]  /*ac60*/  IMAD.MOV.U32 R56, RZ, RZ, R27 ;  /* 0x000000ffff387224 */ /* 0x000fe400078e001b */
[----:B------:R-:W-:Y:S02]  /*ac70*/  IMAD.MOV.U32 R32, RZ, RZ, R28 ;  /* 0x000000ffff207224 */ /* 0x000fe400078e001c */
[----:B------:R-:W-:-:S07]  /*ac80*/  IMAD.MOV.U32 R33, RZ, RZ, R29 ;  /* 0x000000ffff217224 */ /* 0x000fce00078e001d */
.L_x_127:
        /* <DEDUP_REMOVED lines=54> */
.L_x_130:
[----:B------:R-:W-:Y:S02]  /*aff0*/  IMAD.MOV.U32 R56, RZ, RZ, R27 ;  /* 0x000000ffff387224 */ /* 0x000fe400078e001b */
[----:B------:R-:W-:Y:S02]  /*b000*/  IMAD.MOV.U32 R32, RZ, RZ, R28 ;  /* 0x000000ffff207224 */ /* 0x000fe400078e001c */
[----:B------:R-:W-:-:S07]  /*b010*/  IMAD.MOV.U32 R33, RZ, RZ, R29 ;  /* 0x000000ffff217224 */ /* 0x000fce00078e001d */
.L_x_129:
        /* <DEDUP_REMOVED lines=46> */
.L_x_133:
[----:B------:R-:W-:Y:S02]  /*b300*/  IMAD.MOV.U32 R32, RZ, RZ, R28 ;  /* 0x000000ffff207224 */ /* 0x000fe400078e001c */
[----:B------:R-:W-:-:S07]  /*b310*/  IMAD.MOV.U32 R33, RZ, RZ, R29 ;  /* 0x000000ffff217224 */ /* 0x000fce00078e001d */
.L_x_132:
[----:B------:R-:W-:-:S07]  /*b320*/  VIADD R56, R27, 0x1 ;  /* 0x000000011b387836 */ /* 0x000fce0000000000 */
.L_x_131:
        /* <DEDUP_REMOVED lines=16> */
[----:B------:R-:W-:-:S08]  /*b430*/  DFMA R16, R34, R16, R18 ;  /* 0x000000102210722b */ /* 0x000fd00000000012 */
[----:B---3--:R-:W-:Y:S01]  /*b440*/  DFMA R16, R34, R16, R24 ;  /* 0x000000102210722b */ /* 0x008fe20000000018 */
[----:B------:R-:W0:Y:S01]  /*b450*/  MUFU.RCP64H R25, R13 ;  /* 0x0000000d00197308 */ /* 0x000e220000001800 */
[----:B------:R-:W-:-:S06]  /*b460*/  IMAD.MOV.U32 R24, RZ, RZ, 0x1 ;  /* 0x00000001ff187424 */ /* 0x000fcc00078e00ff */
[----:B------:R-:W-:-:S08]  /*b470*/  DFMA R16, R34, R16, R26 ;  /* 0x000000102210722b */ /* 0x000fd0000000001a */
[----:B----4-:R-:W-:Y:S02]  /*b480*/  DFMA R16, R34, R16, R28 ;  /* 0x000000102210722b */ /* 0x010fe4000000001c */
[----:B0-----:R-:W-:-:S06]  /*b490*/  DFMA R26, R24, -R12, 1 ;  /* 0x3ff00000181a742b */ /* 0x001fcc000000080c */
[----:B------:R-:W-:Y:S02]  /*b4a0*/  DFMA R16, R34, R16, R30 ;  /* 0x000000102210722b */ /* 0x000fe4000000001e */
[----:B------:R-:W-:-:S06]  /*b4b0*/  DFMA R26, R26, R26, R26 ;  /* 0x0000001a1a1a722b */ /* 0x000fcc000000001a */
[----:B------:R-:W-:Y:S02]  /*b4c0*/  DFMA R32, R16, R32, R32 ;  /* 0x000000201020722b */ /* 0x000fe40000000020 */
[----:B------:R-:W-:Y:S02]  /*b4d0*/  DFMA R16, R34, R16, 1 ;  /* 0x3ff000002210742b */ /* 0x000fe40000000010 */
[----:B------:R-:W-:-:S08]  /*b4e0*/  DFMA R26, R24, R26, R24 ;  /* 0x0000001a181a722b */ /* 0x000fd00000000018 */
[----:B------:R-:W-:Y:S02]  /*b4f0*/  FSEL R18, R16, R32, !P0 ;  /* 0x0000002010127208 */ /* 0x000fe40004000000 */
[----:B------:R-:W-:Y:S02]  /*b500*/  FSEL R19, R17, R33, !P0 ;  /* 0x0000002111137208 */ /* 0x000fe40004000000 */
[----:B------:R-:W-:-:S04]  /*b510*/  LOP3.LUT P0, RZ, R56, 0x2, RZ, 0xc0, !PT ;  /* 0x0000000238ff7812 */ /* 0x000fc8000780c0ff */
[----:B------:R-:W-:-:S10]  /*b520*/  DADD R16, RZ, -R18 ;  /* 0x00000000ff107229 */ /* 0x000fd40000000812 */
[----:B------:R-:W-:Y:S02]  /*b530*/  FSEL R16, R18, R16, !P0 ;  /* 0x0000001012107208 */ /* 0x000fe40004000000 */
[----:B------:R-:W-:-:S06]  /*b540*/  FSEL R17, R19, R17, !P0 ;  /* 0x0000001113117208 */ /* 0x000fcc0004000000 */
[----:B------:R-:W-:Y:S02]  /*b550*/  DFMA R46, R46, R16, R48 ;  /* 0x000000102e2e722b */ /* 0x000fe40000000030 */
        /* <DEDUP_REMOVED lines=12> */
[----:B------:R-:W-:Y:S01]  /*b620*/  MOV R25, R29 ;  /* 0x0000001d00197202 */ /* 0x000fe20000000f00 */
[----:B------:R-:W-:Y:S01]  /*b630*/  IMAD.MOV.U32 R24, RZ, RZ, R12 ;  /* 0x000000ffff187224 */ /* 0x000fe200078e000c */
[----:B------:R-:W-:Y:S01]  /*b640*/  MOV R26, 0xb670 ;  /* 0x0000b670001a7802 */ /* 0x000fe20000000f00 */
[----:B------:R-:W-:-:S07]  /*b650*/  IMAD.MOV.U32 R27, RZ, RZ, R13 ;  /* 0x000000ffff1b7224 */ /* 0x000fce00078e000d */
[----:B------:R-:W-:Y:S05]  /*b660*/  CALL.REL.NOINC `($__internal_0_$__cuda_sm20_div_rn_f64_full) ;  /* 0x000003fc00287944 */ /* 0x000fea0003c00000 */
.L_x_135:
[----:B------:R-:W-:Y:S05]  /*b670*/  BSYNC.RECONVERGENT B1 ;  /* 0x0000000000017941 */ /* 0x000fea0003800200 */
.L_x_134:
[----:B------:R-:W0:Y:S01]  /*b680*/  LDS.64 R14, [R4] ;  /* 0x00000000040e7984 */ /* 0x000e220000000a00 */
[----:B------:R-:W1:Y:S08]  /*b690*/  LDC.64 R16, c[0x0][0x380] ;  /* 0x0000e000ff107b82 */ /* 0x000e700000000a00 */
[----:B------:R-:W2:Y:S01]  /*b6a0*/  LDC.64 R26, c[0x3][0x68] ;  /* 0x00c01a00ff1a7b82 */ /* 0x000ea20000000a00 */
[----:B0-----:R-:W-:-:S07]  /*b6b0*/  DADD R14, R14, -R24 ;  /* 0x000000000e0e7229 */ /* 0x001fce0000000818 */
        /* <DEDUP_REMOVED lines=26> */
.L_x_136:
        /* <DEDUP_REMOVED lines=32> */
.L_x_138:
[----:B------:R-:W-:Y:S02]  /*ba60*/  IMAD.MOV.U32 R34, RZ, RZ, R27 ;  /* 0x000000ffff227224 */ /* 0x000fe400078e001b */
[----:B------:R-:W-:Y:S02]  /*ba70*/  IMAD.MOV.U32 R32, RZ, RZ, R28 ;  /* 0x000000ffff207224 */ /* 0x000fe400078e001c */
[----:B------:R-:W-:-:S07]  /*ba80*/  IMAD.MOV.U32 R33, RZ, RZ, R29 ;  /* 0x000000ffff217224 */ /* 0x000fce00078e001d */
.L_x_137:
        /* <DEDUP_REMOVED lines=56> */
.L_x_141:
[----:B------:R-:W-:Y:S02]  /*be10*/  IMAD.MOV.U32 R32, RZ, RZ, R28 ;  /* 0x000000ffff207224 */ /* 0x000fe400078e001c */
[----:B------:R-:W-:-:S07]  /*be20*/  IMAD.MOV.U32 R33, RZ, RZ, R29 ;  /* 0x000000ffff217224 */ /* 0x000fce00078e001d */
.L_x_140:
[----:B------:R-:W-:-:S07]  /*be30*/  VIADD R58, R27, 0x1 ;  /* 0x000000011b3a7836 */ /* 0x000fce0000000000 */
.L_x_139:
        /* <DEDUP_REMOVED lines=54> */
.L_x_143:
[----:B------:R-:W-:Y:S02]  /*c1a0*/  IMAD.MOV.U32 R58, RZ, RZ, R27 ;  /* 0x000000ffff3a7224 */ /* 0x000fe400078e001b */
[----:B------:R-:W-:Y:S02]  /*c1b0*/  IMAD.MOV.U32 R32, RZ, RZ, R28 ;  /* 0x000000ffff207224 */ /* 0x000fe400078e001c */
[----:B------:R-:W-:-:S07]  /*c1c0*/  IMAD.MOV.U32 R33, RZ, RZ, R29 ;  /* 0x000000ffff217224 */ /* 0x000fce00078e001d */
.L_x_142:
        /* <DEDUP_REMOVED lines=56> */
.L_x_146:
[----:B------:R-:W-:Y:S02]  /*c550*/  IMAD.MOV.U32 R32, RZ, RZ, R28 ;  /* 0x000000ffff207224 */ /* 0x000fe400078e001c */
[----:B------:R-:W-:-:S07]  /*c560*/  IMAD.MOV.U32 R33, RZ, RZ, R29 ;  /* 0x000000ffff217224 */ /* 0x000fce00078e001d */
.L_x_145:
[----:B------:R-:W-:-:S07]  /*c570*/  VIADD R62, R27, 0x1 ;  /* 0x000000011b3e7836 */ /* 0x000fce0000000000 */
.L_x_144:
        /* <DEDUP_REMOVED lines=63> */
.L_x_148:
[----:B------:R-:W-:Y:S02]  /*c970*/  IMAD.MOV.U32 R34, RZ, RZ, R27 ;  /* 0x000000ffff227224 */ /* 0x000fe400078e001b */
[----:B------:R-:W-:Y:S02]  /*c980*/  IMAD.MOV.U32 R32, RZ, RZ, R28 ;  /* 0x000000ffff207224 */ /* 0x000fe400078e001c */
[----:B------:R-:W-:-:S07]  /*c990*/  IMAD.MOV.U32 R33, RZ, RZ, R29 ;  /* 0x000000ffff217224 */ /* 0x000fce00078e001d */
.L_x_147:
        /* <DEDUP_REMOVED lines=56> */
.L_x_151:
[----:B------:R-:W-:Y:S02]  /*cd20*/  IMAD.MOV.U32 R32, RZ, RZ, R28 ;  /* 0x000000ffff207224 */ /* 0x000fe400078e001c */
[----:B------:R-:W-:-:S07]  /*cd30*/  IMAD.MOV.U32 R33, RZ, RZ, R29 ;  /* 0x000000ffff217224 */ /* 0x000fce00078e001d */
.L_x_150:
[----:B------:R-:W-:-:S07]  /*cd40*/  VIADD R58, R27, 0x1 ;  /* 0x000000011b3a7836 */ /* 0x000fce0000000000 */
.L_x_149:
        /* <DEDUP_REMOVED lines=54> */
.L_x_153:
[----:B------:R-:W-:Y:S02]  /*d0b0*/  IMAD.MOV.U32 R58, RZ, RZ, R27 ;  /* 0x000000ffff3a7224 */ /* 0x000fe400078e001b */
[----:B------:R-:W-:Y:S02]  /*d0c0*/  IMAD.MOV.U32 R32, RZ, RZ, R28 ;  /* 0x000000ffff207224 */ /* 0x000fe400078e001c */
[----:B------:R-:W-:-:S07]  /*d0d0*/  IMAD.MOV.U32 R33, RZ, RZ, R29 ;  /* 0x000000ffff217224 */ /* 0x000fce00078e001d */
.L_x_152:
        /* <DEDUP_REMOVED lines=56> */
.L_x_156:
[----:B------:R-:W-:Y:S02]  /*d460*/  IMAD.MOV.U32 R32, RZ, RZ, R28 ;  /* 0x000000ffff207224 */ /* 0x000fe400078e001c */
[----:B------:R-:W-:-:S07]  /*d470*/  IMAD.MOV.U32 R33, RZ, RZ, R29 ;  /* 0x000000ffff217224 */ /* 0x000fce00078e001d */
.L_x_155:
[----:B------:R-:W-:-:S07]  /*d480*/  VIADD R58, R27, 0x1 ;  /* 0x000000011b3a7836 */ /* 0x000fce0000000000 */
.L_x_154:
        /* <DEDUP_REMOVED lines=61> */
.L_x_158:
[----:B------:R-:W-:Y:S05]  /*d860*/  BSYNC.RECONVERGENT B1 ;  /* 0x0000000000017941 */ /* 0x000fea0003800200 */
.L_x_157:
        /* <DEDUP_REMOVED lines=25> */
[----:B------:R-:W-:Y:S01]  /*da00*/  IMAD.MOV.U32 R48, RZ, RZ, R64 ;  /* 0x000000ffff307224 */ /* 0x000fe200078e0040 */
[----:B------:R-:W-:-:S07]  /*da10*/  MOV R49, R65 ;  /* 0x0000004100317202 */ /* 0x000fce0000000f00 */
.L_x_160:
[----:B------:R-:W-:Y:S05]  /*da20*/  BSYNC.RECONVERGENT B1 ;  /* 0x0000000000017941 */ /* 0x000fea0003800200 */
.L_x_159:
        /* <DEDUP_REMOVED lines=29> */
.L_x_164:
[----:B------:R-:W-:Y:S05]  /*dc00*/  BSYNC.RECONVERGENT B3 ;  /* 0x0000000000037941 */ /* 0x000fea0003800200 */
.L_x_163:
[----:B------:R-:W-:-:S07]  /*dc10*/  VIADD R34, R27, 0x1 ;  /* 0x000000011b227836 */ /* 0x000fce0000000000 */
.L_x_162:
[----:B------:R-:W-:Y:S05]  /*dc20*/  BSYNC.RECONVERGENT B2 ;  /* 0x0000000000027941 */ /* 0x000fea0003800200 */
.L_x_161:
        /* <DEDUP_REMOVED lines=56> */
.L_x_168:
[----:B------:R-:W-:Y:S05]  /*dfb0*/  BSYNC.RECONVERGENT B3 ;  /* 0x0000000000037941 */ /* 0x000fea0003800200 */
.L_x_167:
[----:B------:R-:W-:-:S07]  /*dfc0*/  VIADD R46, R27, 0x1 ;  /* 0x000000011b2e7836 */ /* 0x000fce0000000000 */
.L_x_166:
[----:B------:R-:W-:Y:S05]  /*dfd0*/  BSYNC.RECONVERGENT B2 ;  /* 0x0000000000027941 */ /* 0x000fea0003800200 */
.L_x_165:
        /* <DEDUP_REMOVED lines=55> */
.L_x_170:
[----:B------:R-:W-:Y:S02]  /*e350*/  IMAD.MOV.U32 R44, RZ, RZ, R27 ;  /* 0x000000ffff2c7224 */ /* 0x000fe400078e001b */
[----:B------:R-:W-:Y:S02]  /*e360*/  IMAD.MOV.U32 R34, RZ, RZ, R28 ;  /* 0x000000ffff227224 */ /* 0x000fe400078e001c */
[----:B------:R-:W-:-:S07]  /*e370*/  IMAD.MOV.U32 R35, RZ, RZ, R29 ;  /* 0x000000ffff237224 */ /* 0x000fce00078e001d */
.L_x_169:
        /* <DEDUP_REMOVED lines=8> */
[----:B------:R-:W-:-:S02]  /*e400*/  IMAD.MOV.U32 R58, RZ, RZ, 0x20fd8164 ;  /* 0x20fd8164ff3a7424 */ /* 0x000fc400078e00ff */
[----:B------:R-:W-:Y:S01]  /*e410*/  IMAD.MOV.U32 R45, RZ, RZ, 0x3da8ff83 ;  /* 0x3da8ff83ff2d7424 */ /* 0x000fe200078e00ff */
[----:B------:R-:W-:Y:S01]  /*e420*/  ISETP.NE.U32.AND P0, PT, R32, 0x1, PT ;  /* 0x000000012000780c */ /* 0x000fe20003f05070 */
[----:B------:R-:W-:-:S03]  /*e430*/  DMUL R32, R34, R34 ;  /* 0x0000002222207228 */ /* 0x000fc60000000000 */
[----:B------:R-:W-:Y:S01]  /*e440*/  FSEL R58, R58, -8.06006814911005101289e+34, !P0 ;  /* 0xf9785eba3a3a7808 */ /* 0x000fe20004000000 */
[----:B0-----:R-:W-:Y:S01]  /*e450*/  IMAD.MOV.U32 R56, RZ, RZ, 0x1 ;  /* 0x00000001ff387424 */ /* 0x001fe200078e00ff */
        /* <DEDUP_REMOVED lines=10> */
[----:B------:R-:W-:Y:S01]  /*e500*/  DFMA R16, R32, R16, 1 ;  /* 0x3ff000002010742b */ /* 0x000fe20000000010 */
[----:B------:R-:W-:Y:S02]  /*e510*/  IMAD.U32 R32, RZ, RZ, UR12 ;  /* 0x0000000cff207e24 */ /* 0x000fe4000f8e00ff */
[----:B------:R-:W-:-:S07]  /*e520*/  IMAD.U32 R33, RZ, RZ, UR13 ;  /* 0x0000000dff217e24 */ /* 0x000fce000f8e00ff */
[----:B------:R-:W-:Y:S02]  /*e530*/  FSEL R18, R16, R34, !P0 ;  /* 0x0000002210127208 */ /* 0x000fe40004000000 */
[----:B------:R-:W-:Y:S02]  /*e540*/  FSEL R19, R17, R35, !P0 ;  /* 0x0000002311137208 */ /* 0x000fe40004000000 */
[----:B------:R-:W-:-:S04]  /*e550*/  LOP3.LUT P0, RZ, R44, 0x2, RZ, 0xc0, !PT ;  /* 0x000000022cff7812 */ /* 0x000fc8000780c0ff */
        /* <DEDUP_REMOVED lines=16> */
.L_x_173:
[----:B------:R-:W-:Y:S02]  /*e660*/  IMAD.MOV.U32 R32, RZ, RZ, R28 ;  /* 0x000000ffff207224 */ /* 0x000fe400078e001c */
[----:B------:R-:W-:-:S07]  /*e670*/  IMAD.MOV.U32 R33, RZ, RZ, R29 ;  /* 0x000000ffff217224 */ /* 0x000fce00078e001d */
.L_x_172:
[----:B------:R-:W-:-:S07]  /*e680*/  VIADD R56, R27, 0x1 ;  /* 0x000000011b387836 */ /* 0x000fce0000000000 */
.L_x_171:
        /* <DEDUP_REMOVED lines=17> */
[----:B------:R-:W0:Y:S01]  /*e7a0*/  MUFU.RCP64H R19, UR39 ;  /* 0x0000002700137d08 */ /* 0x000e220008001800 */
[----:B------:R-:W-:-:S06]  /*e7b0*/  IMAD.MOV.U32 R18, RZ, RZ, 0x1 ;  /* 0x00000001ff127424 */ /* 0x000fcc00078e00ff */
[----:B---3--:R-:W-:-:S08]  /*e7c0*/  DFMA R16, R34, R16, R24 ;  /* 0x000000102210722b */ /* 0x008fd00000000018 */
[C---:B------:R-:W-:Y:S02]  /*e7d0*/  DFMA R26, R34.reuse, R16, R26 ;  /* 0x00000010221a722b */ /* 0x040fe4000000001a */
[----:B------:R-:W0:Y:S06]  /*e7e0*/  LDC.64 R16, c[0x3][0x58] ;  /* 0x00c01600ff107b82 */ /* 0x000e2c0000000a00 */
[----:B----4-:R-:W-:-:S08]  /*e7f0*/  DFMA R26, R34, R26, R28 ;  /* 0x0000001a221a722b */ /* 0x010fd0000000001c */
[----:B------:R-:W-:Y:S01]  /*e800*/  DFMA R26, R34, R26, R30 ;  /* 0x0000001a221a722b */ /* 0x000fe2000000001e */
[----:B------:R-:W1:Y:S07]  /*e810*/  LDC.64 R30, c[0x3][0x50] ;  /* 0x00c01400ff1e7b82 */ /* 0x000e6e0000000a00 */
[----:B------:R-:W-:Y:S02]  /*e820*/  DFMA R32, R26, R32, R32 ;  /* 0x000000201a20722b */ /* 0x000fe40000000020 */
[----:B------:R-:W-:-:S02]  /*e830*/  DFMA R26, R34, R26, 1 ;  /* 0x3ff00000221a742b */ /* 0x000fc4000000001a */
[----:B0-----:R-:W-:-:S08]  /*e840*/  DFMA R24, R18, -R16, 1 ;  /* 0x3ff000001218742b */ /* 0x001fd00000000810 */
[----:B------:R-:W-:Y:S02]  /*e850*/  FSEL R28, R26, R32, !P0 ;  /* 0x000000201a1c7208 */ /* 0x000fe40004000000 */
[----:B------:R-:W-:Y:S01]  /*e860*/  FSEL R29, R27, R33, !P0 ;  /* 0x000000211b1d7208 */ /* 0x000fe20004000000 */
[----:B------:R-:W-:Y:S01]  /*e870*/  DFMA R32, R24, R24, R24 ;  /* 0x000000181820722b */ /* 0x000fe20000000018 */
[----:B------:R-:W-:Y:S01]  /*e880*/  LOP3.LUT P0, RZ, R56, 0x2, RZ, 0xc0, !PT ;  /* 0x0000000238ff7812 */ /* 0x000fe2000780c0ff */
[----:B------:R-:W-:Y:S02]  /*e890*/  DADD R26, R14, R46 ;  /* 0x000000000e1a7229 */ /* 0x000fe4000000002e */
[----:B-1----:R-:W-:Y:S02]  /*e8a0*/  DMUL R48, R48, R30 ;  /* 0x0000001e30307228 */ /* 0x002fe40000000000 */
[----:B------:R-:W-:Y:S02]  /*e8b0*/  DADD R24, RZ, -R28 ;  /* 0x00000000ff187229 */ /* 0x000fe4000000081c */
[----:B------:R-:W-:-:S04]  /*e8c0*/  DFMA R32, R18, R32, R18 ;  /* 0x000000201220722b */ /* 0x000fc80000000012 */
[----:B------:R-:W-:-:S04]  /*e8d0*/  DMUL R26, R48, R26 ;  /* 0x0000001a301a7228 */ /* 0x000fc80000000000 */
[----:B------:R-:W-:Y:S02]  /*e8e0*/  FSEL R18, R28, R24, !P0 ;  /* 0x000000181c127208 */ /* 0x000fe40004000000 */
[----:B------:R-:W-:Y:S01]  /*e8f0*/  FSEL R19, R29, R25, !P0 ;  /* 0x000000191d137208 */ /* 0x000fe20004000000 */
[----:B------:R-:W-:-:S05]  /*e900*/  DFMA R24, R32, -R16, 1 ;  /* 0x3ff000002018742b */ /* 0x000fca0000000810 */
[----:B------:R-:W-:-:S03]  /*e910*/  DMUL R44, R44, R18 ;  /* 0x000000122c2c7228 */ /* 0x000fc60000000000 */
        /* <DEDUP_REMOVED lines=15> */
.L_x_175:
[----:B------:R-:W-:Y:S05]  /*ea10*/  BSYNC.RECONVERGENT B1 ;  /* 0x0000000000017941 */ /* 0x000fea0003800200 */
.L_x_174:
[----:B------:R-:W0:Y:S01]  /*ea20*/  LDS.64 R16, [R5] ;  /* 0x0000000005107984 */ /* 0x000e220000000a00 */
[----:B------:R-:W1:Y:S01]  /*ea30*/  LDC.64 R44, c[0x0][0x388] ;  /* 0x0000e200ff2c7b82 */ /* 0x000e620000000a00 */
[----:B0-----:R-:W-:-:S07]  /*ea40*/  DADD R16, R16, -R24 ;  /* 0x0000000010107229 */ /* 0x001fce0000000818 */
[----:B------:R0:W-:Y:S01]  /*ea50*/  STS.64 [R5], R16 ;  /* 0x0000001005007388 */ /* 0x0001e20000000a00 */
[----:B------:R-:W-:Y:S06]  /*ea60*/  BAR.SYNC.DEFER_BLOCKING 0x0 ;  /* 0x0000000000007b1d */ /* 0x000fec0000010000 */
[----:B-1----:R-:W2:Y:S01]  /*ea70*/  LDG.E.64 R44, desc[UR16][R44.64+0x8] ;  /* 0x000008102c2c7981 */ /* 0x002ea2000c1e1b00 */
[----:B------:R-:W-:-:S08]  /*ea80*/  DADD R14, R14, -R46 ;  /* 0x000000000e0e7229 */ /* 0x000fd0000000082e */
[----:B------:R-:W-:Y:S02]  /*ea90*/  DMUL R14, R48, R14 ;  /* 0x0000000e300e7228 */ /* 0x000fe40000000000 */
[----:B--2---:R-:W-:-:S14]  /*eaa0*/  DSETP.NEU.AND P0, PT, |R44|, +INF , PT ;  /* 0x7ff000002c00742a */ /* 0x004fdc0003f0d200 */
[----:B------:R-:W-:Y:S01]  /*eab0*/  @!P0 DMUL R32, RZ, R44 ;  /* 0x0000002cff208228 */ /* 0x000fe20000000000 */
[----:B------:R-:W-:Y:S01]  /*eac0*/  @!P0 IMAD.MOV.U32 R46, RZ, RZ, 0x1 ;  /* 0x00000001ff2e8424 */ /* 0x000fe200078e00ff */
[----:B0-----:R-:W-:Y:S09]  /*ead0*/  @!P0 BRA `(.L_x_176) ;  /* 0x0000000000648947 */ /* 0x001ff20003800000 */
        /* <DEDUP_REMOVED lines=22> */
.L_x_178:
[----:B------:R-:W-:Y:S02]  /*ec40*/  IMAD.MOV.U32 R32, RZ, RZ, R28 ;  /* 0x000000ffff207224 */ /* 0x000fe400078e001c */
[----:B------:R-:W-:-:S07]  /*ec50*/  IMAD.MOV.U32 R33, RZ, RZ, R29 ;  /* 0x000000ffff217224 */ /* 0x000fce00078e001d */
.L_x_177:
[----:B------:R-:W-:-:S07]  /*ec60*/  VIADD R46, R27, 0x1 ;  /* 0x000000011b2e7836 */ /* 0x000fce0000000000 */
.L_x_176:
        /* <DEDUP_REMOVED lines=14> */
[----:B--2---:R-:W-:Y:S01]  /*ed50*/  DFMA R16, R34, R56, R16 ;  /* 0x000000382210722b */ /* 0x004fe20000000010 */
[----:B------:R-:W-:-:S07]  /*ed60*/  IMAD.MOV.U32 R56, RZ, RZ, 0x1 ;  /* 0x00000001ff387424 */ /* 0x000fce00078e00ff */
        /* <DEDUP_REMOVED lines=30> */
.L_x_181:
[----:B------:R-:W-:Y:S02]  /*ef50*/  IMAD.MOV.U32 R32, RZ, RZ, R28 ;  /* 0x000000ffff207224 */ /* 0x000fe400078e001c */
[----:B------:R-:W-:-:S07]  /*ef60*/  IMAD.MOV.U32 R33, RZ, RZ, R29 ;  /* 0x000000ffff217224 */ /* 0x000fce00078e001d */
.L_x_180:
[----:B------:R-:W-:-:S07]  /*ef70*/  VIADD R56, R27, 0x1 ;  /* 0x000000011b387836 */ /* 0x000fce0000000000 */
.L_x_179:
        /* <DEDUP_REMOVED lines=20> */
[----:B----4-:R-:W-:Y:S02]  /*f0c0*/  DFMA R16, R34, R16, R28 ;  /* 0x000000102210722b */ /* 0x010fe4000000001c */
[----:B-----5:R-:W-:-:S06]  /*f0d0*/  DSETP.NEU.AND P1, PT, |R46|, +INF , PT ;  /* 0x7ff000002e00742a */ /* 0x020fcc0003f2d200 */
        /* <DEDUP_REMOVED lines=35> */
.L_x_184:
[----:B------:R-:W-:Y:S02]  /*f310*/  IMAD.MOV.U32 R32, RZ, RZ, R28 ;  /* 0x000000ffff207224 */ /* 0x000fe400078e001c */
[----:B------:R-:W-:-:S07]  /*f320*/  IMAD.MOV.U32 R33, RZ, RZ, R29 ;  /* 0x000000ffff217224 */ /* 0x000fce00078e001d */
.L_x_183:
[----:B------:R-:W-:-:S07]  /*f330*/  VIADD R56, R27, 0x1 ;  /* 0x000000011b387836 */ /* 0x000fce0000000000 */
.L_x_182:
        /* <DEDUP_REMOVED lines=12> */
[----:B------:R-:W-:-:S03]  /*f400*/  DMUL R34, R32, R32 ;  /* 0x0000002020227228 */ /* 0x000fc60000000000 */
[----:B------:R-:W-:Y:S02]  /*f410*/  FSEL R60, R60, -8.06006814911005101289e+34, !P0 ;  /* 0xf9785eba3c3c7808 */ /* 0x000fe40004000000 */
[----:B------:R-:W-:-:S06]  /*f420*/  FSEL R61, -R57, 0.11223486810922622681, !P0 ;  /* 0x3de5db65393d7808 */ /* 0x000fcc0004000100 */
[----:B0-----:R-:W-:Y:S01]  /*f430*/  @!P2 IMAD.MOV.U32 R58, RZ, RZ, RZ ;  /* 0x000000ffff3aa224 */ /* 0x001fe200078e00ff */
        /* <DEDUP_REMOVED lines=38> */
.L_x_186:
[----:B------:R-:W-:Y:S02]  /*f6a0*/  IMAD.MOV.U32 R58, RZ, RZ, R27 ;  /* 0x000000ffff3a7224 */ /* 0x000fe400078e001b */
[----:B------:R-:W-:Y:S02]  /*f6b0*/  IMAD.MOV.U32 R32, RZ, RZ, R28 ;  /* 0x000000ffff207224 */ /* 0x000fe400078e001c */
[----:B------:R-:W-:-:S07]  /*f6c0*/  IMAD.MOV.U32 R33, RZ, RZ, R29 ;  /* 0x000000ffff217224 */ /* 0x000fce00078e001d */
.L_x_185:
        /* <DEDUP_REMOVED lines=40> */
.L_x_188:
[----:B------:R-:W-:Y:S02]  /*f950*/  IMAD.MOV.U32 R58, RZ, RZ, R27 ;  /* 0x000000ffff3a7224 */ /* 0x000fe400078e001b */
[----:B------:R-:W-:Y:S02]  /*f960*/  IMAD.MOV.U32 R32, RZ, RZ, R28 ;  /* 0x000000ffff207224 */ /* 0x000fe400078e001c */
[----:B------:R-:W-:-:S07]  /*f970*/  IMAD.MOV.U32 R33, RZ, RZ, R29 ;  /* 0x000000ffff217224 */ /* 0x000fce00078e001d */
.L_x_187:
        /* <DEDUP_REMOVED lines=29> */
[----:B------:R-:W-:Y:S01]  /*fb50*/  DFMA R48, -R56, R16, R48 ;  /* 0x000000103830722b */ /* 0x000fe20000000130 */
        /* <DEDUP_REMOVED lines=24> */
.L_x_190:
[----:B------:R-:W-:Y:S01]  /*fce0*/  IMAD.MOV.U32 R56, RZ, RZ, R27 ;  /* 0x000000ffff387224 */ /* 0x000fe200078e001b */
[----:B------:R-:W-:Y:S01]  /*fcf0*/  MOV R33, R29 ;  /* 0x0000001d00217202 */ /* 0x000fe20000000f00 */
[----:B------:R-:W-:-:S07]  /*fd00*/  IMAD.MOV.U32 R32, RZ, RZ, R28 ;  /* 0x000000ffff207224 */ /* 0x000fce00078e001c */
.L_x_189:
        /* <DEDUP_REMOVED lines=46> */
.L_x_193:
[----:B------:R-:W-:Y:S02]  /*fff0*/  IMAD.MOV.U32 R32, RZ, RZ, R28 ;  /* 0x000000ffff207224 */ /* 0x000fe400078e001c */
[----:B------:R-:W-:-:S07]  /*10000*/  IMAD.MOV.U32 R33, RZ, RZ, R29 ;  /* 0x000000ffff217224 */ /* 0x000fce00078e001d */
.L_x_192:
[----:B------:R-:W-:-:S07]  /*10010*/  VIADD R58, R27, 0x1 ;  /* 0x000000011b3a7836 */ /* 0x000fce0000000000 */
.L_x_191:
        /* <DEDUP_REMOVED lines=54> */
.L_x_196:
[----:B------:R-:W-:Y:S02]  /*10380*/  IMAD.MOV.U32 R32, RZ, RZ, R28 ;  /* 0x000000ffff207224 */ /* 0x000fe400078e001c */
[----:B------:R-:W-:-:S07]  /*10390*/  IMAD.MOV.U32 R33, RZ, RZ, R29 ;  /* 0x000000ffff217224 */ /* 0x000fce00078e001d */
.L_x_195:
[----:B------:R-:W-:-:S07]  /*103a0*/  VIADD R58, R27, 0x1 ;  /* 0x000000011b3a7836 */ /* 0x000fce0000000000 */
.L_x_194:
        /* <DEDUP_REMOVED lines=54> */
.L_x_199:
[----:B------:R-:W-:Y:S02]  /*10710*/  IMAD.MOV.U32 R32, RZ, RZ, R28 ;  /* 0x000000ffff207224 */ /* 0x000fe400078e001c */
[----:B------:R-:W-:-:S07]  /*10720*/  IMAD.MOV.U32 R33, RZ, RZ, R29 ;  /* 0x000000ffff217224 */ /* 0x000fce00078e001d */
.L_x_198:
[----:B------:R-:W-:-:S07]  /*10730*/  VIADD R58, R27, 0x1 ;  /* 0x000000011b3a7836 */ /* 0x000fce0000000000 */
.L_x_197:
        /* <DEDUP_REMOVED lines=13> */
[----:B0-----:R-:W-:Y:S01]  /*10810*/  IMAD.U32 R44, RZ, RZ, UR41 ;  /* 0x00000029ff2c7e24 */ /* 0x001fe2000f8e00ff */
        /* <DEDUP_REMOVED lines=26> */
.L_x_201:
[----:B------:R-:W-:Y:S02]  /*109c0*/  IMAD.MOV.U32 R44, RZ, RZ, R27 ;  /* 0x000000ffff2c7224 */ /* 0x000fe400078e001b */
[----:B------:R-:W-:Y:S02]  /*109d0*/  IMAD.MOV.U32 R32, RZ, RZ, R28 ;  /* 0x000000ffff207224 */ /* 0x000fe400078e001c */
[----:B------:R-:W-:-:S07]  /*109e0*/  IMAD.MOV.U32 R33, RZ, RZ, R29 ;  /* 0x000000ffff217224 */ /* 0x000fce00078e001d */
.L_x_200:
        /* <DEDUP_REMOVED lines=52> */
.L_x_203:
[----:B------:R-:W-:Y:S05]  /*10d30*/  BSYNC.RECONVERGENT B1 ;  /* 0x0000000000017941 */ /* 0x000fea0003800200 */
.L_x_202:
[----:B------:R-:W0:Y:S01]  /*10d40*/  LDS.64 R14, [R5] ;  /* 0x00000000050e7984 */ /* 0x000e220000000a00 */
[----:B------:R-:W1:Y:S01]  /*10d50*/  LDC.64 R48, c[0x3][0xa8] ;  /* 0x00c02a00ff307b82 */ /* 0x000e620000000a00 */
[----:B------:R-:W-:Y:S01]  /*10d60*/  DMUL R46, R52, UR24 ;  /* 0x00000018342e7c28 */ /* 0x000fe20008000000 */
[----:B------:R-:W-:Y:S01]  /*10d70*/  BSSY.RECONVERGENT B0, `(.L_x_204) ;  /* 0x000000e000007945 */ /* 0x000fe20003800200 */
[----:B------:R-:W-:Y:S01]  /*10d80*/  MOV R26, 0x10e50 ;  /* 0x00010e50001a7802 */ /* 0x000fe20000000f00 */
[----:B------:R-:W-:Y:S01]  /*10d90*/  UMOV UR4, URZ ;  /* 0x000000ff00047c82 */ /* 0x000fe20008000000 */
[----:B------:R-:W-:-:S04]  /*10da0*/  UMOV UR5, 0x40000000 ;  /* 0x4000000000057882 */ /* 0x000fc80000000000 */
[C-C-:B------:R-:W-:Y:S02]  /*10db0*/  DFMA R56, R42.reuse, UR26, -R46.reuse ;  /* 0x0000001a2a387c2b */ /* 0x140fe4000800082e */
[----:B------:R-:W-:Y:S02]  /*10dc0*/  DFMA R46, R42, UR26, R46 ;  /* 0x0000001a2a2e7c2b */ /* 0x000fe4000800002e */
[----:B-1----:R-:W-:Y:S02]  /*10dd0*/  DFMA R48, R48, -0.5, R50 ;  /* 0xbfe000003030782b */ /* 0x002fe40000000032 */
[----:B0-----:R-:W-:-:S06]  /*10de0*/  DADD R14, R14, R24 ;  /* 0x000000000e0e7229 */ /* 0x001fcc0000000018 */
[----:B------:R-:W-:Y:S01]  /*10df0*/  DADD R24, -RZ, |R48| ;  /* 0x00000000ff187229 */ /* 0x000fe20000000530 */
[----:B------:R0:W-:Y:S01]  /*10e00*/  STS.64 [R5], R14 ;  /* 0x0000000e05007388 */ /* 0x0001e20000000a00 */
[----:B------:R-:W-:Y:S08]  /*10e10*/  BAR.SYNC.DEFER_BLOCKING 0x0 ;  /* 0x0000000000007b1d */ /* 0x000ff00000010000 */
[----:B------:R-:W-:Y:S08]  /*10e20*/  BAR.SYNC.DEFER_BLOCKING 0x0 ;  /* 0x0000000000007b1d */ /* 0x000ff00000010000 */
[----:B0-----:R-:W-:Y:S06]  /*10e30*/  BAR.SYNC.DEFER_BLOCKING 0x0 ;  /* 0x0000000000007b1d */ /* 0x001fec0000010000 */
[----:B------:R-:W-:Y:S05]  /*10e40*/  CALL.REL.NOINC `($_Z9paths_rk4PdS_S_$__internal_accurate_pow) ;  /* 0x000003ac00707944 */ /* 0x000fea0003c00000 */
[----:B------:R-:W-:Y:S05]  /*10e50*/  BSYNC.RECONVERGENT B0 ;  /* 0x0000000000007941 */ /* 0x000fea0003800200 */
.L_x_204:
[C---:B------:R-:W-:Y:S01]  /*10e60*/  DADD R44, R48.reuse, 2 ;  /* 0x40000000302c7429 */ /* 0x040fe20000000000 */
[----:B------:R-:W0:Y:S01]  /*10e70*/  LDC.64 R16, c[0x3][0xb8] ;  /* 0x00c02e00ff107b82 */ /* 0x000e220000000a00 */
[C---:B------:R-:W-:Y:S01]  /*10e80*/  DSETP.NEU.AND P2, PT, R48.reuse, RZ, PT ;  /* 0x000000ff3000722a */ /* 0x040fe20003f4d000 */
[----:B------:R-:W-:Y:S01]  /*10e90*/  BSSY.RECONVERGENT B0, `(.L_x_205) ;  /* 0x0000012000007945 */ /* 0x000fe20003800200 */
[----:B------:R-:W-:-:S04]  /*10ea0*/  DSETP.NEU.AND P1, PT, R48, 1, PT ;  /* 0x3ff000003000742a */ /* 0x000fc80003f2d000 */
[----:B------:R-:W-:Y:S02]  /*10eb0*/  FSEL R60, R64, RZ, P2 ;  /* 0x000000ff403c7208 */ /* 0x000fe40001000000 */
[----:B------:R-:W-:Y:S02]  /*10ec0*/  LOP3.LUT R44, R45, 0x7ff00000, RZ, 0xc0, !PT ;  /* 0x7ff000002d2c7812 */ /* 0x000fe400078ec0ff */
[----:B------:R-:W-:Y:S01]  /*10ed0*/  FSEL R61, R24, RZ, P2 ;  /* 0x000000ff183d7208 */ /* 0x000fe20001000000 */
[----:B------:R-:W-:Y:S01]  /*10ee0*/  IMAD.MOV.U32 R14, RZ, RZ, R60 ;  /* 0x000000ffff0e7224 */ /* 0x000fe200078e003c */
[----:B------:R-:W-:-:S03]  /*10ef0*/  ISETP.NE.AND P3, PT, R44, 0x7ff00000, PT ;  /* 0x7ff000002c00780c */ /* 0x000fc60003f65270 */
[----:B------:R-:W-:Y:S01]  /*10f00*/  IMAD.MOV.U32 R15, RZ, RZ, R61 ;  /* 0x000000ffff0f7224 */ /* 0x000fe200078e003d */
[----:B0-----:R-:W-:-:S09]  /*10f10*/  DSETP.NEU.AND P0, PT, R16, 1, PT ;  /* 0x3ff000001000742a */ /* 0x001fd20003f0d000 */
[----:B------:R-:W-:Y:S05]  /*10f20*/  @P3 BRA `(.L_x_206) ;  /* 0x0000000000203947 */ /* 0x000fea0003800000 */
[----:B------:R-:W-:-:S14]  /*10f30*/  DSETP.NAN.AND P2, PT, R48, R48, PT ;  /* 0x000000303000722a */ /* 0x000fdc0003f48000 */
[----:B------:R-:W-:Y:S01]  /*10f40*/  @P2 DADD R14, R48, 2 ;  /* 0x40000000300e2429 */ /* 0x000fe20000000000 */
[----:B------:R-:W-:Y:S10]  /*10f50*/  @P2 BRA `(.L_x_206) ;  /* 0x0000000000142947 */ /* 0x000ff40003800000 */
[----:B------:R-:W-:Y:S01]  /*10f60*/  DSETP.NEU.AND P2, PT, |R48|, +INF , PT ;  /* 0x7ff000003000742a */ /* 0x000fe20003f4d200 */
[----:B------:R-:W-:Y:S02]  /*10f70*/  IMAD.MOV.U32 R14, RZ, RZ, R60 ;  /* 0x000000ffff0e7224 */ /* 0x000fe400078e003c */
[----:B------:R-:W-:-:S11]  /*10f80*/  IMAD.MOV.U32 R15, RZ, RZ, R61 ;  /* 0x000000ffff0f7224 */ /* 0x000fd600078e003d */
[----:B------:R-:W-:Y:S02]  /*10f90*/  @!P2 IMAD.MOV.U32 R14, RZ, RZ, 0x0 ;  /* 0x00000000ff0ea424 */ /* 0x000fe400078e00ff */
[----:B------:R-:W-:-:S07]  /*10fa0*/  @!P2 IMAD.MOV.U32 R15, RZ, RZ, 0x7ff00000 ;  /* 0x7ff00000ff0fa424 */ /* 0x000fce00078e00ff */
.L_x_206:
[----:B------:R-:W-:Y:S05]  /*10fb0*/  BSYNC.RECONVERGENT B0 ;  /* 0x0000000000007941 */ /* 0x000fea0003800200 */
.L_x_205:
[----:B------:R-:W-:Y:S01]  /*10fc0*/  DADD R14, -RZ, -R14 ;  /* 0x00000000ff0e7229 */ /* 0x000fe2000000090e */
[----:B------:R-:W-:Y:S01]  /*10fd0*/  BSSY.RECONVERGENT B0, `(.L_x_207) ;  /* 0x000000a000007945 */ /* 0x000fe20003800200 */
[--C-:B------:R-:W-:Y:S01]  /*10fe0*/  DADD R24, -RZ, |R16|.reuse ;  /* 0x00000000ff187229 */ /* 0x100fe20000000510 */
[----:B------:R-:W-:Y:S01]  /*10ff0*/  MOV R26, 0x11070 ;  /* 0x00011070001a7802 */ /* 0x000fe20000000f00 */
[C---:B------:R-:W-:Y:S01]  /*11000*/  DSETP.NEU.AND P2, PT, |R16|.reuse, +INF , PT ;  /* 0x7ff000001000742a */ /* 0x040fe20003f4d200 */
[----:B------:R-:W-:Y:S01]  /*11010*/  UISETP.NE.AND UP1, UPT, UR9, 0x7ff00000, UPT ;  /* 0x7ff000000900788c */ /* 0x000fe2000bf25270 */
[C---:B------:R-:W-:Y:S02]  /*11020*/  DSETP.NAN.AND P3, PT, R16.reuse, R16, PT ;  /* 0x000000101000722a */ /* 0x040fe40003f68000 */
[----:B------:R-:W-:Y:S02]  /*11030*/  DSETP.NEU.AND P4, PT, R16, RZ, PT ;  /* 0x000000ff1000722a */ /* 0x000fe40003f8d000 */
[----:B------:R-:W-:-:S02]  /*11040*/  FSEL R16, R14, RZ, P1 ;  /* 0x000000ff0e107208 */ /* 0x000fc40000800000 */
[----:B------:R-:W-:-:S10]  /*11050*/  FSEL R17, R15, -1.875, P1 ;  /* 0xbff000000f117808 */ /* 0x000fd40000800000 */
[----:B------:R-:W-:Y:S05]  /*11060*/  CALL.REL.NOINC `($_Z9paths_rk4PdS_S_$__internal_accurate_pow) ;  /* 0x000003a800e87944 */ /* 0x000fea0003c00000 */
[----:B------:R-:W-:Y:S05]  /*11070*/  BSYNC.RECONVERGENT B0 ;  /* 0x0000000000007941 */ /* 0x000fea0003800200 */
.L_x_207:
[----:B------:R-:W0:Y:S01]  /*11080*/  LDC.64 R14, c[0x3][0xb8] ;  /* 0x00c02e00ff0e7b82 */ /* 0x000e220000000a00 */
[----:B------:R-:W-:Y:S01]  /*11090*/  PLOP3.LUT P5, PT, PT, PT, UP1, 0x80, 0x8 ;  /* 0x000000000008781c */ /* 0x000fe20003faf018 */
[----:B------:R-:W-:Y:S01]  /*110a0*/  BSSY.RECONVERGENT B1, `(.L_x_208) ;  /* 0x0000022000017945 */ /* 0x000fe20003800200 */
[----:B------:R-:W-:Y:S02]  /*110b0*/  PLOP3.LUT P6, PT, PT, PT, UP1, 0x80, 0x8 ;  /* 0x000000000008781c */ /* 0x000fe40003fcf018 */
[----:B------:R-:W-:Y:S02]  /*110c0*/  FSEL R19, R64, RZ, P4 ;  /* 0x000000ff40137208 */ /* 0x000fe40002000000 */
[----:B------:R-:W-:Y:S01]  /*110d0*/  FSEL R24, R24, RZ, P4 ;  /* 0x000000ff18187208 */ /* 0x000fe20002000000 */
[----:B0-----:R-:W-:-:S10]  /*110e0*/  DADD R14, R14, 2 ;  /* 0x400000000e0e7429 */ /* 0x001fd40000000000 */
[----:B------:R-:W-:Y:S02]  /*110f0*/  FSEL R18, R14, R19, P3 ;  /* 0x000000130e127208 */ /* 0x000fe40001800000 */
[----:B------:R-:W-:Y:S02]  /*11100*/  FSEL R14, R15, R24, P3 ;  /* 0x000000180f0e7208 */ /* 0x000fe40001800000 */
[----:B------:R-:W-:Y:S01]  /*11110*/  @!P5 FSEL R19, R18, RZ, P2 ;  /* 0x000000ff1213d208 */ /* 0x000fe20001000000 */
[----:B------:R-:W-:Y:S01]  /*11120*/  IMAD.MOV.U32 R18, RZ, RZ, 0x1 ;  /* 0x00000001ff127424 */ /* 0x000fe200078e00ff */
[----:B------:R-:W-:Y:S02]  /*11130*/  @!P6 FSEL R24, R14, +QNAN , P2 ;  /* 0x7ff000000e18e808 */ /* 0x000fe40001000000 */
[----:B------:R-:W-:Y:S01]  /*11140*/  FSETP.GEU.AND P2, PT, |R17|, 6.5827683646048100446e-37, PT ;  /* 0x036000001100780b */ /* 0x000fe20003f4e200 */
[----:B------:R-:W-:Y:S02]  /*11150*/  IMAD.MOV.U32 R14, RZ, RZ, R19 ;  /* 0x000000ffff0e7224 */ /* 0x000fe400078e0013 */
[----:B------:R-:W-:-:S06]  /*11160*/  IMAD.MOV.U32 R15, RZ, RZ, R24 ;  /* 0x000000ffff0f7224 */ /* 0x000fcc00078e0018 */
[----:B------:R-:W-:-:S10]  /*11170*/  DADD R14, R14, R14 ;  /* 0x000000000e0e7229 */ /* 0x000fd4000000000e */
[----:B------:R-:W-:Y:S02]  /*11180*/  FSEL R15, R15, 2, P0 ;  /* 0x400000000f0f7808 */ /* 0x000fe40000000000 */
[----:B------:R-:W-:Y:S02]  /*11190*/  FSEL R14, R14, RZ, P0 ;  /* 0x000000ff0e0e7208 */ /* 0x000fe40000000000 */
[----:B------:R-:W0:Y:S04]  /*111a0*/  MUFU.RCP64H R19, R15 ;  /* 0x0000000f00137308 */ /* 0x000e280000001800 */
[----:B0-----:R-:W-:-:S08]  /*111b0*/  DFMA R24, -R14, R18, 1 ;  /* 0x3ff000000e18742b */ /* 0x001fd00000000112 */
[----:B------:R-:W-:-:S08]  /*111c0*/  DFMA R24, R24, R24, R24 ;  /* 0x000000181818722b */ /* 0x000fd00000000018 */
[----:B------:R-:W-:-:S08]  /*111d0*/  DFMA R24, R18, R24, R18 ;  /* 0x000000181218722b */ /* 0x000fd00000000012 */
[----:B------:R-:W-:-:S08]  /*111e0*/  DFMA R18, -R14, R24, 1 ;  /* 0x3ff000000e12742b */ /* 0x000fd00000000118 */
[----:B------:R-:W-:-:S08]  /*111f0*/  DFMA R18, R24, R18, R24 ;  /* 0x000000121812722b */ /* 0x000fd00000000018 */
[----:B------:R-:W-:-:S08]  /*11200*/  DMUL R24, R18, R16 ;  /* 0x0000001012187228 */ /* 0x000fd00000000000 */
[----:B------:R-:W-:-:S08]  /*11210*/  DFMA R26, -R14, R24, R16 ;  /* 0x000000180e1a722b */ /* 0x000fd00000000110 */
[----:B------:R-:W-:-:S10]  /*11220*/  DFMA R24, R18, R26, R24 ;  /* 0x0000001a1218722b */ /* 0x000fd40000000018 */
[----:B------:R-:W-:-:S05]  /*11230*/  FFMA R18, RZ, R15, R25 ;  /* 0x0000000fff127223 */ /* 0x000fca0000000019 */
[----:B------:R-:W-:-:S13]  /*11240*/  FSETP.GT.AND P0, PT, |R18|, 1.469367938527859385e-39, PT ;  /* 0x001000001200780b */ /* 0x000fda0003f04200 */
[----:B------:R-:W-:Y:S05]  /*11250*/  @P0 BRA P2, `(.L_x_209) ;  /* 0x0000000000180947 */ /* 0x000fea0001000000 */
[----:B------:R-:W-:Y:S01]  /*11260*/  IMAD.MOV.U32 R28, RZ, RZ, R16 ;  /* 0x000000ffff1c7224 */ /* 0x000fe200078e0010 */
[----:B------:R-:W-:Y:S01]  /*11270*/  MOV R26, 0x112c0 ;  /* 0x000112c0001a7802 */ /* 0x000fe20000000f00 */
[----:B------:R-:W-:Y:S02]  /*11280*/  IMAD.MOV.U32 R25, RZ, RZ, R17 ;  /* 0x000000ffff197224 */ /* 0x000fe400078e0011 */
[----:B------:R-:W-:Y:S02]  /*11290*/  IMAD.MOV.U32 R24, RZ, RZ, R14 ;  /* 0x000000ffff187224 */ /* 0x000fe400078e000e */
[----:B------:R-:W-:-:S07]  /*112a0*/  IMAD.MOV.U32 R27, RZ, RZ, R15 ;  /* 0x000000ffff1b7224 */ /* 0x000fce00078e000f */
[----:B------:R-:W-:Y:S05]  /*112b0*/  CALL.REL.NOINC `($__internal_0_$__cuda_sm20_div_rn_f64_full) ;  /* 0x000003a000147944 */ /* 0x000fea0003c00000 */
.L_x_209:
[----:B------:R-:W-:Y:S05]  /*112c0*/  BSYNC.RECONVERGENT B1 ;  /* 0x0000000000017941 */ /* 0x000fea0003800200 */
.L_x_208:
[----:B------:R-:W-:Y:S01]  /*112d0*/  IMAD.MOV.U32 R16, RZ, RZ, 0x652b82fe ;  /* 0x652b82feff107424 */ /* 0x000fe200078e00ff */
[----:B------:R-:W-:Y:S01]  /*112e0*/  UMOV UR10, 0xfefa39ef ;  /* 0xfefa39ef000a7882 */ /* 0x000fe20000000000 */
[----:B------:R-:W-:Y:S01]  /*112f0*/  IMAD.MOV.U32 R17, RZ, RZ, 0x3ff71547 ;  /* 0x3ff71547ff117424 */ /* 0x000fe200078e00ff */
[----:B------:R-:W-:Y:S01]  /*11300*/  UMOV UR11, 0x3fe62e42 ;  /* 0x3fe62e42000b7882 */ /* 0x000fe20000000000 */
[----:B------:R-:W-:Y:S01]  /*11310*/  FSETP.GEU.AND P0, PT, |R25|, 4.1917929649353027344, PT ;  /* 0x4086232b1900780b */ /* 0x000fe20003f0e200 */
[----:B------:R-:W-:Y:S01]  /*11320*/  BSSY.RECONVERGENT B0, `(.L_x_210) ;  /* 0x0000037000007945 */ /* 0x000fe20003800200 */
[----:B------:R-:W-:Y:S02]  /*11330*/  DSETP.NEU.AND P2, PT, |R56|, +INF , PT ;  /* 0x7ff000003800742a */ /* 0x000fe40003f4d200 */
[----:B------:R-:W-:-:S08]  /*11340*/  DFMA R16, R24, R16, 6.75539944105574400000e+15 ;  /* 0x433800001810742b */ /* 0x000fd00000000010 */
[----:B------:R-:W-:-:S08]  /*11350*/  DADD R18, R16, -6.75539944105574400000e+15 ;  /* 0xc338000010127429 */ /* 0x000fd00000000000 */
[----:B------:R-:W-:Y:S01]  /*11360*/  DFMA R26, R18, -UR10, R24 ;  /* 0x8000000a121a7c2b */ /* 0x000fe20008000018 */
[----:B------:R-:W-:Y:S01]  /*11370*/  UMOV UR10, 0x3b39803f ;  /* 0x3b39803f000a7882 */ /* 0x000fe20000000000 */
[----:B------:R-:W-:-:S06]  /*11380*/  UMOV UR11, 0x3c7abc9e ;  /* 0x3c7abc9e000b7882 */ /* 0x000fcc0000000000 */
[----:B------:R-:W-:Y:S01]  /*11390*/  DFMA R18, R18, -UR10, R26 ;  /* 0x8000000a12127c2b */ /* 0x000fe2000800001a */
[----:B------:R-:W-:Y:S01]  /*113a0*/  UMOV UR10, 0x69ce2bdf ;  /* 0x69ce2bdf000a7882 */ /* 0x000fe20000000000 */
[----:B------:R-:W-:Y:S01]  /*113b0*/  IMAD.MOV.U32 R26, RZ, RZ, -0x35dec16 ;  /* 0xfca213eaff1a7424 */ /* 0x000fe200078e00ff */
[----:B------:R-:W-:Y:S01]  /*113c0*/  UMOV UR11, 0x3e5ade15 ;  /* 0x3e5ade15000b7882 */ /* 0x000fe20000000000 */
[----:B------:R-:W-:-:S06]  /*113d0*/  IMAD.MOV.U32 R27, RZ, RZ, 0x3e928af3 ;  /* 0x3e928af3ff1b7424 */ /* 0x000fcc00078e00ff */
[----:B------:R-:W-:Y:S01]  /*113e0*/  DFMA R26, R18, UR10, R26 ;  /* 0x0000000a121a7c2b */ /* 0x000fe2000800001a */
[----:B------:R-:W-:Y:S01]  /*113f0*/  UMOV UR10, 0x62401315 ;  /* 0x62401315000a7882 */ /* 0x000fe20000000000 */
[----:B------:R-:W-:-:S06]  /*11400*/  UMOV UR11, 0x3ec71dee ;  /* 0x3ec71dee000b7882 */ /* 0x000fcc0000000000 */
[----:B------:R-:W-:Y:S01]  /*11410*/  DFMA R26, R18, R26, UR10 ;  /* 0x0000000a121a7e2b */ /* 0x000fe2000800001a */
        /* <DEDUP_REMOVED lines=20> */
[----:B------:R-:W-:-:S08]  /*11560*/  DFMA R26, R18, R26, UR10 ;  /* 0x0000000a121a7e2b */ /* 0x000fd0000800001a */
[----:B------:R-:W-:-:S08]  /*11570*/  DFMA R26, R18, R26, 1 ;  /* 0x3ff00000121a742b */ /* 0x000fd0000000001a */
[----:B------:R-:W-:-:S10]  /*11580*/  DFMA R26, R18, R26, 1 ;  /* 0x3ff00000121a742b */ /* 0x000fd4000000001a */
[----:B------:R-:W-:Y:S02]  /*11590*/  IMAD R63, R16, 0x100000, R27 ;  /* 0x00100000103f7824 */ /* 0x000fe400078e021b */
[----:B------:R-:W-:Y:S01]  /*115a0*/  IMAD.MOV.U32 R62, RZ, RZ, R26 ;  /* 0x000000ffff3e7224 */ /* 0x000fe200078e001a */
[----:B------:R-:W-:Y:S06]  /*115b0*/  @!P0 BRA `(.L_x_211) ;  /* 0x0000000000348947 */ /* 0x000fec0003800000 */
[----:B------:R-:W-:Y:S01]  /*115c0*/  FSETP.GEU.AND P3, PT, |R25|, 4.2275390625, PT ;  /* 0x408748001900780b */ /* 0x000fe20003f6e200 */
[C---:B------:R-:W-:Y:S02]  /*115d0*/  DADD R18, R24.reuse, +INF ;  /* 0x7ff0000018127429 */ /* 0x040fe40000000000 */
[----:B------:R-:W-:-:S08]  /*115e0*/  DSETP.GEU.AND P0, PT, R24, RZ, PT ;  /* 0x000000ff1800722a */ /* 0x000fd00003f0e000 */
[----:B------:R-:W-:Y:S02]  /*115f0*/  FSEL R63, R19, RZ, P0 ;  /* 0x000000ff133f7208 */ /* 0x000fe40000000000 */
[----:B------:R-:W-:Y:S02]  /*11600*/  @!P3 LEA.HI R17, R16, R16, RZ, 0x1 ;  /* 0x000000101011b211 */ /* 0x000fe400078f08ff */
[----:B------:R-:W-:Y:S01]  /*11610*/  FSEL R62, R18, RZ, P0 ;  /* 0x000000ff123e7208 */ /* 0x000fe20000000000 */
[----:B------:R-:W-:Y:S01]  /*11620*/  @!P3 IMAD.MOV.U32 R18, RZ, RZ, RZ ;  /* 0x000000ffff12b224 */ /* 0x000fe200078e00ff */
[----:B------:R-:W-:-:S05]  /*11630*/  @!P3 SHF.R.S32.HI R17, RZ, 0x1, R17 ;  /* 0x00000001ff11b819 */ /* 0x000fca0000011411 */
[----:B------:R-:W-:Y:S02]  /*11640*/  @!P3 IMAD.IADD R16, R16, 0x1, -R17 ;  /* 0x000000011010b824 */ /* 0x000fe400078e0a11 */
[----:B------:R-:W-:-:S03]  /*11650*/  @!P3 IMAD R17, R17, 0x100000, R27 ;  /* 0x001000001111b824 */ /* 0x000fc600078e021b */
[----:B------:R-:W-:Y:S01]  /*11660*/  @!P3 LEA R19, R16, 0x3ff00000, 0x14 ;  /* 0x3ff000001013b811 */ /* 0x000fe200078ea0ff */
[----:B------:R-:W-:-:S06]  /*11670*/  @!P3 IMAD.MOV.U32 R16, RZ, RZ, R26 ;  /* 0x000000ffff10b224 */ /* 0x000fcc00078e001a */
[----:B------:R-:W-:-:S11]  /*11680*/  @!P3 DMUL R62, R16, R18 ;  /* 0x00000012103eb228 */ /* 0x000fd60000000000 */
.L_x_211:
[----:B------:R-:W-:Y:S05]  /*11690*/  BSYNC.RECONVERGENT B0 ;  /* 0x0000000000007941 */ /* 0x000fea0003800200 */
.L_x_210:
[----:B------:R-:W-:Y:S01]  /*116a0*/  BAR.SYNC.DEFER_BLOCKING 0x0 ;  /* 0x0000000000007b1d */ /* 0x000fe20000010000 */
[----:B------:R-:W-:-:S05]  /*116b0*/  @!P2 IMAD.MOV.U32 R45, RZ, RZ, 0x1 ;  /* 0x00000001ff2da424 */ /* 0x000fca00078e00ff */
[----:B------:R-:W-:Y:S01]  /*116c0*/  BSSY.RECONVERGENT B2, `(.L_x_212) ;  /* 0x000001d000027945 */ /* 0x000fe20003800200 */
[----:B------:R-:W-:Y:S02]  /*116d0*/  @!P2 DMUL R32, RZ, R56 ;  /* 0x00000038ff20a228 */ /* 0x000fe40000000000 */
[----:B------:R-:W-:Y:S01]  /*116e0*/  DMUL R62, R62, UR22 ;  /* 0x000000163e3e7c28 */ /* 0x000fe20008000000 */
[----:B------:R-:W-:Y:S10]  /*116f0*/  @!P2 BRA `(.L_x_213) ;  /* 0x000000000064a947 */ /* 0x000ff40003800000 */
        /* <DEDUP_REMOVED lines=23> */
.L_x_215:
[----:B------:R-:W-:Y:S05]  /*11870*/  BSYNC.RECONVERGENT B3 ;  /* 0x0000000000037941 */ /* 0x000fea0003800200 */
.L_x_214:
[----:B------:R-:W-:-:S07]  /*11880*/  VIADD R45, R27, 0x1 ;  /* 0x000000011b2d7836 */ /* 0x000fce0000000000 */
.L_x_213:
[----:B------:R-:W-:Y:S05]  /*11890*/  BSYNC.RECONVERGENT B2 ;  /* 0x0000000000027941 */ /* 0x000fea0003800200 */
.L_x_212:
        /* <DEDUP_REMOVED lines=24> */
[----:B------:R-:W-:-:S08]  /*11a20*/  @!P3 DMUL R34, RZ, R46 ;  /* 0x0000002eff22b228 */ /* 0x000fd00000000000 */
[----:B------:R-:W-:Y:S02]  /*11a30*/  FSEL R18, R16, R32, !P0 ;  /* 0x0000002010127208 */ /* 0x000fe40004000000 */
[----:B------:R-:W-:Y:S02]  /*11a40*/  FSEL R19, R17, R33, !P0 ;  /* 0x0000002111137208 */ /* 0x000fe40004000000 */
        /* <DEDUP_REMOVED lines=29> */
.L_x_219:
[----:B------:R-:W-:Y:S05]  /*11c20*/  BSYNC.RECONVERGENT B3 ;  /* 0x0000000000037941 */ /* 0x000fea0003800200 */
.L_x_218:
[----:B------:R-:W-:-:S07]  /*11c30*/  VIADD R45, R27, 0x1 ;  /* 0x000000011b2d7836 */ /* 0x000fce0000000000 */
.L_x_217:
[----:B------:R-:W-:Y:S05]  /*11c40*/  BSYNC.RECONVERGENT B2 ;  /* 0x0000000000027941 */ /* 0x000fea0003800200 */
.L_x_216:
        /* <DEDUP_REMOVED lines=9> */
[----:B------:R-:W-:Y:S01]  /*11ce0*/  DMUL R62, R62, UR28 ;  /* 0x0000001c3e3e7c28 */ /* 0x000fe20008000000 */
[----:B------:R-:W-:Y:S01]  /*11cf0*/  IMAD.MOV.U32 R59, RZ, RZ, 0x3da8ff83 ;  /* 0x3da8ff83ff3b7424 */ /* 0x000fe200078e00ff */
[----:B------:R-:W-:Y:S01]  /*11d00*/  ISETP.NE.U32.AND P0, PT, R32, 0x1, PT ;  /* 0x000000012000780c */ /* 0x000fe20003f05070 */
[----:B------:R-:W-:Y:S01]  /*11d10*/  DMUL R32, R34, R34 ;  /* 0x0000002222207228 */ /* 0x000fe20000000000 */
[----:B------:R-:W-:Y:S01]  /*11d20*/  BSSY.RECONVERGENT B1, `(.L_x_220) ;  /* 0x0000028000017945 */ /* 0x000fe20003800200 */
[----:B------:R-:W-:-:S02]  /*11d30*/  ISETP.NE.AND P5, PT, R44, 0x7ff00000, PT ;  /* 0x7ff000002c00780c */ /* 0x000fc40003fa5270 */
[----:B------:R-:W-:Y:S02]  /*11d40*/  FSEL R58, R58, -8.06006814911005101289e+34, !P0 ;  /* 0xf9785eba3a3a7808 */ /* 0x000fe40004000000 */
[----:B------:R-:W-:-:S06]  /*11d50*/  FSEL R59, -R59, 0.11223486810922622681, !P0 ;  /* 0x3de5db653b3b7808 */ /* 0x000fcc0004000100 */
[----:B--2---:R-:W-:-:S08]  /*11d60*/  DFMA R16, R32, R58, R16 ;  /* 0x0000003a2010722b */ /* 0x004fd00000000010 */
[----:B------:R-:W-:-:S08]  /*11d70*/  DFMA R16, R32, R16, R18 ;  /* 0x000000102010722b */ /* 0x000fd00000000012 */
[----:B---3--:R-:W-:-:S08]  /*11d80*/  DFMA R16, R32, R16, R24 ;  /* 0x000000102010722b */ /* 0x008fd00000000018 */
[----:B------:R-:W-:-:S08]  /*11d90*/  DFMA R16, R32, R16, R26 ;  /* 0x000000102010722b */ /* 0x000fd0000000001a */
[----:B----4-:R-:W-:-:S08]  /*11da0*/  DFMA R16, R32, R16, R28 ;  /* 0x000000102010722b */ /* 0x010fd0000000001c */
[----:B------:R-:W-:Y:S02]  /*11db0*/  DFMA R30, R32, R16, R30 ;  /* 0x00000010201e722b */ /* 0x000fe4000000001e */
[----:B------:R-:W0:Y:S01]  /*11dc0*/  MUFU.RCP64H R17, R13 ;  /* 0x0000000d00117308 */ /* 0x000e220000001800 */
[----:B------:R-:W-:-:S05]  /*11dd0*/  IMAD.MOV.U32 R16, RZ, RZ, 0x1 ;  /* 0x00000001ff107424 */ /* 0x000fca00078e00ff */
[----:B------:R-:W-:Y:S02]  /*11de0*/  DFMA R34, R30, R34, R34 ;  /* 0x000000221e22722b */ /* 0x000fe40000000022 */
[----:B------:R-:W-:Y:S02]  /*11df0*/  DFMA R30, R32, R30, 1 ;  /* 0x3ff00000201e742b */ /* 0x000fe4000000001e */
[----:B0-----:R-:W-:-:S08]  /*11e00*/  DFMA R26, R16, -R12, 1 ;  /* 0x3ff00000101a742b */ /* 0x001fd0000000080c */
[----:B------:R-:W-:Y:S02]  /*11e10*/  FSEL R24, R30, R34, !P0 ;  /* 0x000000221e187208 */ /* 0x000fe40004000000 */
[----:B------:R-:W-:Y:S02]  /*11e20*/  FSEL R25, R31, R35, !P0 ;  /* 0x000000231f197208 */ /* 0x000fe40004000000 */
[----:B------:R-:W-:Y:S01]  /*11e30*/  LOP3.LUT P0, RZ, R45, 0x2, RZ, 0xc0, !PT ;  /* 0x000000022dff7812 */ /* 0x000fe2000780c0ff */
[----:B------:R-:W-:-:S03]  /*11e40*/  DFMA R26, R26, R26, R26 ;  /* 0x0000001a1a1a722b */ /* 0x000fc6000000001a */
[----:B------:R-:W-:-:S05]  /*11e50*/  DADD R18, RZ, -R24 ;  /* 0x00000000ff127229 */ /* 0x000fca0000000818 */
[----:B------:R-:W-:-:S05]  /*11e60*/  DFMA R26, R16, R26, R16 ;  /* 0x0000001a101a722b */ /* 0x000fca0000000010 */
[----:B------:R-:W-:Y:S02]  /*11e70*/  FSEL R18, R24, R18, !P0 ;  /* 0x0000001218127208 */ /* 0x000fe40004000000 */
[----:B------:R-:W-:Y:S01]  /*11e80*/  FSEL R19, R25, R19, !P0 ;  /* 0x0000001319137208 */ /* 0x000fe20004000000 */
[----:B------:R-:W-:-:S05]  /*11e90*/  DFMA R16, R26, -R12, 1 ;  /* 0x3ff000001a10742b */ /* 0x000fca000000080c */
[----:B------:R-:W-:-:S03]  /*11ea0*/  DADD R64, R64, -R18 ;  /* 0x0000000040407229 */ /* 0x000fc60000000812 */
[----:B------:R-:W-:-:S05]  /*11eb0*/  DFMA R26, R26, R16, R26 ;  /* 0x000000101a1a722b */ /* 0x000fca000000001a */
[----:B------:R-:W-:-:S08]  /*11ec0*/  DMUL R62, R64, R62 ;  /* 0x0000003e403e7228 */ /* 0x000fd00000000000 */
        /* <DEDUP_REMOVED lines=13> */
.L_x_221:
[----:B------:R-:W-:Y:S05]  /*11fa0*/  BSYNC.RECONVERGENT B1 ;  /* 0x0000000000017941 */ /* 0x000fea0003800200 */
.L_x_220:
[----:B------:R-:W0:Y:S01]  /*11fb0*/  LDS.64 R16, [R4] ;  /* 0x0000000004107984 */ /* 0x000e220000000a00 */
[----:B------:R-:W1:Y:S01]  /*11fc0*/  MUFU.RCP64H R19, R15 ;  /* 0x0000000f00137308 */ /* 0x000e620000001800 */
[----:B------:R-:W-:Y:S01]  /*11fd0*/  IMAD.MOV.U32 R18, RZ, RZ, 0x1 ;  /* 0x00000001ff127424 */ /* 0x000fe200078e00ff */
[----:B------:R-:W-:Y:S05]  /*11fe0*/  BSSY.RECONVERGENT B0, `(.L_x_222) ;  /* 0x0000010000007945 */ /* 0x000fea0003800200 */
[----:B-1----:R-:W-:-:S08]  /*11ff0*/  DFMA R26, -R14, R18, 1 ;  /* 0x3ff000000e1a742b */ /* 0x002fd00000000112 */
[----:B------:R-:W-:-:S08]  /*12000*/  DFMA R26, R26, R26, R26 ;  /* 0x0000001a1a1a722b */ /* 0x000fd0000000001a */
[----:B------:R-:W-:Y:S02]  /*12010*/  DFMA R26, R18, R26, R18 ;  /* 0x0000001a121a722b */ /* 0x000fe40000000012 */
[----:B0-----:R-:W-:-:S07]  /*12020*/  DADD R16, R16, R24 ;  /* 0x0000000010107229 */ /* 0x001fce0000000018 */
[----:B------:R0:W-:Y:S01]  /*12030*/  STS.64 [R4], R16 ;  /* 0x0000001004007388 */ /* 0x0001e20000000a00 */
[----:B------:R-:W-:Y:S08]  /*12040*/  BAR.SYNC.DEFER_BLOCKING 0x0 ;  /* 0x0000000000007b1d */ /* 0x000ff00000010000 */
[----:B------:R-:W-:Y:S08]  /*12050*/  BAR.SYNC.DEFER_BLOCKING 0x0 ;  /* 0x0000000000007b1d */ /* 0x000ff00000010000 */
[----:B------:R-:W-:Y:S06]  /*12060*/  BAR.SYNC.DEFER_BLOCKING 0x0 ;  /* 0x0000000000007b1d */ /* 0x000fec0000010000 */
[----:B0-----:R-:W-:Y:S05]  /*12070*/  @P5 BRA `(.L_x_223) ;  /* 0x0000000000185947 */ /* 0x001fea0003800000 */
[----:B------:R-:W-:-:S14]  /*12080*/  DSETP.NAN.AND P0, PT, R48, R48, PT ;  /* 0x000000303000722a */ /* 0x000fdc0003f08000 */
[----:B------:R-:W-:Y:S01]  /*12090*/  @P0 DADD R60, R48, 2 ;  /* 0x40000000303c0429 */ /* 0x000fe20000000000 */
[----:B------:R-:W-:Y:S10]  /*120a0*/  @P0 BRA `(.L_x_223) ;  /* 0x00000000000c0947 */ /* 0x000ff40003800000 */
[----:B------:R-:W-:-:S14]  /*120b0*/  DSETP.NEU.AND P0, PT, |R48|, +INF , PT ;  /* 0x7ff000003000742a */ /* 0x000fdc0003f0d200 */
[----:B------:R-:W-:Y:S02]  /*120c0*/  @!P0 IMAD.MOV.U32 R60, RZ, RZ, 0x0 ;  /* 0x00000000ff3c8424 */ /* 0x000fe400078e00ff */
[----:B------:R-:W-:-:S07]  /*120d0*/  @!P0 IMAD.MOV.U32 R61, RZ, RZ, 0x7ff00000 ;  /* 0x7ff00000ff3d8424 */ /* 0x000fce00078e00ff */
.L_x_223:
[----:B------:R-:W-:Y:S05]  /*120e0*/  BSYNC.RECONVERGENT B0 ;  /* 0x0000000000007941 */ /* 0x000fea0003800200 */
.L_x_222:
[----:B------:R-:W-:Y:S01]  /*120f0*/  DADD R60, -RZ, -R60 ;  /* 0x00000000ff3c7229 */ /* 0x000fe2000000093c */
[----:B------:R-:W-:Y:S01]  /*12100*/  BSSY.RECONVERGENT B1, `(.L_x_224) ;  /* 0x0000011000017945 */ /* 0x000fe20003800200 */
[----:B------:R-:W-:-:S08]  /*12110*/  DFMA R16, -R14, R26, 1 ;  /* 0x3ff000000e10742b */ /* 0x000fd0000000011a */
[----:B------:R-:W-:Y:S01]  /*12120*/  DFMA R26, R26, R16, R26 ;  /* 0x000000101a1a722b */ /* 0x000fe2000000001a */
[----:B------:R-:W-:Y:S02]  /*12130*/  FSEL R28, R60, RZ, P1 ;  /* 0x000000ff3c1c7208 */ /* 0x000fe40000800000 */
[----:B------:R-:W-:-:S04]  /*12140*/  FSEL R29, R61, -1.875, P1 ;  /* 0xbff000003d1d7808 */ /* 0x000fc80000800000 */
[----:B------:R-:W-:Y:S02]  /*12150*/  FSETP.GEU.AND P1, PT, |R29|, 6.5827683646048100446e-37, PT ;  /* 0x036000001d00780b */ /* 0x000fe40003f2e200 */
        /* <DEDUP_REMOVED lines=11> */
.L_x_225:
[----:B------:R-:W-:Y:S05]  /*12210*/  BSYNC.RECONVERGENT B1 ;  /* 0x0000000000017941 */ /* 0x000fea0003800200 */
.L_x_224:
[----:B------:R-:W-:Y:S01]  /*12220*/  IMAD.MOV.U32 R16, RZ, RZ, 0x652b82fe ;  /* 0x652b82feff107424 */ /* 0x000fe200078e00ff */
[----:B------:R-:W-:Y:S01]  /*12230*/  UMOV UR10, 0xfefa39ef ;  /* 0xfefa39ef000a7882 */ /* 0x000fe20000000000 */
[----:B------:R-:W-:Y:S01]  /*12240*/  IMAD.MOV.U32 R17, RZ, RZ, 0x3ff71547 ;  /* 0x3ff71547ff117424 */ /* 0x000fe200078e00ff */
[----:B------:R-:W-:Y:S01]  /*12250*/  UMOV UR11, 0x3fe62e42 ;  /* 0x3fe62e42000b7882 */ /* 0x000fe20000000000 */
[----:B------:R-:W-:Y:S01]  /*12260*/  FSETP.GEU.AND P0, PT, |R25|, 4.1917929649353027344, PT ;  /* 0x4086232b1900780b */ /* 0x000fe20003f0e200 */
[----:B------:R-:W-:Y:S03]  /*12270*/  BSSY.RECONVERGENT B0, `(.L_x_226) ;  /* 0x0000036000007945 */ /* 0x000fe60003800200 */
[----:B------:R-:W-:-:S08]  /*12280*/  DFMA R16, R24, R16, 6.75539944105574400000e+15 ;  /* 0x433800001810742b */ /* 0x000fd00000000010 */
[----:B------:R-:W-:-:S08]  /*12290*/  DADD R18, R16, -6.75539944105574400000e+15 ;  /* 0xc338000010127429 */ /* 0x000fd00000000000 */
[----:B------:R-:W-:Y:S01]  /*122a0*/  DFMA R26, R18, -UR10, R24 ;  /* 0x8000000a121a7c2b */ /* 0x000fe20008000018 */
[----:B------:R-:W-:Y:S01]  /*122b0*/  UMOV UR10, 0x3b39803f ;  /* 0x3b39803f000a7882 */ /* 0x000fe20000000000 */
[----:B------:R-:W-:-:S06]  /*122c0*/  UMOV UR11, 0x3c7abc9e ;  /* 0x3c7abc9e000b7882 */ /* 0x000fcc0000000000 */
[----:B------:R-:W-:Y:S01]  /*122d0*/  DFMA R26, R18, -UR10, R26 ;  /* 0x8000000a121a7c2b */ /* 0x000fe2000800001a */
[----:B------:R-:W-:Y:S01]  /*122e0*/  UMOV UR10, 0x69ce2bdf ;  /* 0x69ce2bdf000a7882 */ /* 0x000fe20000000000 */
[----:B------:R-:W-:Y:S01]  /*122f0*/  MOV R18, 0xfca213ea ;  /* 0xfca213ea00127802 */ /* 0x000fe20000000f00 */
[----:B------:R-:W-:Y:S01]  /*12300*/  IMAD.MOV.U32 R19, RZ, RZ, 0x3e928af3 ;  /* 0x3e928af3ff137424 */ /* 0x000fe200078e00ff */
[----:B------:R-:W-:-:S05]  /*12310*/  UMOV UR11, 0x3e5ade15 ;  /* 0x3e5ade15000b7882 */ /* 0x000fca0000000000 */
        /* <DEDUP_REMOVED lines=35> */
[----:B------:R-:W-:Y:S02]  /*12550*/  FSEL R49, R27, RZ, P0 ;  /* 0x000000ff1b317208 */ /* 0x000fe40000000000 */
[----:B------:R-:W-:-:S05]  /*12560*/  @!P1 SHF.R.S32.HI R17, RZ, 0x1, R17 ;  /* 0x00000001ff119819 */ /* 0x000fca0000011411 */
[----:B------:R-:W-:Y:S02]  /*12570*/  @!P1 IMAD.IADD R16, R16, 0x1, -R17 ;  /* 0x0000000110109824 */ /* 0x000fe400078e0a11 */
[----:B------:R-:W-:-:S03]  /*12580*/  @!P1 IMAD R17, R17, 0x100000, R19 ;  /* 0x0010000011119824 */ /* 0x000fc600078e0213 */
[----:B------:R-:W-:Y:S01]  /*12590*/  @!P1 LEA R19, R16, 0x3ff00000, 0x14 ;  /* 0x3ff0000010139811 */ /* 0x000fe200078ea0ff */
[----:B------:R-:W-:Y:S02]  /*125a0*/  @!P1 IMAD.MOV.U32 R16, RZ, RZ, R18 ;  /* 0x000000ffff109224 */ /* 0x000fe400078e0012 */
[----:B------:R-:W-:-:S06]  /*125b0*/  @!P1 IMAD.MOV.U32 R18, RZ, RZ, RZ ;  /* 0x000000ffff129224 */ /* 0x000fcc00078e00ff */
[----:B------:R-:W-:-:S11]  /*125c0*/  @!P1 DMUL R48, R16, R18 ;  /* 0x0000001210309228 */ /* 0x000fd60000000000 */
.L_x_227:
[----:B------:R-:W-:Y:S05]  /*125d0*/  BSYNC.RECONVERGENT B0 ;  /* 0x0000000000007941 */ /* 0x000fea0003800200 */
.L_x_226:
        /* <DEDUP_REMOVED lines=29> */
.L_x_231:
[----:B------:R-:W-:Y:S05]  /*127b0*/  BSYNC.RECONVERGENT B3 ;  /* 0x0000000000037941 */ /* 0x000fea0003800200 */
.L_x_230:
[----:B------:R-:W-:-:S07]  /*127c0*/  VIADD R44, R27, 0x1 ;  /* 0x000000011b2c7836 */ /* 0x000fce0000000000 */
.L_x_229:
[----:B------:R-:W-:Y:S05]  /*127d0*/  BSYNC.RECONVERGENT B2 ;  /* 0x0000000000027941 */ /* 0x000fea0003800200 */
.L_x_228:
        /* <DEDUP_REMOVED lines=56> */
.L_x_235:
[----:B------:R-:W-:Y:S05]  /*12b60*/  BSYNC.RECONVERGENT B3 ;  /* 0x0000000000037941 */ /* 0x000fea0003800200 */
.L_x_234:
[----:B------:R-:W-:-:S07]  /*12b70*/  VIADD R56, R27, 0x1 ;  /* 0x000000011b387836 */ /* 0x000fce0000000000 */
.L_x_233:
[----:B------:R-:W-:Y:S05]  /*12b80*/  BSYNC.RECONVERGENT B2 ;  /* 0x0000000000027941 */ /* 0x000fea0003800200 */
.L_x_232:
        /* <DEDUP_REMOVED lines=18> */
[----:B---3--:R-:W-:-:S08]  /*12cb0*/  DFMA R16, R34, R16, R24 ;  /* 0x000000102210722b */ /* 0x008fd00000000018 */
[C---:B------:R-:W-:Y:S01]  /*12cc0*/  DFMA R16, R34.reuse, R16, R26 ;  /* 0x000000102210722b */ /* 0x040fe2000000001a */
[----:B------:R-:W1:Y:S07]  /*12cd0*/  LDC.64 R26, c[0x3][0x50] ;  /* 0x00c01400ff1a7b82 */ /* 0x000e6e0000000a00 */
[----:B----4-:R-:W-:Y:S01]  /*12ce0*/  DFMA R16, R34, R16, R28 ;  /* 0x000000102210722b */ /* 0x010fe2000000001c */
[----:B------:R-:W0:Y:S01]  /*12cf0*/  MUFU.RCP64H R29, UR39 ;  /* 0x00000027001d7d08 */ /* 0x000e220008001800 */
[----:B------:R-:W-:-:S06]  /*12d00*/  IMAD.MOV.U32 R28, RZ, RZ, 0x1 ;  /* 0x00000001ff1c7424 */ /* 0x000fcc00078e00ff */
[----:B------:R-:W-:-:S08]  /*12d10*/  DFMA R16, R34, R16, R30 ;  /* 0x000000102210722b */ /* 0x000fd0000000001e */
[----:B------:R-:W-:Y:S02]  /*12d20*/  DFMA R32, R16, R32, R32 ;  /* 0x000000201020722b */ /* 0x000fe40000000020 */
[----:B------:R-:W-:Y:S02]  /*12d30*/  DFMA R16, R34, R16, 1 ;  /* 0x3ff000002210742b */ /* 0x000fe40000000010 */
[----:B0-----:R-:W-:Y:S02]  /*12d40*/  DFMA R30, R28, -R18, 1 ;  /* 0x3ff000001c1e742b */ /* 0x001fe40000000812 */
[----:B-1----:R-:W-:-:S06]  /*12d50*/  DMUL R48, R48, R26 ;  /* 0x0000001a30307228 */ /* 0x002fcc0000000000 */
[----:B------:R-:W-:Y:S01]  /*12d60*/  FSEL R24, R16, R32, !P0 ;  /* 0x0000002010187208 */ /* 0x000fe20004000000 */
[----:B------:R-:W-:Y:S01]  /*12d70*/  DFMA R30, R30, R30, R30 ;  /* 0x0000001e1e1e722b */ /* 0x000fe2000000001e */
[----:B------:R-:W-:Y:S02]  /*12d80*/  FSEL R25, R17, R33, !P0 ;  /* 0x0000002111197208 */ /* 0x000fe40004000000 */
[----:B------:R-:W-:-:S04]  /*12d90*/  LOP3.LUT P0, RZ, R56, 0x2, RZ, 0xc0, !PT ;  /* 0x0000000238ff7812 */ /* 0x000fc8000780c0ff */
[----:B------:R-:W-:Y:S02]  /*12da0*/  DADD R16, RZ, -R24 ;  /* 0x00000000ff107229 */ /* 0x000fe40000000818 */
[----:B------:R-:W-:-:S08]  /*12db0*/  DFMA R30, R28, R30, R28 ;  /* 0x0000001e1c1e722b */ /* 0x000fd0000000001c */
[----:B------:R-:W-:Y:S01]  /*12dc0*/  FSEL R16, R24, R16, !P0 ;  /* 0x0000001018107208 */ /* 0x000fe20004000000 */
[----:B------:R-:W-:Y:S01]  /*12dd0*/  DFMA R26, R30, -R18, 1 ;  /* 0x3ff000001e1a742b */ /* 0x000fe20000000812 */
[----:B------:R-:W-:-:S06]  /*12de0*/  FSEL R17, R25, R17, !P0 ;  /* 0x0000001119117208 */ /* 0x000fcc0004000000 */
[----:B------:R-:W-:Y:S02]  /*12df0*/  DADD R24, R44, R16 ;  /* 0x000000002c187229 */ /* 0x000fe40000000010 */
[----:B------:R-:W-:-:S06]  /*12e00*/  DFMA R26, R30, R26, R30 ;  /* 0x0000001a1e1a722b */ /* 0x000fcc000000001e */
        /* <DEDUP_REMOVED lines=16> */
.L_x_237:
[----:B------:R-:W-:Y:S05]  /*12f10*/  BSYNC.RECONVERGENT B1 ;  /* 0x0000000000017941 */ /* 0x000fea0003800200 */
.L_x_236:
[----:B------:R-:W0:Y:S01]  /*12f20*/  MUFU.RCP64H R25, R13 ;  /* 0x0000000d00197308 */ /* 0x000e220000001800 */
[----:B------:R-:W-:Y:S01]  /*12f30*/  IMAD.MOV.U32 R24, RZ, RZ, 0x1 ;  /* 0x00000001ff187424 */ /* 0x000fe200078e00ff */
[----:B------:R-:W-:Y:S01]  /*12f40*/  DADD R16, R44, -R16 ;  /* 0x000000002c107229 */ /* 0x000fe20000000810 */
[----:B------:R-:W-:Y:S07]  /*12f50*/  BSSY.RECONVERGENT B1, `(.L_x_238) ;  /* 0x0000014000017945 */ /* 0x000fee0003800200 */
[----:B------:R-:W-:-:S02]  /*12f60*/  DMUL R16, R48, R16 ;  /* 0x0000001030107228 */ /* 0x000fc40000000000 */
[----:B0-----:R-:W-:-:S06]  /*12f70*/  DFMA R26, R24, -R12, 1 ;  /* 0x3ff00000181a742b */ /* 0x001fcc000000080c */
[----:B------:R-:W-:Y:S02]  /*12f80*/  DMUL R28, R16, R38 ;  /* 0x00000026101c7228 */ /* 0x000fe40000000000 */
[----:B------:R-:W-:-:S08]  /*12f90*/  DFMA R26, R26, R26, R26 ;  /* 0x0000001a1a1a722b */ /* 0x000fd0000000001a */
[----:B------:R-:W-:Y:S01]  /*12fa0*/  FSETP.GEU.AND P1, PT, |R29|, 6.5827683646048100446e-37, PT ;  /* 0x036000001d00780b */ /* 0x000fe20003f2e200 */
[----:B------:R-:W-:-:S08]  /*12fb0*/  DFMA R26, R24, R26, R24 ;  /* 0x0000001a181a722b */ /* 0x000fd00000000018 */
[----:B------:R-:W-:-:S08]  /*12fc0*/  DFMA R24, R26, -R12, 1 ;  /* 0x3ff000001a18742b */ /* 0x000fd0000000080c */
[----:B------:R-:W-:-:S08]  /*12fd0*/  DFMA R26, R26, R24, R26 ;  /* 0x000000181a1a722b */ /* 0x000fd0000000001a */
[----:B------:R-:W-:-:S08]  /*12fe0*/  DMUL R24, R26, R28 ;  /* 0x0000001c1a187228 */ /* 0x000fd00000000000 */
        /* <DEDUP_REMOVED lines=10> */
.L_x_239:
[----:B------:R-:W-:Y:S05]  /*13090*/  BSYNC.RECONVERGENT B1 ;  /* 0x0000000000017941 */ /* 0x000fea0003800200 */
.L_x_238:
[----:B------:R-:W0:Y:S01]  /*130a0*/  LDS.64 R16, [R5] ;  /* 0x0000000005107984 */ /* 0x000e220000000a00 */
[----:B------:R-:W-:Y:S01]  /*130b0*/  DADD R18, -R24, R18 ;  /* 0x0000000018127229 */ /* 0x000fe20000000112 */
[----:B------:R-:W1:Y:S08]  /*130c0*/  LDC.64 R30, c[0x3][0x68] ;  /* 0x00c01a00ff1e7b82 */ /* 0x000e700000000a00 */
[----:B------:R-:W2:Y:S01]  /*130d0*/  LDC.64 R24, c[0x0][0x380] ;  /* 0x0000e000ff187b82 */ /* 0x000ea20000000a00 */
[----:B0-----:R-:W-:-:S07]  /*130e0*/  DADD R16, R18, R16 ;  /* 0x0000000012107229 */ /* 0x001fce0000000010 */
[----:B------:R0:W-:Y:S01]  /*130f0*/  STS.64 [R5], R16 ;  /* 0x0000001005007388 */ /* 0x0001e20000000a00 */
[----:B------:R-:W-:Y:S08]  /*13100*/  BAR.SYNC.DEFER_BLOCKING 0x0 ;  /* 0x0000000000007b1d */ /* 0x000ff00000010000 */
[----:B------:R-:W-:Y:S08]  /*13110*/  BAR.SYNC.DEFER_BLOCKING 0x0 ;  /* 0x0000000000007b1d */ /* 0x000ff00000010000 */
[----:B------:R-:W-:Y:S08]  /*13120*/  BAR.SYNC.DEFER_BLOCKING 0x0 ;  /* 0x0000000000007b1d */ /* 0x000ff00000010000 */
[----:B------:R-:W-:Y:S08]  /*13130*/  BAR.SYNC.DEFER_BLOCKING 0x0 ;  /* 0x0000000000007b1d */ /* 0x000ff00000010000 */
[----:B------:R-:W-:Y:S06]  /*13140*/  BAR.SYNC.DEFER_BLOCKING 0x0 ;  /* 0x0000000000007b1d */ /* 0x000fec0000010000 */
[----:B------:R-:W3:Y:S02]  /*13150*/  LDS.64 R18, [R0] ;  /* 0x0000000000127984 */ /* 0x000ee40000000a00 */
[----:B------:R-:W-:Y:S06]  /*13160*/  BAR.SYNC.DEFER_BLOCKING 0x0 ;  /* 0x0000000000007b1d */ /* 0x000fec0000010000 */
[----:B------:R-:W-:Y:S02]  /*13170*/  LDS.64 R26, [R4] ;  /* 0x00000000041a7984 */ /* 0x000fe40000000a00 */
[----:B------:R-:W-:Y:S06]  /*13180*/  BAR.SYNC.DEFER_BLOCKING 0x0 ;  /* 0x0000000000007b1d */ /* 0x000fec0000010000 */
[----:B------:R-:W4:Y:S02]  /*13190*/  LDS.64 R28, [R5] ;  /* 0x00000000051c7984 */ /* 0x000f240000000a00 */
[----:B------:R-:W-:Y:S08]  /*131a0*/  BAR.SYNC.DEFER_BLOCKING 0x0 ;  /* 0x0000000000007b1d */ /* 0x000ff00000010000 */
[----:B------:R-:W-:Y:S06]  /*131b0*/  BAR.SYNC.DEFER_BLOCKING 0x0 ;  /* 0x0000000000007b1d */ /* 0x000fec0000010000 */
[----:B--2---:R-:W2:Y:S01]  /*131c0*/  LDG.E.64 R24, desc[UR16][R24.64] ;  /* 0x0000001018187981 */ /* 0x004ea2000c1e1b00 */
[----:B0-----:R-:W1:Y:S01]  /*131d0*/  MUFU.RCP64H R17, UR40 ;  /* 0x0000002800117d08 */ /* 0x001e620008001800 */
[----:B------:R-:W-:Y:S01]  /*131e0*/  IMAD.MOV.U32 R16, RZ, RZ, 0x1 ;  /* 0x00000001ff107424 */ /* 0x000fe200078e00ff */
[----:B------:R-:W-:-:S02]  /*131f0*/  DFMA R50, R20, UR18, R50 ;  /* 0x0000001214327c2b */ /* 0x000fc40008000032 */
[----:B------:R-:W-:Y:S02]  /*13200*/  DADD R42, R42, UR18 ;  /* 0x000000122a2a7e29 */ /* 0x000fe40008000000 */
[----:B------:R-:W-:Y:S02]  /*13210*/  DFMA R54, R40, UR18, R54 ;  /* 0x0000001228367c2b */ /* 0x000fe40008000036 */
[----:B------:R-:W-:Y:S02]  /*13220*/  DFMA R52, R38, UR18, R52 ;  /* 0x0000001226347c2b */ /* 0x000fe40008000034 */
[----:B---3--:R-:W-:Y:S02]  /*13230*/  DFMA R18, R18, UR18, R40 ;  /* 0x0000001212127c2b */ /* 0x008fe40008000028 */
        /* <DEDUP_REMOVED lines=8> */
[----:B------:R-:W-:Y:S02]  /*132c0*/  DFMA R44, R32, R16, R44 ;  /* 0x00000010202c722b */ /* 0x000fe4000000002c */
[----:B----4-:R-:W-:-:S08]  /*132d0*/  DFMA R16, R28, UR18, R20 ;  /* 0x000000121c107c2b */ /* 0x010fd00008000014 */
[----:B------:R-:W-:-:S05]  /*132e0*/  FFMA R20, RZ, UR40, R45 ;  /* 0x00000028ff147c23 */ /* 0x000fca000800002d */
[----:B------:R-:W-:Y:S01]  /*132f0*/  FSETP.GT.AND P0, PT, |R20|, 1.469367938527859385e-39, PT ;  /* 0x001000001400780b */ /* 0x000fe20003f04200 */
[----:B------:R-:W-:-:S12]  /*13300*/  DFMA R20, R26, UR18, R38 ;  /* 0x000000121a147c2b */ /* 0x000fd80008000026 */
        /* <DEDUP_REMOVED lines=9> */
.L_x_240:
        /* <DEDUP_REMOVED lines=32> */
.L_x_242:
[----:B------:R-:W-:Y:S02]  /*135a0*/  IMAD.MOV.U32 R60, RZ, RZ, R27 ;  /* 0x000000ffff3c7224 */ /* 0x000fe400078e001b */
[----:B------:R-:W-:Y:S02]  /*135b0*/  IMAD.MOV.U32 R58, RZ, RZ, R28 ;  /* 0x000000ffff3a7224 */ /* 0x000fe400078e001c */
[----:B------:R-:W-:-:S07]  /*135c0*/  IMAD.MOV.U32 R59, RZ, RZ, R29 ;  /* 0x000000ffff3b7224 */ /* 0x000fce00078e001d */
.L_x_241:
        /* <DEDUP_REMOVED lines=56> */
.L_x_245:
[----:B------:R-:W-:Y:S02]  /*13950*/  IMAD.MOV.U32 R24, RZ, RZ, R27 ;  /* 0x000000ffff187224 */ /* 0x000fe400078e001b */
[----:B------:R-:W-:Y:S02]  /*13960*/  IMAD.MOV.U32 R58, RZ, RZ, R28 ;  /* 0x000000ffff3a7224 */ /* 0x000fe400078e001c */
[----:B------:R-:W-:-:S07]  /*13970*/  IMAD.MOV.U32 R59, RZ, RZ, R29 ;  /* 0x000000ffff3b7224 */ /* 0x000fce00078e001d */
.L_x_244:
[----:B------:R-:W-:-:S07]  /*13980*/  VIADD R68, R24, 0x1 ;  /* 0x0000000118447836 */ /* 0x000fce0000000000 */
.L_x_243:
        /* <DEDUP_REMOVED lines=12> */
[----:B------:R-:W-:Y:S02]  /*13a50*/  FSEL R65, -R65, 0.11223486810922622681, !P0 ;  /* 0x3de5db6541417808 */ /* 0x000fe40004000100 */
[----:B------:R-:W-:-:S06]  /*13a60*/  FSEL R64, R64, -8.06006814911005101289e+34, !P0 ;  /* 0xf9785eba40407808 */ /* 0x000fcc0004000000 */
        /* <DEDUP_REMOVED lines=40> */
.L_x_247:
[----:B------:R-:W-:Y:S02]  /*13cf0*/  IMAD.MOV.U32 R68, RZ, RZ, R27 ;  /* 0x000000ffff447224 */ /* 0x000fe400078e001b */
[----:B------:R-:W-:Y:S02]  /*13d00*/  IMAD.MOV.U32 R58, RZ, RZ, R28 ;  /* 0x000000ffff3a7224 */ /* 0x000fe400078e001c */
[----:B------:R-:W-:-:S07]  /*13d10*/  IMAD.MOV.U32 R59, RZ, RZ, R29 ;  /* 0x000000ffff3b7224 */ /* 0x000fce00078e001d */
.L_x_246:
        /* <DEDUP_REMOVED lines=12> */
[----:B------:R-:W-:Y:S01]  /*13de0*/  FSEL R63, -R63, 0.11223486810922622681, !P0 ;  /* 0x3de5db653f3f7808 */ /* 0x000fe20004000100 */
[----:B0-----:R-:W-:Y:S01]  /*13df0*/  @!P1 IMAD.MOV.U32 R70, RZ, RZ, 0x1 ;  /* 0x00000001ff469424 */ /* 0x001fe200078e00ff */
        /* <DEDUP_REMOVED lines=42> */
.L_x_250:
[----:B------:R-:W-:Y:S02]  /*140a0*/  IMAD.MOV.U32 R24, RZ, RZ, R27 ;  /* 0x000000ffff187224 */ /* 0x000fe400078e001b */
[----:B------:R-:W-:Y:S02]  /*140b0*/  IMAD.MOV.U32 R58, RZ, RZ, R28 ;  /* 0x000000ffff3a7224 */ /* 0x000fe400078e001c */
[----:B------:R-:W-:-:S07]  /*140c0*/  IMAD.MOV.U32 R59, RZ, RZ, R29 ;  /* 0x000000ffff3b7224 */ /* 0x000fce00078e001d */
.L_x_249:
[----:B------:R-:W-:-:S07]  /*140d0*/  VIADD R70, R24, 0x1 ;  /* 0x0000000118467836 */ /* 0x000fce0000000000 */
.L_x_248:
        /* <DEDUP_REMOVED lines=14> */
[----:B------:R-:W-:-:S03]  /*141c0*/  IMAD.MOV.U32 R69, RZ, RZ, 0x3da8ff83 ;  /* 0x3da8ff83ff457424 */ /* 0x000fc600078e00ff */
[----:B------:R-:W-:Y:S01]  /*141d0*/  ISETP.NE.U32.AND P0, PT, R68, 0x1, PT ;  /* 0x000000014400780c */ /* 0x000fe20003f05070 */
[----:B------:R-:W-:-:S03]  /*141e0*/  IMAD.MOV.U32 R68, RZ, RZ, 0x20fd8164 ;  /* 0x20fd8164ff447424 */ /* 0x000fc600078e00ff */
[----:B-1----:R-:W-:Y:S02]  /*141f0*/  FSEL R67, -R69, 0.11223486810922622681, !P0 ;  /* 0x3de5db6545437808 */ /* 0x002fe40004000100 */
[----:B------:R-:W-:Y:S01]  /*14200*/  FSEL R66, R68, -8.06006814911005101289e+34, !P0 ;  /* 0xf9785eba44427808 */ /* 0x000fe20004000000 */
[----:B------:R-:W-:-:S08]  /*14210*/  DMUL R68, R58, R58 ;  /* 0x0000003a3a447228 */ /* 0x000fd00000000000 */
        /* <DEDUP_REMOVED lines=13> */
[----:B------:R-:W-:Y:S01]  /*142f0*/  @!P1 DMUL R58, RZ, R60 ;  /* 0x0000003cff3a9228 */ /* 0x000fe20000000000 */
[----:B------:R-:W-:-:S07]  /*14300*/  @!P1 IMAD.MOV.U32 R68, RZ, RZ, RZ ;  /* 0x000000ffff449224 */ /* 0x000fce00078e00ff */
[----:B------:R-:W-:Y:S02]  /*14310*/  FSEL R24, R26, R24, !P0 ;  /* 0x000000181a187208 */ /* 0x000fe40004000000 */
[----:B------:R-:W-:-:S06]  /*14320*/  FSEL R25, R27, R25, !P0 ;  /* 0x000000191b197208 */ /* 0x000fcc0004000000 */
[----:B------:R-:W-:-:S08]  /*14330*/  DFMA R62, R50, R24, R62 ;  /* 0x00000018323e722b */ /* 0x000fd0000000003e */
[----:B-----5:R-:W-:-:S08]  /*14340*/  DFMA R48, -R48, R62, R46 ;  /* 0x0000003e3030722b */ /* 0x020fd0000000012e */
[----:B------:R-:W-:Y:S01]  /*14350*/  DADD R48, R48, R64 ;  /* 0x0000000030307229 */ /* 0x000fe20000000040 */
        /* <DEDUP_REMOVED lines=23> */
.L_x_252:
[----:B------:R-:W-:Y:S02]  /*144d0*/  IMAD.MOV.U32 R68, RZ, RZ, R27 ;  /* 0x000000ffff447224 */ /* 0x000fe400078e001b */
[----:B------:R-:W-:Y:S02]  /*144e0*/  IMAD.MOV.U32 R58, RZ, RZ, R28 ;  /* 0x000000ffff3a7224 */ /* 0x000fe400078e001c */
[----:B------:R-:W-:-:S07]  /*144f0*/  IMAD.MOV.U32 R59, RZ, RZ, R29 ;  /* 0x000000ffff3b7224 */ /* 0x000fce00078e001d */
.L_x_251:
        /* <DEDUP_REMOVED lines=56> */
.L_x_255:
[----:B------:R-:W-:Y:S02]  /*14880*/  IMAD.MOV.U32 R24, RZ, RZ, R27 ;  /* 0x000000ffff187224 */ /* 0x000fe400078e001b */
[----:B------:R-:W-:Y:S02]  /*14890*/  IMAD.MOV.U32 R68, RZ, RZ, R28 ;  /* 0x000000ffff447224 */ /* 0x000fe400078e001c */
[----:B------:R-:W-:-:S07]  /*148a0*/  IMAD.MOV.U32 R69, RZ, RZ, R29 ;  /* 0x000000ffff457224 */ /* 0x000fce00078e001d */
.L_x_254:
[----:B------:R-:W-:-:S07]  /*148b0*/  VIADD R70, R24, 0x1 ;  /* 0x0000000118467836 */ /* 0x000fce0000000000 */
.L_x_253:
        /* <DEDUP_REMOVED lines=14> */
[----:B--2---:R-:W-:Y:S02]  /*149a0*/  DFMA R24, R66, R58, R24 ;  /* 0x0000003a4218722b */ /* 0x004fe40000000018 */
[----:B------:R-:W-:-:S06]  /*149b0*/  @!P2 DMUL R58, RZ, R64 ;  /* 0x00000040ff3aa228 */ /* 0x000fcc0000000000 */
        /* <DEDUP_REMOVED lines=8> */
[----:B------:R-:W-:Y:S01]  /*14a40*/  @!P2 IMAD.MOV.U32 R68, RZ, RZ, RZ ;  /* 0x000000ffff44a224 */ /* 0x000fe200078e00ff */
[----:B------:R-:W-:Y:S02]  /*14a50*/  FSEL R27, R25, R69, !P0 ;  /* 0x00000045191b7208 */ /* 0x000fe40004000000 */
[----:B------:R-:W-:-:S04]  /*14a60*/  LOP3.LUT P0, RZ, R70, 0x2, RZ, 0xc0, !PT ;  /* 0x0000000246ff7812 */ /* 0x000fc8000780c0ff */
        /* <DEDUP_REMOVED lines=27> */
.L_x_257:
[----:B------:R-:W-:Y:S01]  /*14c20*/  IMAD.MOV.U32 R68, RZ, RZ, R27 ;  /* 0x000000ffff447224 */ /* 0x000fe200078e001b */
[----:B------:R-:W-:Y:S01]  /*14c30*/  MOV R58, R28 ;  /* 0x0000001c003a7202 */ /* 0x000fe20000000f00 */
[----:B------:R-:W-:-:S07]  /*14c40*/  IMAD.MOV.U32 R59, RZ, RZ, R29 ;  /* 0x000000ffff3b7224 */ /* 0x000fce00078e001d */
.L_x_256:
        /* <DEDUP_REMOVED lines=56> */
.L_x_260:
[----:B------:R-:W-:Y:S02]  /*14fd0*/  IMAD.MOV.U32 R24, RZ, RZ, R27 ;  /* 0x000000ffff187224 */ /* 0x000fe400078e001b */
[----:B------:R-:W-:Y:S02]  /*14fe0*/  IMAD.MOV.U32 R58, RZ, RZ, R28 ;  /* 0x000000ffff3a7224 */ /* 0x000fe400078e001c */
[----:B------:R-:W-:-:S07]  /*14ff0*/  IMAD.MOV.U32 R59, RZ, RZ, R29 ;  /* 0x000000ffff3b7224 */ /* 0x000fce00078e001d */
.L_x_259:
[----:B------:R-:W-:-:S07]  /*15000*/  VIADD R66, R24, 0x1 ;  /* 0x0000000118427836 */ /* 0x000fce0000000000 */
.L_x_258:
        /* <DEDUP_REMOVED lines=11> */
[----:B------:R-:W-:Y:S02]  /*150c0*/  BSSY.RECONVERGENT B1, `(.L_x_261) ;  /* 0x0000032000017945 */ /* 0x000fe40003800200 */
[----:B------:R-:W-:Y:S01]  /*150d0*/  BAR.SYNC.DEFER_BLOCKING 0x0 ;  /* 0x0000000000007b1d */ /* 0x000fe20000010000 */
[----:B------:R-:W-:Y:S01]  /*150e0*/  ISETP.NE.U32.AND P0, PT, R62, 0x1, PT ;  /* 0x000000013e00780c */ /* 0x000fe20003f05070 */
[----:B------:R-:W-:-:S03]  /*150f0*/  IMAD.MOV.U32 R62, RZ, RZ, 0x3da8ff83 ;  /* 0x3da8ff83ff3e7424 */ /* 0x000fc600078e00ff */
[----:B------:R-:W-:Y:S02]  /*15100*/  FSEL R64, R64, -8.06006814911005101289e+34, !P0 ;  /* 0xf9785eba40407808 */ /* 0x000fe40004000000 */
[----:B------:R-:W-:Y:S01]  /*15110*/  FSEL R65, -R62, 0.11223486810922622681, !P0 ;  /* 0x3de5db653e417808 */ /* 0x000fe20004000100 */
[----:B------:R-:W-:-:S08]  /*15120*/  DMUL R62, R58, R58 ;  /* 0x0000003a3a3e7228 */ /* 0x000fd00000000000 */
[----:B--2---:R-:W-:Y:S01]  /*15130*/  DFMA R24, R62, R64, R24 ;  /* 0x000000403e18722b */ /* 0x004fe20000000018 */
[----:B------:R-:W0:Y:S01]  /*15140*/  MUFU.RCP64H R65, UR37 ;  /* 0x0000002500417d08 */ /* 0x000e220008001800 */
[----:B------:R-:W-:-:S06]  /*15150*/  IMAD.MOV.U32 R64, RZ, RZ, 0x1 ;  /* 0x00000001ff407424 */ /* 0x000fcc00078e00ff */
[----:B------:R-:W-:Y:S01]  /*15160*/  DFMA R24, R62, R24, R26 ;  /* 0x000000183e18722b */ /* 0x000fe2000000001a */
[----:B------:R-:W-:Y:S02]  /*15170*/  IMAD.U32 R26, RZ, RZ, UR36 ;  /* 0x00000024ff1a7e24 */ /* 0x000fe4000f8e00ff */
[----:B------:R-:W-:-:S05]  /*15180*/  IMAD.U32 R27, RZ, RZ, UR37 ;  /* 0x00000025ff1b7e24 */ /* 0x000fca000f8e00ff */
[----:B---3--:R-:W-:Y:S01]  /*15190*/  DFMA R28, R62, R24, R28 ;  /* 0x000000183e1c722b */ /* 0x008fe2000000001c */
[----:B------:R-:W-:Y:S02]  /*151a0*/  IMAD.U32 R24, RZ, RZ, UR36 ;  /* 0x00000024ff187e24 */ /* 0x000fe4000f8e00ff */
[----:B------:R-:W-:-:S05]  /*151b0*/  IMAD.U32 R25, RZ, RZ, UR37 ;  /* 0x00000025ff197e24 */ /* 0x000fca000f8e00ff */
[----:B------:R-:W-:Y:S02]  /*151c0*/  DFMA R28, R62, R28, R30 ;  /* 0x0000001c3e1c722b */ /* 0x000fe4000000001e */
[----:B0-----:R-:W-:-:S06]  /*151d0*/  DFMA R24, R64, -R24, 1 ;  /* 0x3ff000004018742b */ /* 0x001fcc0000000818 */
[----:B----4-:R-:W-:Y:S02]  /*151e0*/  DFMA R28, R62, R28, R32 ;  /* 0x0000001c3e1c722b */ /* 0x010fe40000000020 */
[----:B------:R-:W-:-:S06]  /*151f0*/  DFMA R24, R24, R24, R24 ;  /* 0x000000181818722b */ /* 0x000fcc0000000018 */
[----:B------:R-:W-:Y:S02]  /*15200*/  DFMA R28, R62, R28, R34 ;  /* 0x0000001c3e1c722b */ /* 0x000fe40000000022 */
[----:B------:R-:W-:-:S06]  /*15210*/  DFMA R24, R64, R24, R64 ;  /* 0x000000184018722b */ /* 0x000fcc0000000040 */
[----:B------:R-:W-:Y:S02]  /*15220*/  DFMA R58, R28, R58, R58 ;  /* 0x0000003a1c3a722b */ /* 0x000fe4000000003a */
[----:B------:R-:W-:Y:S02]  /*15230*/  DFMA R26, R24, -R26, 1 ;  /* 0x3ff00000181a742b */ /* 0x000fe4000000081a */
[----:B------:R-:W-:Y:S02]  /*15240*/  DFMA R62, R62, R28, 1 ;  /* 0x3ff000003e3e742b */ /* 0x000fe4000000001c */
[----:B------:R-:W-:-:S04]  /*15250*/  DMUL R28, R44, UR20 ;  /* 0x000000142c1c7c28 */ /* 0x000fc80008000000 */
[----:B------:R-:W-:-:S04]  /*15260*/  DFMA R24, R24, R26, R24 ;  /* 0x0000001a1818722b */ /* 0x000fc80000000018 */
[----:B------:R-:W-:Y:S02]  /*15270*/  FSEL R34, R62, R58, !P0 ;  /* 0x0000003a3e227208 */ /* 0x000fe40004000000 */
[----:B------:R-:W-:Y:S02]  /*15280*/  FSEL R35, R63, R59, !P0 ;  /* 0x0000003b3f237208 */ /* 0x000fe40004000000 */
[----:B------:R-:W-:Y:S01]  /*15290*/  DMUL R30, R24, R28 ;  /* 0x0000001c181e7228 */ /* 0x000fe20000000000 */
[----:B------:R-:W-:Y:S02]  /*152a0*/  LOP3.LUT P0, RZ, R66, 0x2, RZ, 0xc0, !PT ;  /* 0x0000000242ff7812 */ /* 0x000fe4000780c0ff */
[----:B------:R-:W-:Y:S01]  /*152b0*/  FSETP.GEU.AND P1, PT, |R29|, 6.5827683646048100446e-37, PT ;  /* 0x036000001d00780b */ /* 0x000fe20003f2e200 */
[----:B------:R-:W-:-:S04]  /*152c0*/  DADD R26, RZ, -R34 ;  /* 0x00000000ff1a7229 */ /* 0x000fc80000000822 */
[----:B------:R-:W-:-:S06]  /*152d0*/  DFMA R32, R30, -UR36, R28 ;  /* 0x800000241e207c2b */ /* 0x000fcc000800001c */
[----:B------:R-:W-:Y:S02]  /*152e0*/  FSEL R26, R34, R26, !P0 ;  /* 0x0000001a221a7208 */ /* 0x000fe40004000000 */
[----:B------:R-:W-:Y:S01]  /*152f0*/  DFMA R24, R24, R32, R30 ;  /* 0x000000201818722b */ /* 0x000fe2000000001e */
[----:B------:R-:W-:-:S06]  /*15300*/  FSEL R27, R35, R27, !P0 ;  /* 0x0000001b231b7208 */ /* 0x000fcc0004000000 */
[----:B------:R-:W-:-:S03]  /*15310*/  DFMA R72, R50, R26, R72 ;  /* 0x0000001a3248722b */ /* 0x000fc60000000048 */
[----:B------:R-:W-:-:S05]  /*15320*/  FFMA R26, RZ, UR37, R25 ;  /* 0x00000025ff1a7c23 */ /* 0x000fca0008000019 */
[----:B------:R-:W-:Y:S01]  /*15330*/  FSETP.GT.AND P0, PT, |R26|, 1.469367938527859385e-39, PT ;  /* 0x001000001a00780b */ /* 0x000fe20003f04200 */
[----:B------:R-:W-:-:S08]  /*15340*/  DFMA R46, R56, R72, R46 ;  /* 0x00000048382e722b */ /* 0x000fd0000000002e */
[----:B-----5:R-:W-:-:S04]  /*15350*/  DADD R46, R46, R60 ;  /* 0x000000002e2e7229 */ /* 0x020fc8000000003c */
[----:B------:R-:W-:Y:S07]  /*15360*/  @P0 BRA P1, `(.L_x_262) ;  /* 0x00000000001c0947 */ /* 0x000fee0000800000 */
[----:B------:R-:W-:Y:S02]  /*15370*/  IMAD.U32 R25, RZ, RZ, UR37 ;  /* 0x00000025ff197e24 */ /* 0x000fe4000f8e00ff */
[----:B------:R-:W-:Y:S01]  /*15380*/  IMAD.U32 R26, RZ, RZ, UR36 ;  /* 0x00000024ff1a7e24 */ /* 0x000fe2000f8e00ff */
[----:B------:R-:W-:Y:S01]  /*15390*/  MOV R26, 0x153e0 ;  /* 0x000153e0001a7802 */ /* 0x000fe20000000f00 */
[----:B------:R-:W-:Y:S02]  /*153a0*/  IMAD.U32 R24, RZ, RZ, UR36 ;  /* 0x00000024ff187e24 */ /* 0x000fe4000f8e00ff */
[----:B------:R-:W-:Y:S02]  /*153b0*/  IMAD.U32 R27, RZ, RZ, UR37 ;  /* 0x00000025ff1b7e24 */ /* 0x000fe4000f8e00ff */
[----:B------:R-:W-:-:S07]  /*153c0*/  IMAD.MOV.U32 R25, RZ, RZ, R29 ;  /* 0x000000ffff197224 */ /* 0x000fce00078e001d */
[----:B------:R-:W-:Y:S05]  /*153d0*/  CALL.REL.NOINC `($__internal_0_$__cuda_sm20_div_rn_f64_full) ;  /* 0x0000035c00cc7944 */ /* 0x000fea0003c00000 */
.L_x_262:
[----:B------:R-:W-:Y:S05]  /*153e0*/  BSYNC.RECONVERGENT B1 ;  /* 0x0000000000017941 */ /* 0x000fea0003800200 */
.L_x_261:
        /* <DEDUP_REMOVED lines=27> */
.L_x_264:
[----:B------:R-:W-:Y:S05]  /*155a0*/  BSYNC.RECONVERGENT B1 ;  /* 0x0000000000017941 */ /* 0x000fea0003800200 */
.L_x_263:
        /* <DEDUP_REMOVED lines=28> */
[----:B------:R-:W-:Y:S02]  /*15770*/  IMAD.MOV.U32 R44, RZ, RZ, R28 ;  /* 0x000000ffff2c7224 */ /* 0x000fe400078e001c */
[----:B------:R-:W-:-:S07]  /*15780*/  IMAD.MOV.U32 R45, RZ, RZ, R29 ;  /* 0x000000ffff2d7224 */ /* 0x000fce00078e001d */
.L_x_268:
[----:B------:R-:W-:Y:S05]  /*15790*/  BSYNC.RECONVERGENT B3 ;  /* 0x0000000000037941 */ /* 0x000fea0003800200 */
.L_x_267:
[----:B------:R-:W-:-:S07]  /*157a0*/  VIADD R58, R24, 0x1 ;  /* 0x00000001183a7836 */ /* 0x000fce0000000000 */
.L_x_266:
[----:B------:R-:W-:Y:S05]  /*157b0*/  BSYNC.RECONVERGENT B2 ;  /* 0x0000000000027941 */ /* 0x000fea0003800200 */
.L_x_265:
        /* <DEDUP_REMOVED lines=57> */
.L_x_272:
[----:B------:R-:W-:Y:S05]  /*15b50*/  BSYNC.RECONVERGENT B3 ;  /* 0x0000000000037941 */ /* 0x000fea0003800200 */
.L_x_271:
[----:B------:R-:W-:-:S07]  /*15b60*/  VIADD R60, R24, 0x1 ;  /* 0x00000001183c7836 */ /* 0x000fce0000000000 */
.L_x_270:
[----:B------:R-:W-:Y:S05]  /*15b70*/  BSYNC.RECONVERGENT B2 ;  /* 0x0000000000027941 */ /* 0x000fea0003800200 */
.L_x_269:
        /* <DEDUP_REMOVED lines=56> */
.L_x_275:
[----:B------:R-:W-:Y:S02]  /*15f00*/  IMAD.MOV.U32 R24, RZ, RZ, R27 ;  /* 0x000000ffff187224 */ /* 0x000fe400078e001b */
[----:B------:R-:W-:Y:S02]  /*15f10*/  IMAD.MOV.U32 R58, RZ, RZ, R28 ;  /* 0x000000ffff3a7224 */ /* 0x000fe400078e001c */
[----:B------:R-:W-:-:S07]  /*15f20*/  IMAD.MOV.U32 R59, RZ, RZ, R29 ;  /* 0x000000ffff3b7224 */ /* 0x000fce00078e001d */
.L_x_274:
[----:B------:R-:W-:-:S07]  /*15f30*/  VIADD R62, R24, 0x1 ;  /* 0x00000001183e7836 */ /* 0x000fce0000000000 */
.L_x_273:
        /* <DEDUP_REMOVED lines=56> */
.L_x_278:
[----:B------:R-:W-:Y:S02]  /*162c0*/  IMAD.MOV.U32 R24, RZ, RZ, R27 ;  /* 0x000000ffff187224 */ /* 0x000fe400078e001b */
[----:B------:R-:W-:Y:S02]  /*162d0*/  IMAD.MOV.U32 R58, RZ, RZ, R28 ;  /* 0x000000ffff3a7224 */ /* 0x000fe400078e001c */
[----:B------:R-:W-:-:S07]  /*162e0*/  IMAD.MOV.U32 R59, RZ, RZ, R29 ;  /* 0x000000ffff3b7224 */ /* 0x000fce00078e001d */
.L_x_277:
[----:B------:R-:W-:-:S07]  /*162f0*/  VIADD R64, R24, 0x1 ;  /* 0x0000000118407836 */ /* 0x000fce0000000000 */
.L_x_276:
        /* <DEDUP_REMOVED lines=32> */
[----:B------:R-:W-:-:S06]  /*16500*/  FSEL R25, R27, R25, !P0 ;  /* 0x000000191b197208 */ /* 0x000fcc0004000000 */
[----:B------:R-:W-:Y:S01]  /*16510*/  DMUL R60, R60, R24 ;  /* 0x000000183c3c7228 */ /* 0x000fe20000000000 */
[----:B------:R-:W-:Y:S10]  /*16520*/  @!P2 BRA `(.L_x_279) ;  /* 0x00000000003ca947 */ /* 0x000ff40003800000 */
        /* <DEDUP_REMOVED lines=12> */
.L_x_281:
[----:B------:R-:W-:Y:S02]  /*165f0*/  IMAD.MOV.U32 R58, RZ, RZ, R28 ;  /* 0x000000ffff3a7224 */ /* 0x000fe400078e001c */
[----:B------:R-:W-:-:S07]  /*16600*/  IMAD.MOV.U32 R59, RZ, RZ, R29 ;  /* 0x000000ffff3b7224 */ /* 0x000fce00078e001d */
.L_x_280:
[----:B------:R-:W-:-:S07]  /*16610*/  VIADD R64, R27, 0x1 ;  /* 0x000000011b407836 */ /* 0x000fce0000000000 */
.L_x_279:
        /* <DEDUP_REMOVED lines=54> */
.L_x_283:
[----:B------:R-:W-:Y:S02]  /*16980*/  IMAD.MOV.U32 R62, RZ, RZ, R27 ;  /* 0x000000ffff3e7224 */ /* 0x000fe400078e001b */
[----:B------:R-:W-:Y:S02]  /*16990*/  IMAD.MOV.U32 R58, RZ, RZ, R28 ;  /* 0x000000ffff3a7224 */ /* 0x000fe400078e001c */
[----:B------:R-:W-:-:S07]  /*169a0*/  IMAD.MOV.U32 R59, RZ, RZ, R29 ;  /* 0x000000ffff3b7224 */ /* 0x000fce00078e001d */
.L_x_282:
[----:B------:R-:W-:-:S05]  /*169b0*/  IMAD.SHL.U32 R24, R62, 0x40, RZ ;  /* 0x000000403e187824 */ /* 0x000fca00078e00ff */
[----:B------:R-:W-:-:S04]  /*169c0*/  LOP3.LUT R24, R24, 0x40, RZ, 0xc0, !PT ;  /* 0x0000004018187812 */ /* 0x000fc800078ec0ff */
[----:B------:R-:W-:-:S05]  /*169d0*/  IADD3 R64, P0, PT, R24, UR34, RZ ;  /* 0x0000002218407c10 */ /* 0x000fca000ff1e0ff */
[----:B------:R-:W-:-:S05]  /*169e0*/  IMAD.X R65, RZ, RZ, UR35, P0 ;  /* 0x00000023ff417e24 */ /* 0x000fca00080e06ff */
[----:B------:R-:W2:Y:S04]  /*169f0*/  LDG.E.128.CONSTANT R24, desc[UR16][R64.64] ;  /* 0x0000001040187981 */ /* 0x000ea8000c1e9d00 */
[----:B------:R-:W3:Y:S04]  /*16a00*/  LDG.E.128.CONSTANT R28, desc[UR16][R64.64+0x10] ;  /* 0x00001010401c7981 */ /* 0x000ee8000c1e9d00 */
[----:B------:R0:W4:Y:S01]  /*16a10*/  LDG.E.128.CONSTANT R32, desc[UR16][R64.64+0x20] ;  /* 0x0000201040207981 */ /* 0x000122000c1e9d00 */
[C---:B------:R-:W-:Y:S01]  /*16a20*/  LOP3.LUT R48, R62.reuse, 0x1, RZ, 0xc0, !PT ;  /* 0x000000013e307812 */ /* 0x040fe200078ec0ff */
[----:B------:R-:W-:Y:S01]  /*16a30*/  IMAD.MOV.U32 R66, RZ, RZ, 0x20fd8164 ;  /* 0x20fd8164ff427424 */ /* 0x000fe200078e00ff */
[----:B------:R-:W-:Y:S01]  /*16a40*/  LOP3.LUT P1, RZ, R62, 0x2, RZ, 0xc0, !PT ;  /* 0x000000023eff7812 */ /* 0x000fe2000782c0ff */
        /* <DEDUP_REMOVED lines=19> */
[----:B------:R-:W-:-:S04]  /*16b80*/  MOV R59, UR33 ;  /* 0x00000021003b7c02 */ /* 0x000fc80008000f00 */
        /* <DEDUP_REMOVED lines=13> */
.L_x_285:
[----:B------:R-:W-:Y:S02]  /*16c60*/  IMAD.MOV.U32 R64, RZ, RZ, R27 ;  /* 0x000000ffff407224 */ /* 0x000fe400078e001b */
[----:B------:R-:W-:Y:S02]  /*16c70*/  IMAD.MOV.U32 R58, RZ, RZ, R28 ;  /* 0x000000ffff3a7224 */ /* 0x000fe400078e001c */
[----:B------:R-:W-:-:S07]  /*16c80*/  IMAD.MOV.U32 R59, RZ, RZ, R29 ;  /* 0x000000ffff3b7224 */ /* 0x000fce00078e001d */
.L_x_284:
        /* <DEDUP_REMOVED lines=19> */
[C---:B---3--:R-:W-:Y:S01]  /*16dc0*/  DFMA R24, R62.reuse, R24, R28 ;  /* 0x000000183e18722b */ /* 0x048fe2000000001c */
[----:B------:R-:W1:Y:S07]  /*16dd0*/  LDC.64 R28, c[0x3][0x50] ;  /* 0x00c01400ff1c7b82 */ /* 0x000e6e0000000a00 */
[C---:B------:R-:W-:Y:S02]  /*16de0*/  DFMA R30, R62.reuse, R24, R30 ;  /* 0x000000183e1e722b */ /* 0x040fe4000000001e */
[----:B------:R-:W0:Y:S06]  /*16df0*/  LDC.64 R24, c[0x3][0x58] ;  /* 0x00c01600ff187b82 */ /* 0x000e2c0000000a00 */
[----:B----4-:R-:W-:-:S08]  /*16e00*/  DFMA R30, R62, R30, R32 ;  /* 0x0000001e3e1e722b */ /* 0x010fd00000000020 */
[----:B------:R-:W-:Y:S02]  /*16e10*/  DFMA R30, R62, R30, R34 ;  /* 0x0000001e3e1e722b */ /* 0x000fe40000000022 */
[----:B-1----:R-:W-:Y:S02]  /*16e20*/  DMUL R56, R56, R28 ;  /* 0x0000001c38387228 */ /* 0x002fe40000000000 */
[----:B------:R-:W-:-:S04]  /*16e30*/  DADD R28, R44, R46 ;  /* 0x000000002c1c7229 */ /* 0x000fc8000000002e */
[----:B------:R-:W-:Y:S02]  /*16e40*/  DFMA R58, R30, R58, R58 ;  /* 0x0000003a1e3a722b */ /* 0x000fe4000000003a */
[----:B------:R-:W-:Y:S02]  /*16e50*/  DFMA R30, R62, R30, 1 ;  /* 0x3ff000003e1e742b */ /* 0x000fe4000000001e */
[----:B0-----:R-:W-:Y:S02]  /*16e60*/  DFMA R32, R26, -R24, 1 ;  /* 0x3ff000001a20742b */ /* 0x001fe40000000818 */
[----:B------:R-:W-:-:S06]  /*16e70*/  DMUL R28, R56, R28 ;  /* 0x0000001c381c7228 */ /* 0x000fcc0000000000 */
[----:B------:R-:W-:Y:S01]  /*16e80*/  FSEL R30, R30, R58, !P0 ;  /* 0x0000003a1e1e7208 */ /* 0x000fe20004000000 */
[----:B------:R-:W-:Y:S01]  /*16e90*/  DFMA R34, R32, R32, R32 ;  /* 0x000000202022722b */ /* 0x000fe20000000020 */
[----:B------:R-:W-:Y:S02]  /*16ea0*/  FSEL R31, R31, R59, !P0 ;  /* 0x0000003b1f1f7208 */ /* 0x000fe40004000000 */
[----:B------:R-:W-:-:S04]  /*16eb0*/  LOP3.LUT P0, RZ, R64, 0x2, RZ, 0xc0, !PT ;  /* 0x0000000240ff7812 */ /* 0x000fc8000780c0ff */
[----:B------:R-:W-:Y:S02]  /*16ec0*/  DADD R32, RZ, -R30 ;  /* 0x00000000ff207229 */ /* 0x000fe4000000081e */
[----:B------:R-:W-:-:S08]  /*16ed0*/  DFMA R34, R26, R34, R26 ;  /* 0x000000221a22722b */ /* 0x000fd0000000001a */
[----:B------:R-:W-:Y:S02]  /*16ee0*/  FSEL R26, R30, R32, !P0 ;  /* 0x000000201e1a7208 */ /* 0x000fe40004000000 */
[----:B------:R-:W-:Y:S01]  /*16ef0*/  FSEL R27, R31, R33, !P0 ;  /* 0x000000211f1b7208 */ /* 0x000fe20004000000 */
[----:B------:R-:W-:-:S05]  /*16f00*/  DFMA R30, R34, -R24, 1 ;  /* 0x3ff00000221e742b */ /* 0x000fca0000000818 */
[----:B------:R-:W-:-:S03]  /*16f10*/  DFMA R48, -R48, R26, R60 ;  /* 0x0000001a3030722b */ /* 0x000fc6000000013c */
        /* <DEDUP_REMOVED lines=15> */
.L_x_287:
[----:B------:R-:W-:Y:S05]  /*17010*/  BSYNC.RECONVERGENT B1 ;  /* 0x0000000000017941 */ /* 0x000fea0003800200 */
.L_x_286:
        /* <DEDUP_REMOVED lines=34> */
.L_x_289:
[----:B------:R-:W-:Y:S02]  /*17240*/  IMAD.MOV.U32 R56, RZ, RZ, R27 ;  /* 0x000000ffff387224 */ /* 0x000fe400078e001b */
[----:B------:R-:W-:Y:S02]  /*17250*/  IMAD.MOV.U32 R46, RZ, RZ, R28 ;  /* 0x000000ffff2e7224 */ /* 0x000fe400078e001c */
[----:B------:R-:W-:-:S07]  /*17260*/  IMAD.MOV.U32 R47, RZ, RZ, R29 ;  /* 0x000000ffff2f7224 */ /* 0x000fce00078e001d */
.L_x_288:
        /* <DEDUP_REMOVED lines=39> */
.L_x_291:
[----:B------:R-:W-:Y:S02]  /*174e0*/  IMAD.MOV.U32 R60, RZ, RZ, R27 ;  /* 0x000000ffff3c7224 */ /* 0x000fe400078e001b */
[----:B------:R-:W-:Y:S02]  /*174f0*/  IMAD.MOV.U32 R56, RZ, RZ, R28 ;  /* 0x000000ffff387224 */ /* 0x000fe400078e001c */
[----:B------:R-:W-:-:S07]  /*17500*/  IMAD.MOV.U32 R57, RZ, RZ, R29 ;  /* 0x000000ffff397224 */ /* 0x000fce00078e001d */
.L_x_290:
        /* <DEDUP_REMOVED lines=54> */
.L_x_294:
[----:B------:R-:W-:Y:S02]  /*17870*/  IMAD.MOV.U32 R24, RZ, RZ, R27 ;  /* 0x000000ffff187224 */ /* 0x000fe400078e001b */
[----:B------:R-:W-:Y:S02]  /*17880*/  IMAD.MOV.U32 R56, RZ, RZ, R28 ;  /* 0x000000ffff387224 */ /* 0x000fe400078e001c */
[----:B------:R-:W-:-:S07]  /*17890*/  IMAD.MOV.U32 R57, RZ, RZ, R29 ;  /* 0x000000ffff397224 */ /* 0x000fce00078e001d */
.L_x_293:
[----:B------:R-:W-:-:S07]  /*178a0*/  VIADD R60, R24, 0x1 ;  /* 0x00000001183c7836 */ /* 0x000fce0000000000 */
.L_x_292:
        /* <DEDUP_REMOVED lines=29> */
[----:B------:R-:W-:-:S03]  /*17a80*/  @!P1 IMAD.MOV.U32 R60, RZ, RZ, RZ ;  /* 0x000000ffff3c9224 */ /* 0x000fc600078e00ff */
        /* <DEDUP_REMOVED lines=26> */
.L_x_296:
[----:B------:R-:W-:Y:S02]  /*17c30*/  IMAD.MOV.U32 R60, RZ, RZ, R27 ;  /* 0x000000ffff3c7224 */ /* 0x000fe400078e001b */
[----:B------:R-:W-:Y:S02]  /*17c40*/  IMAD.MOV.U32 R58, RZ, RZ, R28 ;  /* 0x000000ffff3a7224 */ /* 0x000fe400078e001c */
[----:B------:R-:W-:-:S07]  /*17c50*/  IMAD.MOV.U32 R59, RZ, RZ, R29 ;  /* 0x000000ffff3b7224 */ /* 0x000fce00078e001d */
.L_x_295:
        /* <DEDUP_REMOVED lines=40> */
.L_x_298:
[----:B------:R-:W-:Y:S02]  /*17ee0*/  IMAD.MOV.U32 R62, RZ, RZ, R27 ;  /* 0x000000ffff3e7224 */ /* 0x000fe400078e001b */
[----:B------:R-:W-:Y:S02]  /*17ef0*/  IMAD.MOV.U32 R58, RZ, RZ, R28 ;  /* 0x000000ffff3a7224 */ /* 0x000fe400078e001c */
[----:B------:R-:W-:-:S07]  /*17f00*/  IMAD.MOV.U32 R59, RZ, RZ, R29 ;  /* 0x000000ffff3b7224 */ /* 0x000fce00078e001d */
.L_x_297:
        /* <DEDUP_REMOVED lines=54> */
.L_x_301:
[----:B------:R-:W-:Y:S02]  /*18270*/  IMAD.MOV.U32 R24, RZ, RZ, R27 ;  /* 0x000000ffff187224 */ /* 0x000fe400078e001b */
[----:B------:R-:W-:Y:S02]  /*18280*/  IMAD.MOV.U32 R58, RZ, RZ, R28 ;  /* 0x000000ffff3a7224 */ /* 0x000fe400078e001c */
[----:B------:R-:W-:-:S07]  /*18290*/  IMAD.MOV.U32 R59, RZ, RZ, R29 ;  /* 0x000000ffff3b7224 */ /* 0x000fce00078e001d */
.L_x_300:
[----:B------:R-:W-:-:S07]  /*182a0*/  VIADD R60, R24, 0x1 ;  /* 0x00000001183c7836 */ /* 0x000fce0000000000 */
.L_x_299:
        /* <DEDUP_REMOVED lines=32> */
[----:B------:R-:W0:Y:S01]  /*184b0*/  LDC.64 R24, c[0x3][0xf0] ;  /* 0x00c03c00ff187b82 */ /* 0x000e220000000a00 */
[----:B------:R-:W-:Y:S02]  /*184c0*/  IMAD.U32 R58, RZ, RZ, UR14 ;  /* 0x0000000eff3a7e24 */ /* 0x000fe4000f8e00ff */
[----:B------:R-:W-:Y:S02]  /*184d0*/  IMAD.U32 R59, RZ, RZ, UR15 ;  /* 0x0000000fff3b7e24 */ /* 0x000fe4000f8e00ff */
[----:B------:R-:W-:Y:S01]  /*184e0*/  IMAD.U32 R27, RZ, RZ, UR38 ;  /* 0x00000026ff1b7e24 */ /* 0x000fe2000f8e00ff */
[----:B0-----:R-:W-:-:S14]  /*184f0*/  DSETP.GE.AND P0, PT, |R24|, 2.14748364800000000000e+09, PT ;  /* 0x41e000001800742a */ /* 0x001fdc0003f06200 */
        /* <DEDUP_REMOVED lines=8> */
.L_x_304:
[----:B------:R-:W-:Y:S02]  /*18580*/  IMAD.MOV.U32 R58, RZ, RZ, R28 ;  /* 0x000000ffff3a7224 */ /* 0x000fe400078e001c */
[----:B------:R-:W-:-:S07]  /*18590*/  IMAD.MOV.U32 R59, RZ, RZ, R29 ;  /* 0x000000ffff3b7224 */ /* 0x000fce00078e001d */
.L_x_303:
[----:B------:R-:W-:-:S07]  /*185a0*/  VIADD R62, R27, 0x1 ;  /* 0x000000011b3e7836 */ /* 0x000fce0000000000 */
.L_x_302:
        /* <DEDUP_REMOVED lines=52> */
.L_x_306:
[----:B------:R-:W-:Y:S05]  /*188f0*/  BSYNC.RECONVERGENT B1 ;  /* 0x0000000000017941 */ /* 0x000fea0003800200 */
.L_x_305:
        /* <DEDUP_REMOVED lines=30> */
.L_x_307:
        /* <DEDUP_REMOVED lines=32> */
.L_x_309:
[----:B------:R-:W-:Y:S02]  /*18ce0*/  IMAD.MOV.U32 R60, RZ, RZ, R27 ;  /* 0x000000ffff3c7224 */ /* 0x000fe400078e001b */
[----:B------:R-:W-:Y:S02]  /*18cf0*/  IMAD.MOV.U32 R58, RZ, RZ, R28 ;  /* 0x000000ffff3a7224 */ /* 0x000fe400078e001c */
[----:B------:R-:W-:-:S07]  /*18d00*/  IMAD.MOV.U32 R59, RZ, RZ, R29 ;  /* 0x000000ffff3b7224 */ /* 0x000fce00078e001d */
.L_x_308:
[----:B------:R-:W-:-:S04]  /*18d10*/  SHF.L.U32 R24, R60, 0x6, RZ ;  /* 0x000000063c187819 */ /* 0x000fc800000006ff */
        /* <DEDUP_REMOVED lines=55> */
.L_x_312:
[----:B------:R-:W-:Y:S02]  /*19090*/  IMAD.MOV.U32 R24, RZ, RZ, R27 ;  /* 0x000000ffff187224 */ /* 0x000fe400078e001b */
[----:B------:R-:W-:Y:S02]  /*190a0*/  IMAD.MOV.U32 R58, RZ, RZ, R28 ;  /* 0x000000ffff3a7224 */ /* 0x000fe400078e001c */
[----:B------:R-:W-:-:S07]  /*190b0*/  IMAD.MOV.U32 R59, RZ, RZ, R29 ;  /* 0x000000ffff3b7224 */ /* 0x000fce00078e001d */
.L_x_311:
[----:B------:R-:W-:-:S07]  /*190c0*/  VIADD R68, R24, 0x1 ;  /* 0x0000000118447836 */ /* 0x000fce0000000000 */
.L_x_310:
        /* <DEDUP_REMOVED lines=54> */
.L_x_314:
[----:B------:R-:W-:Y:S02]  /*19430*/  IMAD.MOV.U32 R68, RZ, RZ, R27 ;  /* 0x000000ffff447224 */ /* 0x000fe400078e001b */
[----:B------:R-:W-:Y:S02]  /*19440*/  IMAD.MOV.U32 R58, RZ, RZ, R28 ;  /* 0x000000ffff3a7224 */ /* 0x000fe400078e001c */
[----:B------:R-:W-:-:S07]  /*19450*/  IMAD.MOV.U32 R59, RZ, RZ, R29 ;  /* 0x000000ffff3b7224 */ /* 0x000fce00078e001d */
.L_x_313:
        /* <DEDUP_REMOVED lines=56> */
.L_x_317:
[----:B------:R-:W-:Y:S02]  /*197e0*/  IMAD.MOV.U32 R24, RZ, RZ, R27 ;  /* 0x000000ffff187224 */ /* 0x000fe400078e001b */
[----:B------:R-:W-:Y:S02]  /*197f0*/  IMAD.MOV.U32 R58, RZ, RZ, R28 ;  /* 0x000000ffff3a7224 */ /* 0x000fe400078e001c */
[----:B------:R-:W-:-:S07]  /*19800*/  IMAD.MOV.U32 R59, RZ, RZ, R29 ;  /* 0x000000ffff3b7224 */ /* 0x000fce00078e001d */
.L_x_316:
[----:B------:R-:W-:-:S07]  /*19810*/  VIADD R70, R24, 0x1 ;  /* 0x0000000118467836 */ /* 0x000fce0000000000 */
.L_x_315:
        /* <DEDUP_REMOVED lines=63> */
.L_x_319:
[----:B------:R-:W-:Y:S02]  /*19c10*/  IMAD.MOV.U32 R68, RZ, RZ, R27 ;  /* 0x000000ffff447224 */ /* 0x000fe400078e001b */
[----:B------:R-:W-:Y:S02]  /*19c20*/  IMAD.MOV.U32 R58, RZ, RZ, R28 ;  /* 0x000000ffff3a7224 */ /* 0x000fe400078e001c */
[----:B------:R-:W-:-:S07]  /*19c30*/  IMAD.MOV.U32 R59, RZ, RZ, R29 ;  /* 0x000000ffff3b7224 */ /* 0x000fce00078e001d */
.L_x_318:
        /* <DEDUP_REMOVED lines=56> */
.L_x_322:
[----:B------:R-:W-:Y:S02]  /*19fc0*/  IMAD.MOV.U32 R24, RZ, RZ, R27 ;  /* 0x000000ffff187224 */ /* 0x000fe400078e001b */
[----:B------:R-:W-:Y:S02]  /*19fd0*/  IMAD.MOV.U32 R68, RZ, RZ, R28 ;  /* 0x000000ffff447224 */ /* 0x000fe400078e001c */
[----:B------:R-:W-:-:S07]  /*19fe0*/  IMAD.MOV.U32 R69, RZ, RZ, R29 ;  /* 0x000000ffff457224 */ /* 0x000fce00078e001d */
.L_x_321:
[----:B------:R-:W-:-:S07]  /*19ff0*/  VIADD R70, R24, 0x1 ;  /* 0x0000000118467836 */ /* 0x000fce0000000000 */
.L_x_320:
        /* <DEDUP_REMOVED lines=54> */
.L_x_324:
[----:B------:R-:W-:Y:S02]  /*1a360*/  IMAD.MOV.U32 R68, RZ, RZ, R27 ;  /* 0x000000ffff447224 */ /* 0x000fe400078e001b */
[----:B------:R-:W-:Y:S02]  /*1a370*/  IMAD.MOV.U32 R58, RZ, RZ, R28 ;  /* 0x000000ffff3a7224 */ /* 0x000fe400078e001c */
[----:B------:R-:W-:-:S07]  /*1a380*/  IMAD.MOV.U32 R59, RZ, RZ, R29 ;  /* 0x000000ffff3b7224 */ /* 0x000fce00078e001d */
.L_x_323:
        /* <DEDUP_REMOVED lines=56> */
.L_x_327:
[----:B------:R-:W-:Y:S02]  /*1a710*/  IMAD.MOV.U32 R24, RZ, RZ, R27 ;  /* 0x000000ffff187224 */ /* 0x000fe400078e001b */
[----:B------:R-:W-:Y:S02]  /*1a720*/  IMAD.MOV.U32 R58, RZ, RZ, R28 ;  /* 0x000000ffff3a7224 */ /* 0x000fe400078e001c */
[----:B------:R-:W-:-:S07]  /*1a730*/  IMAD.MOV.U32 R59, RZ, RZ, R29 ;  /* 0x000000ffff3b7224 */ /* 0x000fce00078e001d */
.L_x_326:
[----:B------:R-:W-:-:S07]  /*1a740*/  VIADD R66, R24, 0x1 ;  /* 0x0000000118427836 */ /* 0x000fce0000000000 */
.L_x_325:
        /* <DEDUP_REMOVED lines=61> */
.L_x_329:
[----:B------:R-:W-:Y:S05]  /*1ab20*/  BSYNC.RECONVERGENT B1 ;  /* 0x0000000000017941 */ /* 0x000fea0003800200 */
.L_x_328:
        /* <DEDUP_REMOVED lines=27> */
.L_x_331:
[----:B------:R-:W-:Y:S05]  /*1ace0*/  BSYNC.RECONVERGENT B1 ;  /* 0x0000000000017941 */ /* 0x000fea0003800200 */
.L_x_330:
        /* <DEDUP_REMOVED lines=30> */
.L_x_335:
[----:B------:R-:W-:Y:S05]  /*1aed0*/  BSYNC.RECONVERGENT B3 ;  /* 0x0000000000037941 */ /* 0x000fea0003800200 */
.L_x_334:
[----:B------:R-:W-:-:S07]  /*1aee0*/  VIADD R58, R24, 0x1 ;  /* 0x00000001183a7836 */ /* 0x000fce0000000000 */
.L_x_333:
[----:B------:R-:W-:Y:S05]  /*1aef0*/  BSYNC.RECONVERGENT B2 ;  /* 0x0000000000027941 */ /* 0x000fea0003800200 */
.L_x_332:
        /* <DEDUP_REMOVED lines=9> */
[----:B------:R-:W-:Y:S01]  /*1af90*/  MOV R59, 0x3da8ff83 ;  /* 0x3da8ff83003b7802 */ /* 0x000fe20000000f00 */
[----:B------:R-:W-:Y:S01]  /*1afa0*/  DSETP.NEU.AND P1, PT, |R46|, +INF , PT ;  /* 0x7ff000002e00742a */ /* 0x000fe20003f2d200 */
[----:B------:R-:W-:Y:S01]  /*1afb0*/  ISETP.NE.U32.AND P0, PT, R48, 0x1, PT ;  /* 0x000000013000780c */ /* 0x000fe20003f05070 */
[----:B------:R-:W-:Y:S01]  /*1afc0*/  DMUL R48, R44, R44 ;  /* 0x0000002c2c307228 */ /* 0x000fe20000000000 */
[----:B------:R-:W-:Y:S02]  /*1afd0*/  BSSY.RECONVERGENT B2, `(.L_x_336) ;  /* 0x000002e000027945 */ /* 0x000fe40003800200 */
[----:B------:R-:W-:-:S02]  /*1afe0*/  FSEL R62, R62, -8.06006814911005101289e+34, !P0 ;  /* 0xf9785eba3e3e7808 */ /* 0x000fc40004000000 */
[----:B------:R-:W-:-:S07]  /*1aff0*/  FSEL R63, -R59, 0.11223486810922622681, !P0 ;  /* 0x3de5db653b3f7808 */ /* 0x000fce0004000100 */
        /* <DEDUP_REMOVED lines=41> */
.L_x_339:
[----:B------:R-:W-:Y:S05]  /*1b290*/  BSYNC.RECONVERGENT B3 ;  /* 0x0000000000037941 */ /* 0x000fea0003800200 */
.L_x_338:
[----:B------:R-:W-:-:S07]  /*1b2a0*/  VIADD R60, R24, 0x1 ;  /* 0x00000001183c7836 */ /* 0x000fce0000000000 */
.L_x_337:
[----:B------:R-:W-:Y:S05]  /*1b2b0*/  BSYNC.RECONVERGENT B2 ;  /* 0x0000000000027941 */ /* 0x000fea0003800200 */
.L_x_336:
        /* <DEDUP_REMOVED lines=56> */
.L_x_342:
[----:B------:R-:W-:Y:S02]  /*1b640*/  IMAD.MOV.U32 R24, RZ, RZ, R27 ;  /* 0x000000ffff187224 */ /* 0x000fe400078e001b */
[----:B------:R-:W-:Y:S02]  /*1b650*/  IMAD.MOV.U32 R58, RZ, RZ, R28 ;  /* 0x000000ffff3a7224 */ /* 0x000fe400078e001c */
[----:B------:R-:W-:-:S07]  /*1b660*/  IMAD.MOV.U32 R59, RZ, RZ, R29 ;  /* 0x000000ffff3b7224 */ /* 0x000fce00078e001d */
.L_x_341:
[----:B------:R-:W-:-:S07]  /*1b670*/  VIADD R62, R24, 0x1 ;  /* 0x00000001183e7836 */ /* 0x000fce0000000000 */
.L_x_340:
        /* <DEDUP_REMOVED lines=56> */
.L_x_344:
[----:B------:R-:W-:Y:S02]  /*1ba00*/  IMAD.MOV.U32 R62, RZ, RZ, R27 ;  /* 0x000000ffff3e7224 */ /* 0x000fe400078e001b */
[----:B------:R-:W-:Y:S02]  /*1ba10*/  IMAD.MOV.U32 R58, RZ, RZ, R28 ;  /* 0x000000ffff3a7224 */ /* 0x000fe400078e001c */
[----:B------:R-:W-:-:S07]  /*1ba20*/  IMAD.MOV.U32 R59, RZ, RZ, R29 ;  /* 0x000000ffff3b7224 */ /* 0x000fce00078e001d */
.L_x_343:
        /* <DEDUP_REMOVED lines=47> */
.L_x_347:
[----:B------:R-:W-:Y:S02]  /*1bd20*/  IMAD.MOV.U32 R58, RZ, RZ, R28 ;  /* 0x000000ffff3a7224 */ /* 0x000fe400078e001c */
[----:B------:R-:W-:-:S07]  /*1bd30*/  IMAD.MOV.U32 R59, RZ, RZ, R29 ;  /* 0x000000ffff3b7224 */ /* 0x000fce00078e001d */
.L_x_346:
[----:B------:R-:W-:-:S07]  /*1bd40*/  VIADD R64, R27, 0x1 ;  /* 0x000000011b407836 */ /* 0x000fce0000000000 */
.L_x_345:
        /* <DEDUP_REMOVED lines=54> */
.L_x_350:
[----:B------:R-:W-:Y:S02]  /*1c0b0*/  IMAD.MOV.U32 R24, RZ, RZ, R27 ;  /* 0x000000ffff187224 */ /* 0x000fe400078e001b */
[----:B------:R-:W-:Y:S02]  /*1c0c0*/  IMAD.MOV.U32 R58, RZ, RZ, R28 ;  /* 0x000000ffff3a7224 */ /* 0x000fe400078e001c */
[----:B------:R-:W-:-:S07]  /*1c0d0*/  IMAD.MOV.U32 R59, RZ, RZ, R29 ;  /* 0x000000ffff3b7224 */ /* 0x000fce00078e001d */
.L_x_349:
[----:B------:R-:W-:-:S07]  /*1c0e0*/  VIADD R62, R24, 0x1 ;  /* 0x00000001183e7836 */ /* 0x000fce0000000000 */
.L_x_348:
        /* <DEDUP_REMOVED lines=39> */
.L_x_352:
[----:B------:R-:W-:Y:S02]  /*1c360*/  IMAD.MOV.U32 R64, RZ, RZ, R27 ;  /* 0x000000ffff407224 */ /* 0x000fe400078e001b */
[----:B------:R-:W-:Y:S02]  /*1c370*/  IMAD.MOV.U32 R58, RZ, RZ, R28 ;  /* 0x000000ffff3a7224 */ /* 0x000fe400078e001c */
[----:B------:R-:W-:-:S07]  /*1c380*/  IMAD.MOV.U32 R59, RZ, RZ, R29 ;  /* 0x000000ffff3b7224 */ /* 0x000fce00078e001d */
.L_x_351:
        /* <DEDUP_REMOVED lines=56> */
.L_x_354:
[----:B------:R-:W-:Y:S05]  /*1c710*/  BSYNC.RECONVERGENT B1 ;  /* 0x0000000000017941 */ /* 0x000fea0003800200 */
.L_x_353:
        /* <DEDUP_REMOVED lines=34> */
.L_x_356:
[----:B------:R-:W-:Y:S02]  /*1c940*/  IMAD.MOV.U32 R56, RZ, RZ, R27 ;  /* 0x000000ffff387224 */ /* 0x000fe400078e001b */
[----:B------:R-:W-:Y:S02]  /*1c950*/  IMAD.MOV.U32 R46, RZ, RZ, R28 ;  /* 0x000000ffff2e7224 */ /* 0x000fe400078e001c */
[----:B------:R-:W-:-:S07]  /*1c960*/  IMAD.MOV.U32 R47, RZ, RZ, R29 ;  /* 0x000000ffff2f7224 */ /* 0x000fce00078e001d */
.L_x_355:
        /* <DEDUP_REMOVED lines=39> */
.L_x_358:
[----:B------:R-:W-:Y:S02]  /*1cbe0*/  IMAD.MOV.U32 R60, RZ, RZ, R27 ;  /* 0x000000ffff3c7224 */ /* 0x000fe400078e001b */
[----:B------:R-:W-:Y:S02]  /*1cbf0*/  IMAD.MOV.U32 R56, RZ, RZ, R28 ;  /* 0x000000ffff387224 */ /* 0x000fe400078e001c */
[----:B------:R-:W-:-:S07]  /*1cc00*/  IMAD.MOV.U32 R57, RZ, RZ, R29 ;  /* 0x000000ffff397224 */ /* 0x000fce00078e001d */
.L_x_357:
        /* <DEDUP_REMOVED lines=54> */
.L_x_361:
[----:B------:R-:W-:Y:S02]  /*1cf70*/  IMAD.MOV.U32 R24, RZ, RZ, R27 ;  /* 0x000000ffff187224 */ /* 0x000fe400078e001b */
[----:B------:R-:W-:Y:S02]  /*1cf80*/  IMAD.MOV.U32 R56, RZ, RZ, R28 ;  /* 0x000000ffff387224 */ /* 0x000fe400078e001c */
[----:B------:R-:W-:-:S07]  /*1cf90*/  IMAD.MOV.U32 R57, RZ, RZ, R29 ;  /* 0x000000ffff397224 */ /* 0x000fce00078e001d */
.L_x_360:
[----:B------:R-:W-:-:S07]  /*1cfa0*/  VIADD R60, R24, 0x1 ;  /* 0x00000001183c7836 */ /* 0x000fce0000000000 */
.L_x_359:
        /* <DEDUP_REMOVED lines=56> */
.L_x_364:
[----:B------:R-:W-:Y:S01]  /*1d330*/  MOV R24, R27 ;  /* 0x0000001b00187202 */ /* 0x000fe20000000f00 */
[----:B------:R-:W-:Y:S02]  /*1d340*/  IMAD.MOV.U32 R58, RZ, RZ, R28 ;  /* 0x000000ffff3a7224 */ /* 0x000fe400078e001c */
[----:B------:R-:W-:-:S07]  /*1d350*/  IMAD.MOV.U32 R59, RZ, RZ, R29 ;  /* 0x000000ffff3b7224 */ /* 0x000fce00078e001d */
.L_x_363:
[----:B------:R-:W-:-:S07]  /*1d360*/  VIADD R62, R24, 0x1 ;  /* 0x00000001183e7836 */ /* 0x000fce0000000000 */
.L_x_362:
        /* <DEDUP_REMOVED lines=40> */
.L_x_366:
[----:B------:R-:W-:Y:S02]  /*1d5f0*/  IMAD.MOV.U32 R62, RZ, RZ, R27 ;  /* 0x000000ffff3e7224 */ /* 0x000fe400078e001b */
[----:B------:R-:W-:Y:S02]  /*1d600*/  IMAD.MOV.U32 R58, RZ, RZ, R28 ;  /* 0x000000ffff3a7224 */ /* 0x000fe400078e001c */
[----:B------:R-:W-:-:S07]  /*1d610*/  IMAD.MOV.U32 R59, RZ, RZ, R29 ;  /* 0x000000ffff3b7224 */ /* 0x000fce00078e001d */
.L_x_365:
        /* <DEDUP_REMOVED lines=54> */
.L_x_368:
[----:B------:R-:W-:Y:S02]  /*1d980*/  IMAD.MOV.U32 R60, RZ, RZ, R27 ;  /* 0x000000ffff3c7224 */ /* 0x000fe400078e001b */
[----:B------:R-:W-:Y:S02]  /*1d990*/  IMAD.MOV.U32 R58, RZ, RZ, R28 ;  /* 0x000000ffff3a7224 */ /* 0x000fe400078e001c */
[----:B------:R-:W-:-:S07]  /*1d9a0*/  IMAD.MOV.U32 R59, RZ, RZ, R29 ;  /* 0x000000ffff3b7224 */ /* 0x000fce00078e001d */
.L_x_367:
        /* <DEDUP_REMOVED lines=45> */
.L_x_371:
[----:B------:R-:W-:Y:S02]  /*1dc80*/  IMAD.MOV.U32 R58, RZ, RZ, R28 ;  /* 0x000000ffff3a7224 */ /* 0x000fe400078e001c */
[----:B------:R-:W-:-:S07]  /*1dc90*/  IMAD.MOV.U32 R59, RZ, RZ, R29 ;  /* 0x000000ffff3b7224 */ /* 0x000fce00078e001d */
.L_x_370:
[----:B------:R-:W-:-:S07]  /*1dca0*/  VIADD R62, R27, 0x1 ;  /* 0x000000011b3e7836 */ /* 0x000fce0000000000 */
.L_x_369:
        /* <DEDUP_REMOVED lines=52> */
.L_x_373:
[----:B------:R-:W-:Y:S05]  /*1dff0*/  BSYNC.RECONVERGENT B1 ;  /* 0x0000000000017941 */ /* 0x000fea0003800200 */
.L_x_372:
        /* <DEDUP_REMOVED lines=30> */
.L_x_374:
        /* <DEDUP_REMOVED lines=32> */
.L_x_376:
[----:B------:R-:W-:Y:S02]  /*1e3e0*/  IMAD.MOV.U32 R60, RZ, RZ, R27 ;  /* 0x000000ffff3c7224 */ /* 0x000fe400078e001b */
[----:B------:R-:W-:Y:S02]  /*1e3f0*/  IMAD.MOV.U32 R58, RZ, RZ, R28 ;  /* 0x000000ffff3a7224 */ /* 0x000fe400078e001c */
[----:B------:R-:W-:-:S07]  /*1e400*/  IMAD.MOV.U32 R59, RZ, RZ, R29 ;  /* 0x000000ffff3b7224 */ /* 0x000fce00078e001d */
.L_x_375:
        /* <DEDUP_REMOVED lines=56> */
.L_x_379:
[----:B------:R-:W-:Y:S02]  /*1e790*/  IMAD.MOV.U32 R24, RZ, RZ, R27 ;  /* 0x000000ffff187224 */ /* 0x000fe400078e001b */
[----:B------:R-:W-:Y:S02]  /*1e7a0*/  IMAD.MOV.U32 R58, RZ, RZ, R28 ;  /* 0x000000ffff3a7224 */ /* 0x000fe400078e001c */
[----:B------:R-:W-:-:S07]  /*1e7b0*/  IMAD.MOV.U32 R59, RZ, RZ, R29 ;  /* 0x000000ffff3b7224 */ /* 0x000fce00078e001d */
.L_x_378:
[----:B------:R-:W-:-:S07]  /*1e7c0*/  VIADD R68, R24, 0x1 ;  /* 0x0000000118447836 */ /* 0x000fce0000000000 */
.L_x_377:
        /* <DEDUP_REMOVED lines=54> */
.L_x_381:
[----:B------:R-:W-:Y:S02]  /*1eb30*/  IMAD.MOV.U32 R68, RZ, RZ, R27 ;  /* 0x000000ffff447224 */ /* 0x000fe400078e001b */
[----:B------:R-:W-:Y:S02]  /*1eb40*/  IMAD.MOV.U32 R58, RZ, RZ, R28 ;  /* 0x000000ffff3a7224 */ /* 0x000fe400078e001c */
[----:B------:R-:W-:-:S07]  /*1eb50*/  IMAD.MOV.U32 R59, RZ, RZ, R29 ;  /* 0x000000ffff3b7224 */ /* 0x000fce00078e001d */
.L_x_380:
        /* <DEDUP_REMOVED lines=56> */
.L_x_384:
[----:B------:R-:W-:Y:S02]  /*1eee0*/  IMAD.MOV.U32 R24, RZ, RZ, R27 ;  /* 0x000000ffff187224 */ /* 0x000fe400078e001b */
[----:B------:R-:W-:Y:S02]  /*1eef0*/  IMAD.MOV.U32 R58, RZ, RZ, R28 ;  /* 0x000000ffff3a7224 */ /* 0x000fe400078e001c */
[----:B------:R-:W-:-:S07]  /*1ef00*/  IMAD.MOV.U32 R59, RZ, RZ, R29 ;  /* 0x000000ffff3b7224 */ /* 0x000fce00078e001d */
.L_x_383:
[----:B------:R-:W-:-:S07]  /*1ef10*/  VIADD R70, R24, 0x1 ;  /* 0x0000000118467836 */ /* 0x000fce0000000000 */
.L_x_382:
        /* <DEDUP_REMOVED lines=63> */
.L_x_386:
[----:B------:R-:W-:Y:S02]  /*1f310*/  IMAD.MOV.U32 R68, RZ, RZ, R27 ;  /* 0x000000ffff447224 */ /* 0x000fe400078e001b */
[----:B------:R-:W-:Y:S02]  /*1f320*/  IMAD.MOV.U32 R58, RZ, RZ, R28 ;  /* 0x000000ffff3a7224 */ /* 0x000fe400078e001c */
[----:B------:R-:W-:-:S07]  /*1f330*/  IMAD.MOV.U32 R59, RZ, RZ, R29 ;  /* 0x000000ffff3b7224 */ /* 0x000fce00078e001d */
.L_x_385:
        /* <DEDUP_REMOVED lines=56> */
.L_x_389:
[----:B------:R-:W-:Y:S01]  /*1f6c0*/  IMAD.MOV.U32 R24, RZ, RZ, R27 ;  /* 0x000000ffff187224 */ /* 0x000fe200078e001b */
[----:B------:R-:W-:Y:S01]  /*1f6d0*/  MOV R68, R28 ;  /* 0x0000001c00447202 */ /* 0x000fe20000000f00 */
[----:B------:R-:W-:-:S07]  /*1f6e0*/  IMAD.MOV.U32 R69, RZ, RZ, R29 ;  /* 0x000000ffff457224 */ /* 0x000fce00078e001d */
.L_x_388:
[----:B------:R-:W-:-:S07]  /*1f6f0*/  VIADD R70, R24, 0x1 ;  /* 0x0000000118467836 */ /* 0x000fce0000000000 */
.L_x_387:
        /* <DEDUP_REMOVED lines=54> */
.L_x_391:
[----:B------:R-:W-:Y:S02]  /*1fa60*/  IMAD.MOV.U32 R68, RZ, RZ, R27 ;  /* 0x000000ffff447224 */ /* 0x000fe400078e001b */
[----:B------:R-:W-:Y:S02]  /*1fa70*/  IMAD.MOV.U32 R58, RZ, RZ, R28 ;  /* 0x000000ffff3a7224 */ /* 0x000fe400078e001c */
[----:B------:R-:W-:-:S07]  /*1fa80*/  IMAD.MOV.U32 R59, RZ, RZ, R29 ;  /* 0x000000ffff3b7224 */ /* 0x000fce00078e001d */
.L_x_390:
        /* <DEDUP_REMOVED lines=56> */
.L_x_394:
[----:B------:R-:W-:Y:S02]  /*1fe10*/  IMAD.MOV.U32 R24, RZ, RZ, R27 ;  /* 0x000000ffff187224 */ /* 0x000fe400078e001b */
[----:B------:R-:W-:Y:S02]  /*1fe20*/  IMAD.MOV.U32 R58, RZ, RZ, R28 ;  /* 0x000000ffff3a7224 */ /* 0x000fe400078e001c */
[----:B------:R-:W-:-:S07]  /*1fe30*/  IMAD.MOV.U32 R59, RZ, RZ, R29 ;  /* 0x000000ffff3b7224 */ /* 0x000fce00078e001d */
.L_x_393:
[----:B------:R-:W-:-:S07]  /*1fe40*/  VIADD R66, R24, 0x1 ;  /* 0x0000000118427836 */ /* 0x000fce0000000000 */
.L_x_392:
        /* <DEDUP_REMOVED lines=61> */
.L_x_396:
[----:B------:R-:W-:Y:S05]  /*20220*/  BSYNC.RECONVERGENT B1 ;  /* 0x0000000000017941 */ /* 0x000fea0003800200 */
.L_x_395:
        /* <DEDUP_REMOVED lines=27> */
.L_x_398:
[----:B------:R-:W-:Y:S05]  /*203e0*/  BSYNC.RECONVERGENT B1 ;  /* 0x0000000000017941 */ /* 0x000fea0003800200 */
.L_x_397:
        /* <DEDUP_REMOVED lines=30> */
.L_x_402:
[----:B------:R-:W-:Y:S05]  /*205d0*/  BSYNC.RECONVERGENT B3 ;  /* 0x0000000000037941 */ /* 0x000fea0003800200 */
.L_x_401:
[----:B------:R-:W-:-:S07]  /*205e0*/  VIADD R58, R24, 0x1 ;  /* 0x00000001183a7836 */ /* 0x000fce0000000000 */
.L_x_400:
[----:B------:R-:W-:Y:S05]  /*205f0*/  BSYNC.RECONVERGENT B2 ;  /* 0x0000000000027941 */ /* 0x000fea0003800200 */
.L_x_399:
        /* <DEDUP_REMOVED lines=57> */
.L_x_406:
[----:B------:R-:W-:Y:S05]  /*20990*/  BSYNC.RECONVERGENT B3 ;  /* 0x0000000000037941 */ /* 0x000fea0003800200 */
.L_x_405:
[----:B------:R-:W-:-:S07]  /*209a0*/  VIADD R60, R24, 0x1 ;  /* 0x00000001183c7836 */ /* 0x000fce0000000000 */
.L_x_404:
[----:B------:R-:W-:Y:S05]  /*209b0*/  BSYNC.RECONVERGENT B2 ;  /* 0x0000000000027941 */ /* 0x000fea0003800200 */
.L_x_403:
        /* <DEDUP_REMOVED lines=56> */
.L_x_408:
[----:B------:R-:W-:Y:S02]  /*20d40*/  IMAD.MOV.U32 R60, RZ, RZ, R27 ;  /* 0x000000ffff3c7224 */ /* 0x000fe400078e001b */
[----:B------:R-:W-:Y:S02]  /*20d50*/  IMAD.MOV.U32 R58, RZ, RZ, R28 ;  /* 0x000000ffff3a7224 */ /* 0x000fe400078e001c */
[----:B------:R-:W-:-:S07]  /*20d60*/  IMAD.MOV.U32 R59, RZ, RZ, R29 ;  /* 0x000000ffff3b7224 */ /* 0x000fce00078e001d */
.L_x_407:
        /* <DEDUP_REMOVED lines=14> */
[----:B------:R-:W-:Y:S01]  /*20e50*/  FSEL R65, -R61, 0.11223486810922622681, !P0 ;  /* 0x3de5db653d417808 */ /* 0x000fe20004000100 */
[----:B------:R-:W-:-:S05]  /*20e60*/  IMAD.U32 R61, RZ, RZ, UR13 ;  /* 0x0000000dff3d7e24 */ /* 0x000fca000f8e00ff */
        /* <DEDUP_REMOVED lines=30> */
.L_x_411:
[----:B------:R-:W-:Y:S02]  /*21050*/  IMAD.MOV.U32 R60, RZ, RZ, R28 ;  /* 0x000000ffff3c7224 */ /* 0x000fe400078e001c */
[----:B------:R-:W-:-:S07]  /*21060*/  IMAD.MOV.U32 R61, RZ, RZ, R29 ;  /* 0x000000ffff3d7224 */ /* 0x000fce00078e001d */
.L_x_410:
[----:B------:R-:W-:-:S07]  /*21070*/  VIADD R62, R27, 0x1 ;  /* 0x000000011b3e7836 */ /* 0x000fce0000000000 */
.L_x_409:
        /* <DEDUP_REMOVED lines=56> */
.L_x_413:
[----:B------:R-:W-:Y:S05]  /*21400*/  BSYNC.RECONVERGENT B1 ;  /* 0x0000000000017941 */ /* 0x000fea0003800200 */
.L_x_412:
        /* <DEDUP_REMOVED lines=34> */
.L_x_416:
[----:B------:R-:W-:Y:S02]  /*21630*/  IMAD.MOV.U32 R24, RZ, RZ, R27 ;  /* 0x000000ffff187224 */ /* 0x000fe400078e001b */
[----:B------:R-:W-:Y:S02]  /*21640*/  IMAD.MOV.U32 R48, RZ, RZ, R28 ;  /* 0x000000ffff307224 */ /* 0x000fe400078e001c */
[----:B------:R-:W-:-:S07]  /*21650*/  IMAD.MOV.U32 R49, RZ, RZ, R29 ;  /* 0x000000ffff317224 */ /* 0x000fce00078e001d */
.L_x_415:
[----:B------:R-:W-:-:S07]  /*21660*/  VIADD R58, R24, 0x1 ;  /* 0x00000001183a7836 */ /* 0x000fce0000000000 */
.L_x_414:
        /* <DEDUP_REMOVED lines=9> */
[----:B------:R-:W-:-:S02]  /*21700*/  MOV R62, 0x20fd8164 ;  /* 0x20fd8164003e7802 */ /* 0x000fc40000000f00 */
[----:B------:R-:W-:Y:S01]  /*21710*/  ISETP.NE.U32.AND P0, PT, R56, 0x1, PT ;  /* 0x000000013800780c */ /* 0x000fe20003f05070 */
[----:B------:R-:W-:-:S03]  /*21720*/  DMUL R56, R48, R48 ;  /* 0x0000003030387228 */ /* 0x000fc60000000000 */
[----:B------:R-:W-:Y:S02]  /*21730*/  FSEL R62, R62, -8.06006814911005101289e+34, !P0 ;  /* 0xf9785eba3e3e7808 */ /* 0x000fe40004000000 */
[----:B------:R-:W-:Y:S01]  /*21740*/  FSEL R63, -R59, 0.11223486810922622681, !P0 ;  /* 0x3de5db653b3f7808 */ /* 0x000fe20004000100 */
[----:B------:R-:W-:-:S05]  /*21750*/  IMAD.U32 R59, RZ, RZ, UR13 ;  /* 0x0000000dff3b7e24 */ /* 0x000fca000f8e00ff */
[----:B--2---:R-:W-:Y:S01]  /*21760*/  DFMA R24, R56, R62, R24 ;  /* 0x0000003e3818722b */ /* 0x004fe20000000018 */
[----:B------:R-:W-:-:S07]  /*21770*/  IMAD.MOV.U32 R62, RZ, RZ, 0x1 ;  /* 0x00000001ff3e7424 */ /* 0x000fce00078e00ff */
        /* <DEDUP_REMOVED lines=28> */
.L_x_419:
[----:B------:R-:W-:Y:S02]  /*21940*/  IMAD.MOV.U32 R58, RZ, RZ, R28 ;  /* 0x000000ffff3a7224 */ /* 0x000fe400078e001c */
[----:B------:R-:W-:-:S07]  /*21950*/  IMAD.MOV.U32 R59, RZ, RZ, R29 ;  /* 0x000000ffff3b7224 */ /* 0x000fce00078e001d */
.L_x_418:
[----:B------:R-:W-:-:S07]  /*21960*/  VIADD R62, R27, 0x1 ;  /* 0x000000011b3e7836 */ /* 0x000fce0000000000 */
.L_x_417:
        /* <DEDUP_REMOVED lines=57> */
.L_x_422:
[----:B------:R-:W-:Y:S02]  /*21d00*/  IMAD.MOV.U32 R24, RZ, RZ, R27 ;  /* 0x000000ffff187224 */ /* 0x000fe400078e001b */
[----:B------:R-:W-:Y:S02]  /*21d10*/  IMAD.MOV.U32 R58, RZ, RZ, R28 ;  /* 0x000000ffff3a7224 */ /* 0x000fe400078e001c */
[----:B------:R-:W-:-:S07]  /*21d20*/  IMAD.MOV.U32 R59, RZ, RZ, R29 ;  /* 0x000000ffff3b7224 */ /* 0x000fce00078e001d */
.L_x_421:
[----:B------:R-:W-:-:S07]  /*21d30*/  VIADD R62, R24, 0x1 ;  /* 0x00000001183e7836 */ /* 0x000fce0000000000 */
.L_x_420:
        /* <DEDUP_REMOVED lines=13> */
[----:B0-----:R-:W-:Y:S01]  /*21e10*/  @!P1 IMAD.MOV.U32 R64, RZ, RZ, RZ ;  /* 0x000000ffff409224 */ /* 0x001fe200078e00ff */
        /* <DEDUP_REMOVED lines=39> */
.L_x_424:
[----:B------:R-:W-:Y:S02]  /*22090*/  IMAD.MOV.U32 R64, RZ, RZ, R27 ;  /* 0x000000ffff407224 */ /* 0x000fe400078e001b */
[----:B------:R-:W-:Y:S02]  /*220a0*/  IMAD.MOV.U32 R58, RZ, RZ, R28 ;  /* 0x000000ffff3a7224 */ /* 0x000fe400078e001c */
[----:B------:R-:W-:-:S07]  /*220b0*/  IMAD.MOV.U32 R59, RZ, RZ, R29 ;  /* 0x000000ffff3b7224 */ /* 0x000fce00078e001d */
.L_x_423:
        /* <DEDUP_REMOVED lines=40> */
.L_x_426:
[----:B------:R-:W-:Y:S02]  /*22340*/  IMAD.MOV.U32 R64, RZ, RZ, R27 ;  /* 0x000000ffff407224 */ /* 0x000fe400078e001b */
[----:B------:R-:W-:Y:S02]  /*22350*/  IMAD.MOV.U32 R58, RZ, RZ, R28 ;  /* 0x000000ffff3a7224 */ /* 0x000fe400078e001c */
[----:B------:R-:W-:-:S07]  /*22360*/  IMAD.MOV.U32 R59, RZ, RZ, R29 ;  /* 0x000000ffff3b7224 */ /* 0x000fce00078e001d */
.L_x_425:
        /* <DEDUP_REMOVED lines=55> */
.L_x_428:
[----:B------:R-:W-:Y:S02]  /*226e0*/  IMAD.MOV.U32 R62, RZ, RZ, R27 ;  /* 0x000000ffff3e7224 */ /* 0x000fe400078e001b */
[----:B------:R-:W-:Y:S02]  /*226f0*/  IMAD.MOV.U32 R58, RZ, RZ, R28 ;  /* 0x000000ffff3a7224 */ /* 0x000fe400078e001c */
[----:B------:R-:W-:-:S07]  /*22700*/  IMAD.MOV.U32 R59, RZ, RZ, R29 ;  /* 0x000000ffff3b7224 */ /* 0x000fce00078e001d */
.L_x_427:
        /* <DEDUP_REMOVED lines=46> */
.L_x_431:
[----:B------:R-:W-:Y:S02]  /*229f0*/  IMAD.MOV.U32 R58, RZ, RZ, R28 ;  /* 0x000000ffff3a7224 */ /* 0x000fe400078e001c */
[----:B------:R-:W-:-:S07]  /*22a00*/  IMAD.MOV.U32 R59, RZ, RZ, R29 ;  /* 0x000000ffff3b7224 */ /* 0x000fce00078e001d */
.L_x_430:
[----:B------:R-:W-:-:S07]  /*22a10*/  VIADD R64, R27, 0x1 ;  /* 0x000000011b407836 */ /* 0x000fce0000000000 */
.L_x_429:
        /* <DEDUP_REMOVED lines=54> */
.L_x_434:
[----:B------:R-:W-:Y:S02]  /*22d80*/  IMAD.MOV.U32 R24, RZ, RZ, R27 ;  /* 0x000000ffff187224 */ /* 0x000fe400078e001b */
[----:B------:R-:W-:Y:S02]  /*22d90*/  IMAD.MOV.U32 R58, RZ, RZ, R28 ;  /* 0x000000ffff3a7224 */ /* 0x000fe400078e001c */
[----:B------:R-:W-:-:S07]  /*22da0*/  IMAD.MOV.U32 R59, RZ, RZ, R29 ;  /* 0x000000ffff3b7224 */ /* 0x000fce00078e001d */
.L_x_433:
[----:B------:R-:W-:-:S07]  /*22db0*/  VIADD R62, R24, 0x1 ;  /* 0x00000001183e7836 */ /* 0x000fce0000000000 */
.L_x_432:
        /* <DEDUP_REMOVED lines=53> */
.L_x_437:
[----:B------:R-:W-:Y:S02]  /*23110*/  IMAD.MOV.U32 R24, RZ, RZ, R27 ;  /* 0x000000ffff187224 */ /* 0x000fe400078e001b */
[----:B------:R-:W-:Y:S02]  /*23120*/  IMAD.MOV.U32 R58, RZ, RZ, R28 ;  /* 0x000000ffff3a7224 */ /* 0x000fe400078e001c */
[----:B------:R-:W-:-:S07]  /*23130*/  IMAD.MOV.U32 R59, RZ, RZ, R29 ;  /* 0x000000ffff3b7224 */ /* 0x000fce00078e001d */
.L_x_436:
[----:B------:R-:W-:-:S07]  /*23140*/  VIADD R62, R24, 0x1 ;  /* 0x00000001183e7836 */ /* 0x000fce0000000000 */
.L_x_435:
        /* <DEDUP_REMOVED lines=22> */
[----:B------:R-:W-:Y:S02]  /*232b0*/  IMAD.U32 R46, RZ, RZ, UR32 ;  /* 0x00000020ff2e7e24 */ /* 0x000fe4000f8e00ff */
[----:B------:R-:W-:-:S07]  /*232c0*/  IMAD.U32 R47, RZ, RZ, UR33 ;  /* 0x00000021ff2f7e24 */ /* 0x000fce000f8e00ff */
[----:B------:R-:W-:Y:S02]  /*232d0*/  FSEL R26, R24, R58, !P0 ;  /* 0x0000003a181a7208 */ /* 0x000fe40004000000 */
[----:B------:R-:W-:Y:S02]  /*232e0*/  FSEL R27, R25, R59, !P0 ;  /* 0x0000003b191b7208 */ /* 0x000fe40004000000 */
        /* <DEDUP_REMOVED lines=14> */
.L_x_439:
[----:B------:R-:W-:Y:S02]  /*233d0*/  IMAD.MOV.U32 R62, RZ, RZ, R27 ;  /* 0x000000ffff3e7224 */ /* 0x000fe400078e001b */
[----:B------:R-:W-:Y:S02]  /*233e0*/  IMAD.MOV.U32 R46, RZ, RZ, R28 ;  /* 0x000000ffff2e7224 */ /* 0x000fe400078e001c */
[----:B------:R-:W-:-:S07]  /*233f0*/  IMAD.MOV.U32 R47, RZ, RZ, R29 ;  /* 0x000000ffff2f7224 */ /* 0x000fce00078e001d */
.L_x_438:
        /* <DEDUP_REMOVED lines=48> */
[----:B------:R-:W-:Y:S01]  /*23700*/  MOV R24, R12 ;  /* 0x0000000c00187202 */ /* 0x000fe20000000f00 */
[----:B------:R-:W-:Y:S01]  /*23710*/  IMAD.MOV.U32 R27, RZ, RZ, R13 ;  /* 0x000000ffff1b7224 */ /* 0x000fe200078e000d */
[----:B------:R-:W-:-:S07]  /*23720*/  MOV R26, 0x23740 ;  /* 0x00023740001a7802 */ /* 0x000fce0000000f00 */
[----:B------:R-:W-:Y:S05]  /*23730*/  CALL.REL.NOINC `($__internal_0_$__cuda_sm20_div_rn_f64_full) ;  /* 0x0000027800f47944 */ /* 0x000fea0003c00000 */
.L_x_441:
[----:B------:R-:W-:Y:S05]  /*23740*/  BSYNC.RECONVERGENT B1 ;  /* 0x0000000000017941 */ /* 0x000fea0003800200 */
.L_x_440:
[----:B------:R-:W0:Y:S01]  /*23750*/  LDS.64 R26, [R8] ;  /* 0x00000000081a7984 */ /* 0x000e220000000a00 */
[----:B------:R-:W1:Y:S01]  /*23760*/  LDC.64 R46, c[0x3][0xa8] ;  /* 0x00c02a00ff2e7b82 */ /* 0x000e620000000a00 */
[----:B------:R-:W-:Y:S01]  /*23770*/  DMUL R44, R52, UR24 ;  /* 0x00000018342c7c28 */ /* 0x000fe20008000000 */
[----:B------:R-:W-:Y:S07]  /*23780*/  BSSY.RECONVERGENT B0, `(.L_x_442) ;  /* 0x000000c000007945 */ /* 0x000fee0003800200 */
[----:B------:R-:W-:-:S02]  /*23790*/  DFMA R48, R42, UR26, -R44 ;  /* 0x0000001a2a307c2b */ /* 0x000fc4000800082c */
[----:B------:R-:W-:Y:S02]  /*237a0*/  DFMA R44, R42, UR26, R44 ;  /* 0x0000001a2a2c7c2b */ /* 0x000fe4000800002c */
[----:B-1----:R-:W-:Y:S02]  /*237b0*/  DFMA R46, R46, -0.5, R50 ;  /* 0xbfe000002e2e782b */ /* 0x002fe40000000032 */
[----:B0-----:R-:W-:-:S06]  /*237c0*/  DADD R28, R26, R24 ;  /* 0x000000001a1c7229 */ /* 0x001fcc0000000018 */
[----:B------:R-:W-:Y:S01]  /*237d0*/  DADD R24, -RZ, |R46| ;  /* 0x00000000ff187229 */ /* 0x000fe2000000052e */
[----:B------:R-:W-:Y:S01]  /*237e0*/  MOV R26, 0x23840 ;  /* 0x00023840001a7802 */ /* 0x000fe20000000f00 */
[----:B------:R0:W-:Y:S01]  /*237f0*/  STS.64 [R8], R28 ;  /* 0x0000001c08007388 */ /* 0x0001e20000000a00 */
[----:B------:R-:W-:Y:S08]  /*23800*/  BAR.SYNC.DEFER_BLOCKING 0x0 ;  /* 0x0000000000007b1d */ /* 0x000ff00000010000 */
[----:B------:R-:W-:Y:S08]  /*23810*/  BAR.SYNC.DEFER_BLOCKING 0x0 ;  /* 0x0000000000007b1d */ /* 0x000ff00000010000 */
[----:B0-----:R-:W-:Y:S06]  /*23820*/  BAR.SYNC.DEFER_BLOCKING 0x0 ;  /* 0x0000000000007b1d */ /* 0x001fec0000010000 */
[----:B------:R-:W-:Y:S05]  /*23830*/  CALL.REL.NOINC `($_Z9paths_rk4PdS_S_$__internal_accurate_pow) ;  /* 0x0000028000f47944 */ /* 0x000fea0003c00000 */
[----:B------:R-:W-:Y:S05]  /*23840*/  BSYNC.RECONVERGENT B0 ;  /* 0x0000000000007941 */ /* 0x000fea0003800200 */
.L_x_442:
[----:B------:R-:W0:Y:S01]  /*23850*/  MUFU.RCP64H R29, R15 ;  /* 0x0000000f001d7308 */ /* 0x000e220000001800 */
[C---:B------:R-:W-:Y:S01]  /*23860*/  DADD R26, R46.reuse, 2 ;  /* 0x400000002e1a7429 */ /* 0x040fe20000000000 */
[----:B------:R-:W-:Y:S01]  /*23870*/  IMAD.MOV.U32 R28, RZ, RZ, 0x1 ;  /* 0x00000001ff1c7424 */ /* 0x000fe200078e00ff */
[----:B------:R-:W-:Y:S01]  /*23880*/  DSETP.NEU.AND P0, PT, R46, RZ, PT ;  /* 0x000000ff2e00722a */ /* 0x000fe20003f0d000 */
[----:B------:R-:W-:Y:S05]  /*23890*/  BSSY.RECONVERGENT B0, `(.L_x_443) ;  /* 0x0000013000007945 */ /* 0x000fea0003800200 */
[----:B------:R-:W-:Y:S02]  /*238a0*/  FSEL R56, R64, RZ, P0 ;  /* 0x000000ff40387208 */ /* 0x000fe40000000000 */
[----:B------:R-:W-:-:S02]  /*238b0*/  LOP3.LUT R26, R27, 0x7ff00000, RZ, 0xc0, !PT ;  /* 0x7ff000001b1a7812 */ /* 0x000fc400078ec0ff */
[----:B------:R-:W-:Y:S01]  /*238c0*/  FSEL R57, R24, RZ, P0 ;  /* 0x000000ff18397208 */ /* 0x000fe20000000000 */
[----:B------:R-:W-:Y:S01]  /*238d0*/  IMAD.MOV.U32 R24, RZ, RZ, R56 ;  /* 0x000000ffff187224 */ /* 0x000fe200078e0038 */
[----:B------:R-:W-:Y:S01]  /*238e0*/  ISETP.NE.AND P2, PT, R26, 0x7ff00000, PT ;  /* 0x7ff000001a00780c */ /* 0x000fe20003f45270 */
[----:B0-----:R-:W-:Y:S02]  /*238f0*/  DFMA R30, -R14, R28, 1 ;  /* 0x3ff000000e1e742b */ /* 0x001fe4000000011c */
[----:B------:R-:W-:-:S06]  /*23900*/  IMAD.MOV.U32 R25, RZ, RZ, R57 ;  /* 0x000000ffff197224 */ /* 0x000fcc00078e0039 */
[----:B------:R-:W-:-:S08]  /*23910*/  DFMA R30, R30, R30, R30 ;  /* 0x0000001e1e1e722b */ /* 0x000fd0000000001e */
[----:B------:R-:W-:Y:S01]  /*23920*/  DFMA R30, R28, R30, R28 ;  /* 0x0000001e1c1e722b */ /* 0x000fe2000000001c */
[----:B------:R-:W-:Y:S10]  /*23930*/  @P2 BRA `(.L_x_444) ;  /* 0x0000000000202947 */ /* 0x000ff40003800000 */
        /* <DEDUP_REMOVED lines=8> */
.L_x_444:
[----:B------:R-:W-:Y:S05]  /*239c0*/  BSYNC.RECONVERGENT B0 ;  /* 0x0000000000007941 */ /* 0x000fea0003800200 */
.L_x_443:
[----:B------:R-:W-:Y:S01]  /*239d0*/  DADD R26, -RZ, -R24 ;  /* 0x00000000ff1a7229 */ /* 0x000fe20000000918 */
[----:B------:R-:W-:Y:S01]  /*239e0*/  BSSY.RECONVERGENT B1, `(.L_x_445) ;  /* 0x0000012000017945 */ /* 0x000fe20003800200 */
[----:B------:R-:W-:Y:S02]  /*239f0*/  DFMA R24, -R14, R30, 1 ;  /* 0x3ff000000e18742b */ /* 0x000fe4000000011e */
[----:B------:R-:W-:-:S06]  /*23a00*/  DSETP.NEU.AND P1, PT, R46, 1, PT ;  /* 0x3ff000002e00742a */ /* 0x000fcc0003f2d000 */
        /* <DEDUP_REMOVED lines=15> */
.L_x_446:
[----:B------:R-:W-:Y:S05]  /*23b00*/  BSYNC.RECONVERGENT B1 ;  /* 0x0000000000017941 */ /* 0x000fea0003800200 */
.L_x_445:
        /* <DEDUP_REMOVED lines=51> */
[----:B------:R-:W-:Y:S01]  /*23e40*/  @!P3 LEA.HI R27, R26, R26, RZ, 0x1 ;  /* 0x0000001a1a1bb211 */ /* 0x000fe200078f08ff */
[----:B------:R-:W-:Y:S01]  /*23e50*/  @!P3 IMAD.MOV.U32 R24, RZ, RZ, R30 ;  /* 0x000000ffff18b224 */ /* 0x000fe200078e001e */
[----:B------:R-:W-:Y:S02]  /*23e60*/  FSEL R61, R29, RZ, P0 ;  /* 0x000000ff1d3d7208 */ /* 0x000fe40000000000 */
[----:B------:R-:W-:-:S05]  /*23e70*/  @!P3 SHF.R.S32.HI R27, RZ, 0x1, R27 ;  /* 0x00000001ff1bb819 */ /* 0x000fca000001141b */
[----:B------:R-:W-:Y:S02]  /*23e80*/  @!P3 IMAD.IADD R26, R26, 0x1, -R27 ;  /* 0x000000011a1ab824 */ /* 0x000fe400078e0a1b */
[----:B------:R-:W-:-:S03]  /*23e90*/  @!P3 IMAD R25, R27, 0x100000, R31 ;  /* 0x001000001b19b824 */ /* 0x000fc600078e021f */
[----:B------:R-:W-:Y:S01]  /*23ea0*/  @!P3 LEA R27, R26, 0x3ff00000, 0x14 ;  /* 0x3ff000001a1bb811 */ /* 0x000fe200078ea0ff */
[----:B------:R-:W-:-:S06]  /*23eb0*/  @!P3 IMAD.MOV.U32 R26, RZ, RZ, RZ ;  /* 0x000000ffff1ab224 */ /* 0x000fcc00078e00ff */
[----:B------:R-:W-:-:S11]  /*23ec0*/  @!P3 DMUL R60, R24, R26 ;  /* 0x0000001a183cb228 */ /* 0x000fd60000000000 */
.L_x_448:
[----:B------:R-:W-:Y:S05]  /*23ed0*/  BSYNC.RECONVERGENT B0 ;  /* 0x0000000000007941 */ /* 0x000fea0003800200 */
.L_x_447:
        /* <DEDUP_REMOVED lines=30> */
.L_x_452:
[----:B------:R-:W-:Y:S05]  /*240c0*/  BSYNC.RECONVERGENT B3 ;  /* 0x0000000000037941 */ /* 0x000fea0003800200 */
.L_x_451:
[----:B------:R-:W-:-:S07]  /*240d0*/  VIADD R64, R24, 0x1 ;  /* 0x0000000118407836 */ /* 0x000fce0000000000 */
.L_x_450:
[----:B------:R-:W-:Y:S05]  /*240e0*/  BSYNC.RECONVERGENT B2 ;  /* 0x0000000000027941 */ /* 0x000fea0003800200 */
.L_x_449:
        /* <DEDUP_REMOVED lines=57> */
.L_x_456:
[----:B------:R-:W-:Y:S05]  /*24480*/  BSYNC.RECONVERGENT B3 ;  /* 0x0000000000037941 */ /* 0x000fea0003800200 */
.L_x_455:
[----:B------:R-:W-:-:S07]  /*24490*/  VIADD R68, R24, 0x1 ;  /* 0x0000000118447836 */ /* 0x000fce0000000000 */
.L_x_454:
[----:B------:R-:W-:Y:S05]  /*244a0*/  BSYNC.RECONVERGENT B2 ;  /* 0x0000000000027941 */ /* 0x000fea0003800200 */
.L_x_453:
        /* <DEDUP_REMOVED lines=9> */
[----:B------:R-:W-:Y:S01]  /*24540*/  DMUL R66, R58, R58 ;  /* 0x0000003a3a427228 */ /* 0x000fe20000000000 */
[----:B------:R-:W-:Y:S01]  /*24550*/  BSSY.RECONVERGENT B1, `(.L_x_457) ;  /* 0x000002a000017945 */ /* 0x000fe20003800200 */
[----:B------:R-:W-:Y:S01]  /*24560*/  ISETP.NE.U32.AND P0, PT, R64, 0x1, PT ;  /* 0x000000014000780c */ /* 0x000fe20003f05070 */
[----:B------:R-:W-:Y:S01]  /*24570*/  IMAD.MOV.U32 R64, RZ, RZ, 0x20fd8164 ;  /* 0x20fd8164ff407424 */ /* 0x000fe200078e00ff */
[----:B------:R-:W-:-:S02]  /*24580*/  DMUL R60, R60, UR28 ;  /* 0x0000001c3c3c7c28 */ /* 0x000fc40008000000 */
[----:B------:R-:W-:Y:S02]  /*24590*/  FSEL R65, -R65, 0.11223486810922622681, !P0 ;  /* 0x3de5db6541417808 */ /* 0x000fe40004000100 */
[----:B------:R-:W-:-:S06]  /*245a0*/  FSEL R64, R64, -8.06006814911005101289e+34, !P0 ;  /* 0xf9785eba40407808 */ /* 0x000fcc0004000000 */
        /* <DEDUP_REMOVED lines=36> */
.L_x_458:
[----:B------:R-:W-:Y:S05]  /*247f0*/  BSYNC.RECONVERGENT B1 ;  /* 0x0000000000017941 */ /* 0x000fea0003800200 */
.L_x_457:
        /* <DEDUP_REMOVED lines=19> */
.L_x_460:
[----:B------:R-:W-:Y:S05]  /*24930*/  BSYNC.RECONVERGENT B0 ;  /* 0x0000000000007941 */ /* 0x000fea0003800200 */
.L_x_459:
        /* <DEDUP_REMOVED lines=18> */
.L_x_462:
[----:B------:R-:W-:Y:S05]  /*24a60*/  BSYNC.RECONVERGENT B1 ;  /* 0x0000000000017941 */ /* 0x000fea0003800200 */
.L_x_461:
        /* <DEDUP_REMOVED lines=60> */
.L_x_464:
[----:B------:R-:W-:Y:S05]  /*24e30*/  BSYNC.RECONVERGENT B0 ;  /* 0x0000000000007941 */ /* 0x000fea0003800200 */
.L_x_463:
        /* <DEDUP_REMOVED lines=30> */
.L_x_468:
[----:B------:R-:W-:Y:S05]  /*25020*/  BSYNC.RECONVERGENT B3 ;  /* 0x0000000000037941 */ /* 0x000fea0003800200 */
.L_x_467:
[----:B------:R-:W-:-:S07]  /*25030*/  VIADD R58, R24, 0x1 ;  /* 0x00000001183a7836 */ /* 0x000fce0000000000 */
.L_x_466:
[----:B------:R-:W-:Y:S05]  /*25040*/  BSYNC.RECONVERGENT B2 ;  /* 0x0000000000027941 */ /* 0x000fea0003800200 */
.L_x_465:
        /* <DEDUP_REMOVED lines=57> */
.L_x_472:
[----:B------:R-:W-:Y:S05]  /*253e0*/  BSYNC.RECONVERGENT B3 ;  /* 0x0000000000037941 */ /* 0x000fea0003800200 */
.L_x_471:
[----:B------:R-:W-:-:S07]  /*253f0*/  VIADD R58, R24, 0x1 ;  /* 0x00000001183a7836 */ /* 0x000fce0000000000 */
.L_x_470:
[----:B------:R-:W-:Y:S05]  /*25400*/  BSYNC.RECONVERGENT B2 ;  /* 0x0000000000027941 */ /* 0x000fea0003800200 */
.L_x_469:
        /* <DEDUP_REMOVED lines=9> */
[----:B------:R-:W-:Y:S01]  /*254a0*/  UISETP.NE.AND UP1, UPT, UR8, 0x7ff00000, UPT ;  /* 0x7ff000000800788c */ /* 0x000fe2000bf25270 */
[----:B------:R-:W-:Y:S01]  /*254b0*/  IMAD.MOV.U32 R59, RZ, RZ, 0x3da8ff83 ;  /* 0x3da8ff83ff3b7424 */ /* 0x000fe200078e00ff */
[----:B------:R-:W-:Y:S01]  /*254c0*/  ISETP.NE.U32.AND P0, PT, R44, 0x1, PT ;  /* 0x000000012c00780c */ /* 0x000fe20003f05070 */
[----:B------:R-:W-:Y:S01]  /*254d0*/  DMUL R44, R48, R48 ;  /* 0x00000030302c7228 */ /* 0x000fe20000000000 */
[----:B------:R-:W-:Y:S02]  /*254e0*/  BSSY.RECONVERGENT B1, `(.L_x_473) ;  /* 0x0000036000017945 */ /* 0x000fe40003800200 */
[----:B------:R-:W-:-:S02]  /*254f0*/  FSEL R62, R62, -8.06006814911005101289e+34, !P0 ;  /* 0xf9785eba3e3e7808 */ /* 0x000fc40004000000 */
        /* <DEDUP_REMOVED lines=8> */
[C---:B----4-:R-:W-:Y:S02]  /*25580*/  DFMA R30, R44.reuse, R30, R32 ;  /* 0x0000001e2c1e722b */ /* 0x050fe40000000020 */
[----:B------:R-:W1:Y:S06]  /*25590*/  LDC.64 R32, c[0x3][0x50] ;  /* 0x00c01400ff207b82 */ /* 0x000e6c0000000a00 */
[----:B------:R-:W-:-:S08]  /*255a0*/  DFMA R30, R44, R30, R34 ;  /* 0x0000001e2c1e722b */ /* 0x000fd00000000022 */
[----:B------:R-:W-:Y:S02]  /*255b0*/  DFMA R48, R30, R48, R48 ;  /* 0x000000301e30722b */ /* 0x000fe40000000030 */
[----:B------:R-:W-:Y:S02]  /*255c0*/  DFMA R30, R44, R30, 1 ;  /* 0x3ff000002c1e742b */ /* 0x000fe4000000001e */
[----:B0-----:R-:W-:Y:S01]  /*255d0*/  DFMA R28, R26, -R24, 1 ;  /* 0x3ff000001a1c742b */ /* 0x001fe20000000818 */
[----:B------:R-:W-:Y:S02]  /*255e0*/  IMAD.U32 R44, RZ, RZ, UR18 ;  /* 0x00000012ff2c7e24 */ /* 0x000fe4000f8e00ff */
[----:B------:R-:W-:Y:S01]  /*255f0*/  IMAD.U32 R45, RZ, RZ, UR19 ;  /* 0x00000013ff2d7e24 */ /* 0x000fe2000f8e00ff */
[----:B-1----:R-:W-:-:S04]  /*25600*/  DMUL R56, R56, R32 ;  /* 0x0000002038387228 */ /* 0x002fc80000000000 */
[----:B------:R-:W-:Y:S01]  /*25610*/  FSEL R30, R30, R48, !P0 ;  /* 0x000000301e1e7208 */ /* 0x000fe20004000000 */
[----:B------:R-:W-:Y:S01]  /*25620*/  DFMA R34, R28, R28, R28 ;  /* 0x0000001c1c22722b */ /* 0x000fe2000000001c */
[----:B------:R-:W-:Y:S01]  /*25630*/  FSEL R31, R31, R49, !P0 ;  /* 0x000000311f1f7208 */ /* 0x000fe20004000000 */
[----:B------:R-:W-:Y:S01]  /*25640*/  DSETP.NEU.AND P3, PT, |R44|, +INF , PT ;  /* 0x7ff000002c00742a */ /* 0x000fe20003f6d200 */
[----:B------:R-:W-:-:S04]  /*25650*/  LOP3.LUT P0, RZ, R58, 0x2, RZ, 0xc0, !PT ;  /* 0x000000023aff7812 */ /* 0x000fc8000780c0ff */
[----:B------:R-:W-:Y:S02]  /*25660*/  DADD R28, RZ, -R30 ;  /* 0x00000000ff1c7229 */ /* 0x000fe4000000081e */
[----:B------:R-:W-:-:S08]  /*25670*/  DFMA R34, R26, R34, R26 ;  /* 0x000000221a22722b */ /* 0x000fd0000000001a */
[----:B------:R-:W-:Y:S01]  /*25680*/  FSEL R48, R30, R28, !P0 ;  /* 0x0000001c1e307208 */ /* 0x000fe20004000000 */
[----:B------:R-:W-:Y:S01]  /*25690*/  IMAD.U32 R30, RZ, RZ, UR18 ;  /* 0x00000012ff1e7e24 */ /* 0x000fe2000f8e00ff */
[----:B------:R-:W-:Y:S01]  /*256a0*/  FSEL R49, R31, R29, !P0 ;  /* 0x0000001d1f317208 */ /* 0x000fe20004000000 */
[----:B------:R-:W-:Y:S01]  /*256b0*/  DFMA R28, R34, -R24, 1 ;  /* 0x3ff00000221c742b */ /* 0x000fe20000000818 */
[----:B------:R-:W-:-:S04]  /*256c0*/  IMAD.U32 R31, RZ, RZ, UR19 ;  /* 0x00000013ff1f7e24 */ /* 0x000fc8000f8e00ff */
[----:B------:R-:W-:Y:S02]  /*256d0*/  DADD R26, R46, R48 ;  /* 0x000000002e1a7229 */ /* 0x000fe40000000030 */
[----:B------:R-:W-:Y:S02]  /*256e0*/  DSETP.NAN.AND P2, PT, R30, UR18, PT ;  /* 0x000000121e007e2a */ /* 0x000fe4000bf48000 */
[----:B------:R-:W-:-:S04]  /*256f0*/  DFMA R34, R34, R28, R34 ;  /* 0x0000001c2222722b */ /* 0x000fc80000000022 */
[----:B------:R-:W-:Y:S01]  /*25700*/  DMUL R28, R56, R26 ;  /* 0x0000001a381c7228 */ /* 0x000fe20000000000 */
[----:B------:R-:W-:Y:S02]  /*25710*/  IMAD.U32 R26, RZ, RZ, UR18 ;  /* 0x00000012ff1a7e24 */ /* 0x000fe4000f8e00ff */
[----:B------:R-:W-:-:S05]  /*25720*/  IMAD.U32 R27, RZ, RZ, UR19 ;  /* 0x00000013ff1b7e24 */ /* 0x000fca000f8e00ff */
[----:B------:R-:W-:Y:S02]  /*25730*/  DMUL R60, R34, R28 ;  /* 0x0000001c223c7228 */ /* 0x000fe40000000000 */
[----:B------:R-:W-:-:S06]  /*25740*/  DSETP.NEU.AND P1, PT, R26, 1, PT ;  /* 0x3ff000001a00742a */ /* 0x000fcc0003f2d000 */
[----:B------:R-:W-:-:S08]  /*25750*/  DFMA R24, R60, -R24, R28 ;  /* 0x800000183c18722b */ /* 0x000fd0000000001c */
[----:B------:R-:W-:-:S10]  /*25760*/  DFMA R60, R34, R24, R60 ;  /* 0x00000018223c722b */ /* 0x000fd4000000003c */
[----:B------:R-:W-:-:S05]  /*25770*/  FFMA R24, RZ, UR39, R61 ;  /* 0x00000027ff187c23 */ /* 0x000fca000800003d */
[----:B------:R-:W-:Y:S02]  /*25780*/  FSETP.GT.AND P0, PT, |R24|, 1.469367938527859385e-39, PT ;  /* 0x001000001800780b */ /* 0x000fe40003f04200 */
[----:B------:R-:W-:Y:S02]  /*25790*/  P2R R24, PR, RZ, 0x8 ;  /* 0x00000008ff187803 */ /* 0x000fe40000000000 */
[----:B------:R-:W-:-:S13]  /*257a0*/  FSETP.GEU.AND P3, PT, |R29|, 6.5827683646048100446e-37, PT ;  /* 0x036000001d00780b */ /* 0x000fda0003f6e200 */
        /* <DEDUP_REMOVED lines=9> */
.L_x_474:
[----:B------:R-:W-:Y:S05]  /*25840*/  BSYNC.RECONVERGENT B1 ;  /* 0x0000000000017941 */ /* 0x000fea0003800200 */
.L_x_473:
        /* <DEDUP_REMOVED lines=23> */
.L_x_476:
[----:B------:R-:W-:Y:S05]  /*259c0*/  BSYNC.RECONVERGENT B1 ;  /* 0x0000000000017941 */ /* 0x000fea0003800200 */
.L_x_475:
[----:B------:R-:W0:Y:S01]  /*259d0*/  LDS.64 R26, [R8] ;  /* 0x00000000081a7984 */ /* 0x000e220000000a00 */
[----:B------:R-:W-:Y:S01]  /*259e0*/  DADD R24, -R24, R60 ;  /* 0x0000000018187229 */ /* 0x000fe2000000013c */
[----:B------:R-:W-:Y:S07]  /*259f0*/  BSSY.RECONVERGENT B0, `(.L_x_477) ;  /* 0x0000010000007945 */ /* 0x000fee0003800200 */
[----:B0-----:R-:W-:Y:S01]  /*25a00*/  DADD R24, R24, R26 ;  /* 0x0000000018187229 */ /* 0x001fe2000000001a */
[----:B------:R-:W-:-:S06]  /*25a10*/  MOV R26, 0x25af0 ;  /* 0x00025af0001a7802 */ /* 0x000fcc0000000f00 */
[----:B------:R0:W-:Y:S01]  /*25a20*/  STS.64 [R8], R24 ;  /* 0x0000001808007388 */ /* 0x0001e20000000a00 */
[----:B------:R-:W-:Y:S06]  /*25a30*/  BAR.SYNC.DEFER_BLOCKING 0x0 ;  /* 0x0000000000007b1d */ /* 0x000fec0000010000 */
[----:B0-----:R-:W-:Y:S01]  /*25a40*/  DADD R24, -RZ, |UR18| ;  /* 0x40000012ff187e29 */ /* 0x001fe20008000100 */
[----:B------:R-:W0:Y:S01]  /*25a50*/  LDS.64 R48, [R0] ;  /* 0x0000000000307984 */ /* 0x000e220000000a00 */
[----:B------:R-:W-:Y:S06]  /*25a60*/  BAR.SYNC.DEFER_BLOCKING 0x0 ;  /* 0x0000000000007b1d */ /* 0x000fec0000010000 */
[----:B------:R-:W1:Y:S02]  /*25a70*/  LDS.64 R46, [R4] ;  /* 0x00000000042e7984 */ /* 0x000e640000000a00 */
[----:B------:R-:W-:Y:S06]  /*25a80*/  BAR.SYNC.DEFER_BLOCKING 0x0 ;  /* 0x0000000000007b1d */ /* 0x000fec0000010000 */
[----:B0-----:R-:W-:Y:S01]  /*25a90*/  DFMA R48, R48, -UR18, R18 ;  /* 0x8000001230307c2b */ /* 0x001fe20008000012 */
[----:B------:R-:W0:Y:S01]  /*25aa0*/  LDS.64 R60, [R5] ;  /* 0x00000000053c7984 */ /* 0x000e220000000a00 */
[----:B-1----:R-:W-:-:S02]  /*25ab0*/  DFMA R46, R46, -UR18, R20 ;  /* 0x800000122e2e7c2b */ /* 0x002fc40008000014 */
[----:B0-----:R-:W-:Y:S01]  /*25ac0*/  DFMA R60, R60, -UR18, R16 ;  /* 0x800000123c3c7c2b */ /* 0x001fe20008000010 */
[----:B------:R-:W-:Y:S10]  /*25ad0*/  BAR.SYNC.DEFER_BLOCKING 0x0 ;  /* 0x0000000000007b1d */ /* 0x000ff40000010000 */
[----:B------:R-:W-:Y:S05]  /*25ae0*/  CALL.REL.NOINC `($_Z9paths_rk4PdS_S_$__internal_accurate_pow) ;  /* 0x0000026000487944 */ /* 0x000fea0003c00000 */
[----:B------:R-:W-:Y:S05]  /*25af0*/  BSYNC.RECONVERGENT B0 ;  /* 0x0000000000007941 */ /* 0x000fea0003800200 */
.L_x_477:
[----:B------:R-:W-:Y:S01]  /*25b00*/  LDS.64 R62, [R0] ;  /* 0x00000000003e7984 */ /* 0x000fe20000000a00 */
[----:B------:R-:W0:Y:S08]  /*25b10*/  LDC.64 R28, c[0x0][0x380] ;  /* 0x0000e000ff1c7b82 */ /* 0x000e300000000a00 */
[----:B------:R-:W-:Y:S08]  /*25b20*/  BAR.SYNC.DEFER_BLOCKING 0x0 ;  /* 0x0000000000007b1d */ /* 0x000ff00000010000 */
[----:B------:R-:W1:Y:S01]  /*25b30*/  LDC.64 R70, c[0x3][0x68] ;  /* 0x00c01a00ff467b82 */ /* 0x000e620000000a00 */
[----:B------:R-:W-:Y:S07]  /*25b40*/  LDS.64 R58, [R4] ;  /* 0x00000000043a7984 */ /* 0x000fee0000000a00 */
[----:B------:R-:W-:Y:S06]  /*25b50*/  BAR.SYNC.DEFER_BLOCKING 0x0 ;  /* 0x0000000000007b1d */ /* 0x000fec0000010000 */
[----:B------:R-:W-:Y:S02]  /*25b60*/  LDS.64 R34, [R5] ;  /* 0x0000000005227984 */ /* 0x000fe40000000a00 */
[----:B------:R-:W-:Y:S06]  /*25b70*/  BAR.SYNC.DEFER_BLOCKING 0x0 ;  /* 0x0000000000007b1d */ /* 0x000fec0000010000 */
[----:B------:R-:W2:Y:S02]  /*25b80*/  LDS.64 R32, [R6] ;  /* 0x0000000006207984 */ /* 0x000ea40000000a00 */
[----:B------:R-:W-:Y:S06]  /*25b90*/  BAR.SYNC.DEFER_BLOCKING 0x0 ;  /* 0x0000000000007b1d */ /* 0x000fec0000010000 */
[----:B------:R-:W3:Y:S02]  /*25ba0*/  LDS.64 R30, [R7] ;  /* 0x00000000071e7984 */ /* 0x000ee40000000a00 */
[----:B------:R-:W-:Y:S06]  /*25bb0*/  BAR.SYNC.DEFER_BLOCKING 0x0 ;  /* 0x0000000000007b1d */ /* 0x000fec0000010000 */
[----:B------:R-:W4:Y:S02]  /*25bc0*/  LDS.64 R26, [R8] ;  /* 0x00000000081a7984 */ /* 0x000f240000000a00 */
[----:B------:R-:W-:Y:S08]  /*25bd0*/  BAR.SYNC.DEFER_BLOCKING 0x0 ;  /* 0x0000000000007b1d */ /* 0x000ff00000010000 */
[----:B------:R-:W-:Y:S06]  /*25be0*/  BAR.SYNC.DEFER_BLOCKING 0x0 ;  /* 0x0000000000007b1d */ /* 0x000fec0000010000 */
[----:B0-----:R-:W5:Y:S01]  /*25bf0*/  LDG.E.64 R28, desc[UR16][R28.64] ;  /* 0x000000101c1c7981 */ /* 0x001f62000c1e1b00 */
[----:B------:R-:W1:Y:S01]  /*25c00*/  MUFU.RCP64H R57, UR40 ;  /* 0x0000002800397d08 */ /* 0x000e620008001800 */
[----:B------:R-:W-:Y:S01]  /*25c10*/  IMAD.MOV.U32 R56, RZ, RZ, 0x1 ;  /* 0x00000001ff387424 */ /* 0x000fe200078e00ff */
[----:B------:R-:W-:Y:S01]  /*25c20*/  DSETP.NEU.AND P4, PT, RZ, UR18, PT ;  /* 0x00000012ff007e2a */ /* 0x000fe2000bf8d000 */
[----:B------:R-:W-:Y:S01]  /*25c30*/  IMAD.U32 R66, RZ, RZ, UR18 ;  /* 0x00000012ff427e24 */ /* 0x000fe2000f8e00ff */
[----:B------:R-:W-:Y:S01]  /*25c40*/  PLOP3.LUT P0, PT, PT, PT, UP1, 0x80, 0x8 ;  /* 0x000000000008781c */ /* 0x000fe20003f0f018 */
[----:B------:R-:W-:Y:S01]  /*25c50*/  IMAD.U32 R67, RZ, RZ, UR19 ;  /* 0x00000013ff437e24 */ /* 0x000fe2000f8e00ff */
[----:B------:R-:W-:Y:S01]  /*25c60*/  PLOP3.LUT P3, PT, PT, PT, UP1, 0x80, 0x8 ;  /* 0x000000000008781c */ /* 0x000fe20003f6f018 */
[----:B--2---:R-:W-:Y:S01]  /*25c70*/  DFMA R48, R32, UR18, R48 ;  /* 0x0000001220307c2b */ /* 0x004fe20008000030 */
[----:B------:R-:W-:Y:S01]  /*25c80*/  FSEL R25, R64, RZ, P4 ;  /* 0x000000ff40197208 */ /* 0x000fe20002000000 */
[----:B---3--:R-:W-:Y:S01]  /*25c90*/  DFMA R46, R30, UR18, R46 ;  /* 0x000000121e2e7c2b */ /* 0x008fe2000800002e */
[----:B------:R-:W-:Y:S01]  /*25ca0*/  FSEL R65, R24, RZ, P4 ;  /* 0x000000ff18417208 */ /* 0x000fe20002000000 */
[----:B------:R-:W-:-:S02]  /*25cb0*/  DSETP.NEU.AND P4, PT, |R44|, +INF , PT ;  /* 0x7ff000002c00742a */ /* 0x000fc40003f8d200 */
[----:B-1----:R-:W-:-:S08]  /*25cc0*/  DFMA R68, R56, -R70, 1 ;  /* 0x3ff000003844742b */ /* 0x002fd00000000846 */
[----:B------:R-:W-:-:S08]  /*25cd0*/  DFMA R68, R68, R68, R68 ;  /* 0x000000444444722b */ /* 0x000fd00000000044 */
[----:B------:R-:W-:-:S08]  /*25ce0*/  DFMA R68, R56, R68, R56 ;  /* 0x000000443844722b */ /* 0x000fd00000000038 */
[----:B------:R-:W-:-:S08]  /*25cf0*/  DFMA R56, R68, -R70, 1 ;  /* 0x3ff000004438742b */ /* 0x000fd00000000846 */
[----:B------:R-:W-:Y:S02]  /*25d00*/  DFMA R56, R68, R56, R68 ;  /* 0x000000384438722b */ /* 0x000fe40000000044 */
[----:B------:R-:W-:-:S10]  /*25d10*/  DADD R68, R66, 2 ;  /* 0x4000000042447429 */ /* 0x000fd40000000000 */
[----:B------:R-:W-:Y:S02]  /*25d20*/  FSEL R24, R68, R25, P2 ;  /* 0x0000001944187208 */ /* 0x000fe40001000000 */
[----:B------:R-:W-:Y:S02]  /*25d30*/  FSEL R68, R69, R65, P2 ;  /* 0x0000004145447208 */ /* 0x000fe40001000000 */
[----:B------:R-:W-:Y:S02]  /*25d40*/  @!P0 FSEL R25, R24, RZ, P4 ;  /* 0x000000ff18198208 */ /* 0x000fe40002000000 */
[----:B------:R-:W-:Y:S02]  /*25d50*/  @!P3 FSEL R65, R68, +QNAN , P4 ;  /* 0x7ff000004441b808 */ /* 0x000fe40002000000 */
[----:B------:R-:W-:Y:S02]  /*25d60*/  FSEL R24, R25, RZ, P1 ;  /* 0x000000ff19187208 */ /* 0x000fe40000800000 */
[----:B------:R-:W-:-:S06]  /*25d70*/  FSEL R25, R65, 1.875, P1 ;  /* 0x3ff0000041197808 */ /* 0x000fcc0000800000 */
[C---:B------:R-:W-:Y:S02]  /*25d80*/  DFMA R54, R24.reuse, R62, R54 ;  /* 0x0000003e1836722b */ /* 0x040fe40000000036 */
[C---:B------:R-:W-:Y:S02]  /*25d90*/  DFMA R52, R24.reuse, R58, R52 ;  /* 0x0000003a1834722b */ /* 0x040fe40000000034 */
[----:B------:R-:W-:Y:S02]  /*25da0*/  DFMA R50, R24, R34, R50 ;  /* 0x000000221832722b */ /* 0x000fe40000000032 */
[----:B-----5:R-:W-:Y:S01]  /*25db0*/  DMUL R66, R56, R28 ;  /* 0x0000001c38427228 */ /* 0x020fe20000000000 */
[----:B------:R-:W-:-:S07]  /*25dc0*/  FSETP.GEU.AND P1, PT, |R29|, 6.5827683646048100446e-37, PT ;  /* 0x036000001d00780b */ /* 0x000fce0003f2e200 */
[----:B------:R-:W-:-:S08]  /*25dd0*/  DFMA R70, R66, -R70, R28 ;  /* 0x800000464246722b */ /* 0x000fd0000000001c */
[----:B------:R-:W-:-:S10]  /*25de0*/  DFMA R56, R56, R70, R66 ;  /* 0x000000463838722b */ /* 0x000fd40000000042 */
[----:B------:R-:W-:-:S05]  /*25df0*/  FFMA R44, RZ, UR40, R57 ;  /* 0x00000028ff2c7c23 */ /* 0x000fca0008000039 */
[----:B------:R-:W-:Y:S01]  /*25e00*/  FSETP.GT.AND P0, PT, |R44|, 1.469367938527859385e-39, PT ;  /* 0x001000002c00780b */ /* 0x000fe20003f04200 */
[----:B----4-:R-:W-:-:S12]  /*25e10*/  DFMA R44, R26, UR18, R60 ;  /* 0x000000121a2c7c2b */ /* 0x010fd8000800003c */
        /* <DEDUP_REMOVED lines=9> */
.L_x_478:
        /* <DEDUP_REMOVED lines=30> */
[----:B-----5:R-:W-:Y:S05]  /*26090*/  CALL.REL.NOINC `($_Z9paths_rk4PdS_S_$__internal_trig_reduction_slowpathd) ;  /* 0x00000264009c7944 */ /* 0x020fea0003c00000 */
[----:B------:R-:W-:Y:S05]  /*260a0*/  BSYNC.RECONVERGENT B2 ;  /* 0x0000000000027941 */ /* 0x000fea0003800200 */
.L_x_480:
[----:B------:R-:W-:Y:S02]  /*260b0*/  IMAD.MOV.U32 R68, RZ, RZ, R27 ;  /* 0x000000ffff447224 */ /* 0x000fe400078e001b */
[----:B------:R-:W-:Y:S02]  /*260c0*/  IMAD.MOV.U32 R66, RZ, RZ, R28 ;  /* 0x000000ffff427224 */ /* 0x000fe400078e001c */
[----:B------:R-:W-:-:S07]  /*260d0*/  IMAD.MOV.U32 R67, RZ, RZ, R29 ;  /* 0x000000ffff437224 */ /* 0x000fce00078e001d */
.L_x_479:
[----:B------:R-:W-:-:S05]  /*260e0*/  IMAD.SHL.U32 R24, R68, 0x40, RZ ;  /* 0x0000004044187824 */ /* 0x000fca00078e00ff */
[----:B------:R-:W-:-:S04]  /*260f0*/  LOP3.LUT R24, R24, 0x40, RZ, 0xc0, !PT ;  /* 0x0000004018187812 */ /* 0x000fc800078ec0ff */
[----:B------:R-:W-:-:S05]  /*26100*/  IADD3 R70, P0, PT, R24, UR34, RZ ;  /* 0x0000002218467c10 */ /* 0x000fca000ff1e0ff */
[----:B------:R-:W-:-:S05]  /*26110*/  IMAD.X R71, RZ, RZ, UR35, P0 ;  /* 0x00000023ff477e24 */ /* 0x000fca00080e06ff */
[----:B------:R-:W2:Y:S01]  /*26120*/  LDG.E.128.CONSTANT R24, desc[UR16][R70.64] ;  /* 0x0000001046187981 */ /* 0x000ea2000c1e9d00 */
[----:B------:R-:W-:-:S04]  /*26130*/  LOP3.LUT R28, R68, 0x1, RZ, 0xc0, !PT ;  /* 0x00000001441c7812 */ /* 0x000fc800078ec0ff */
[----:B------:R-:W-:Y:S02]  /*26140*/  ISETP.NE.U32.AND P0, PT, R28, 0x1, PT ;  /* 0x000000011c00780c */ /* 0x000fe40003f05070 */
[----:B------:R-:W3:Y:S01]  /*26150*/  LDG.E.128.CONSTANT R28, desc[UR16][R70.64+0x10] ;  /* 0x00001010461c7981 */ /* 0x000ee2000c1e9d00 */
[----:B------:R-:W-:Y:S01]  /*26160*/  IMAD.MOV.U32 R32, RZ, RZ, 0x20fd8164 ;  /* 0x20fd8164ff207424 */ /* 0x000fe200078e00ff */
[----:B------:R-:W-:Y:S01]  /*26170*/  DMUL R58, R66, R66 ;  /* 0x00000042423a7228 */ /* 0x000fe20000000000 */
[----:B------:R-:W-:-:S03]  /*26180*/  IMAD.MOV.U32 R33, RZ, RZ, 0x3da8ff83 ;  /* 0x3da8ff83ff217424 */ /* 0x000fc600078e00ff */
[----:B------:R-:W-:Y:S02]  /*26190*/  FSEL R32, R32, -8.06006814911005101289e+34, !P0 ;  /* 0xf9785eba20207808 */ /* 0x000fe40004000000 */
[----:B------:R-:W-:Y:S01]  /*261a0*/  FSEL R33, -R33, 0.11223486810922622681, !P0 ;  /* 0x3de5db6521217808 */ /* 0x000fe20004000100 */
[----:B------:R-:W0:Y:S02]  /*261b0*/  LDC.64 R74, c[0x0][0x388] ;  /* 0x0000e200ff4a7b82 */ /* 0x000e240000000a00 */
[----:B0-----:R-:W4:Y:S03]  /*261c0*/  LDG.E.64 R74, desc[UR16][R74.64+0x8] ;  /* 0x000008104a4a7981 */ /* 0x001f26000c1e1b00 */
[C---:B--2---:R-:W-:Y:S01]  /*261d0*/  DFMA R24, R58.reuse, R32, R24 ;  /* 0x000000203a18722b */ /* 0x044fe20000000018 */
[----:B------:R0:W2:Y:S07]  /*261e0*/  LDG.E.128.CONSTANT R32, desc[UR16][R70.64+0x20] ;  /* 0x0000201046207981 */ /* 0x0000ae000c1e9d00 */
[----:B------:R-:W-:-:S08]  /*261f0*/  DFMA R24, R58, R24, R26 ;  /* 0x000000183a18722b */ /* 0x000fd0000000001a */
[----:B---3--:R-:W-:-:S08]  /*26200*/  DFMA R24, R58, R24, R28 ;  /* 0x000000183a18722b */ /* 0x008fd0000000001c */
[----:B------:R-:W-:Y:S02]  /*26210*/  DFMA R24, R58, R24, R30 ;  /* 0x000000183a18722b */ /* 0x000fe4000000001e */
[----:B----4-:R-:W-:-:S14]  /*26220*/  DSETP.NEU.AND P2, PT, |R74|, +INF , PT ;  /* 0x7ff000004a00742a */ /* 0x010fdc0003f4d200 */
[----:B0-----:R-:W-:Y:S01]  /*26230*/  @!P2 IMAD.MOV.U32 R70, RZ, RZ, 0x1 ;  /* 0x00000001ff46a424 */ /* 0x001fe200078e00ff */
[----:B--2---:R-:W-:-:S08]  /*26240*/  DFMA R24, R58, R24, R32 ;  /* 0x000000183a18722b */ /* 0x004fd00000000020 */
[----:B------:R-:W-:-:S08]  /*26250*/  DFMA R24, R58, R24, R34 ;  /* 0x000000183a18722b */ /* 0x000fd00000000022 */
[----:B------:R-:W-:Y:S02]  /*26260*/  DFMA R66, R24, R66, R66 ;  /* 0x000000421842722b */ /* 0x000fe40000000042 */
[----:B------:R-:W-:-:S10]  /*26270*/  DFMA R24, R58, R24, 1 ;  /* 0x3ff000003a18742b */ /* 0x000fd40000000018 */
[----:B------:R-:W-:Y:S02]  /*26280*/  FSEL R26, R24, R66, !P0 ;  /* 0x00000042181a7208 */ /* 0x000fe40004000000 */
[----:B------:R-:W-:-:S06]  /*26290*/  FSEL R27, R25, R67, !P0 ;  /* 0x00000043191b7208 */ /* 0x000fcc0004000000 */
[----:B------:R-:W-:Y:S01]  /*262a0*/  DADD R24, RZ, -R26 ;  /* 0x00000000ff187229 */ /* 0x000fe2000000081a */
[----:B------:R-:W-:Y:S01]  /*262b0*/  LOP3.LUT P0, RZ, R68, 0x2, RZ, 0xc0, !PT ;  /* 0x0000000244ff7812 */ /* 0x000fe2000780c0ff */
[----:B------:R-:W-:-:S08]  /*262c0*/  @!P2 DMUL R68, RZ, R74 ;  /* 0x0000004aff44a228 */ /* 0x000fd00000000000 */
        /* <DEDUP_REMOVED lines=25> */
.L_x_483:
[----:B------:R-:W-:Y:S02]  /*26460*/  IMAD.MOV.U32 R24, RZ, RZ, R27 ;  /* 0x000000ffff187224 */ /* 0x000fe400078e001b */
[----:B------:R-:W-:Y:S02]  /*26470*/  IMAD.MOV.U32 R68, RZ, RZ, R28 ;  /* 0x000000ffff447224 */ /* 0x000fe400078e001c */
[----:B------:R-:W-:-:S07]  /*26480*/  IMAD.MOV.U32 R69, RZ, RZ, R29 ;  /* 0x000000ffff457224 */ /* 0x000fce00078e001d */
.L_x_482:
[----:B------:R-:W-:-:S07]  /*26490*/  VIADD R70, R24, 0x1 ;  /* 0x0000000118467836 */ /* 0x000fce0000000000 */
.L_x_481:
        /* <DEDUP_REMOVED lines=54> */
.L_x_485:
[----:B------:R-:W-:Y:S02]  /*26800*/  IMAD.MOV.U32 R68, RZ, RZ, R27 ;  /* 0x000000ffff447224 */ /* 0x000fe400078e001b */
[----:B------:R-:W-:Y:S02]  /*26810*/  IMAD.MOV.U32 R58, RZ, RZ, R28 ;  /* 0x000000ffff3a7224 */ /* 0x000fe400078e001c */
[----:B------:R-:W-:-:S07]  /*26820*/  IMAD.MOV.U32 R59, RZ, RZ, R29 ;  /* 0x000000ffff3b7224 */ /* 0x000fce00078e001d */
.L_x_484:
        /* <DEDUP_REMOVED lines=56> */
.L_x_488:
[----:B------:R-:W-:Y:S02]  /*26bb0*/  IMAD.MOV.U32 R24, RZ, RZ, R27 ;  /* 0x000000ffff187224 */ /* 0x000fe400078e001b */
[----:B------:R-:W-:Y:S02]  /*26bc0*/  IMAD.MOV.U32 R58, RZ, RZ, R28 ;  /* 0x000000ffff3a7224 */ /* 0x000fe400078e001c */
[----:B------:R-:W-:-:S07]  /*26bd0*/  IMAD.MOV.U32 R59, RZ, RZ, R29 ;  /* 0x000000ffff3b7224 */ /* 0x000fce00078e001d */
.L_x_487:
[----:B------:R-:W-:-:S07]  /*26be0*/  VIADD R68, R24, 0x1 ;  /* 0x0000000118447836 */ /* 0x000fce0000000000 */
.L_x_486:
[----:B------:R-:W-:-:S05]  /*26bf0*/  IMAD.SHL.U32 R24, R68, 0x40, RZ ;  /* 0x0000004044187824 */ /* 0x000fca00078e00ff */
[----:B------:R-:W-:-:S04]  /*26c00*/  LOP3.LUT R24, R24, 0x40, RZ, 0xc0, !PT ;  /* 0x0000004018187812 */ /* 0x000fc800078ec0ff */
[----:B------:R-:W-:-:S05]  /*26c10*/  IADD3 R70, P0, PT, R24, UR34, RZ ;  /* 0x0000002218467c10 */ /* 0x000fca000ff1e0ff */
[----:B------:R-:W-:-:S05]  /*26c20*/  IMAD.X R71, RZ, RZ, UR35, P0 ;  /* 0x00000023ff477e24 */ /* 0x000fca00080e06ff */
[----:B------:R-:W2:Y:S04]  /*26c30*/  LDG.E.128.CONSTANT R24, desc[UR16][R70.64] ;  /* 0x0000001046187981 */ /* 0x000ea8000c1e9d00 */
[----:B------:R-:W3:Y:S01]  /*26c40*/  LDG.E.128.CONSTANT R28, desc[UR16][R70.64+0x10] ;  /* 0x00001010461c7981 */ /* 0x000ee2000c1e9d00 */
[----:B------:R-:W-:Y:S01]  /*26c50*/  LOP3.LUT R64, R68, 0x1, RZ, 0xc0, !PT ;  /* 0x0000000144407812 */ /* 0x000fe200078ec0ff */
[----:B------:R-:W-:Y:S01]  /*26c60*/  IMAD.MOV.U32 R65, RZ, RZ, 0x3da8ff83 ;  /* 0x3da8ff83ff417424 */ /* 0x000fe200078e00ff */
[----:B------:R-:W-:Y:S01]  /*26c70*/  DMUL R66, R58, R58 ;  /* 0x0000003a3a427228 */ /* 0x000fe20000000000 */
[----:B------:R-:W4:Y:S01]  /*26c80*/  LDG.E.128.CONSTANT R32, desc[UR16][R70.64+0x20] ;  /* 0x0000201046207981 */ /* 0x000f22000c1e9d00 */
[----:B------:R-:W-:Y:S01]  /*26c90*/  ISETP.NE.U32.AND P0, PT, R64, 0x1, PT ;  /* 0x000000014000780c */ /* 0x000fe20003f05070 */
[----:B------:R-:W-:-:S03]  /*26ca0*/  IMAD.MOV.U32 R64, RZ, RZ, 0x20fd8164 ;  /* 0x20fd8164ff407424 */ /* 0x000fc600078e00ff */
[----:B------:R-:W-:Y:S02]  /*26cb0*/  FSEL R65, -R65, 0.11223486810922622681, !P0 ;  /* 0x3de5db6541417808 */ /* 0x000fe40004000100 */
[----:B------:R-:W-:-:S06]  /*26cc0*/  FSEL R64, R64, -8.06006814911005101289e+34, !P0 ;  /* 0xf9785eba40407808 */ /* 0x000fcc0004000000 */
[C---:B--2---:R-:W-:Y:S01]  /*26cd0*/  DFMA R64, R66.reuse, R64, R24 ;  /* 0x000000404240722b */ /* 0x044fe20000000018 */
[----:B------:R-:W0:Y:S07]  /*26ce0*/  LDC.64 R24, c[0x0][0x388] ;  /* 0x0000e200ff187b82 */ /* 0x000e2e0000000a00 */
[----:B------:R-:W-:-:S08]  /*26cf0*/  DFMA R26, R66, R64, R26 ;  /* 0x00000040421a722b */ /* 0x000fd0000000001a */
[C---:B---3--:R-:W-:Y:S02]  /*26d00*/  DFMA R28, R66.reuse, R26, R28 ;  /* 0x0000001a421c722b */ /* 0x048fe4000000001c */
[----:B0-----:R-:W2:Y:S01]  /*26d10*/  LDG.E.64 R26, desc[UR16][R24.64+0x10] ;  /* 0x00001010181a7981 */ /* 0x001ea2000c1e1b00 */
[----:B------:R-:W-:Y:S08]  /*26d20*/  BAR.SYNC.DEFER_BLOCKING 0x0 ;  /* 0x0000000000007b1d */ /* 0x000ff00000010000 */
[----:B------:R-:W0:Y:S01]  /*26d30*/  LDC.64 R64, c[0x0][0x380] ;  /* 0x0000e000ff407b82 */ /* 0x000e220000000a00 */
[----:B------:R1:W3:Y:S04]  /*26d40*/  LDG.E.64 R72, desc[UR16][R24.64] ;  /* 0x0000001018487981 */ /* 0x0002e8000c1e1b00 */
[----:B0-----:R-:W5:Y:S01]  /*26d50*/  LDG.E.64 R64, desc[UR16][R64.64] ;  /* 0x0000001040407981 */ /* 0x001f62000c1e1b00 */
[----:B------:R-:W-:-:S08]  /*26d60*/  DFMA R28, R66, R28, R30 ;  /* 0x0000001c421c722b */ /* 0x000fd0000000001e */
[----:B----4-:R-:W-:-:S08]  /*26d70*/  DFMA R28, R66, R28, R32 ;  /* 0x0000001c421c722b */ /* 0x010fd00000000020 */
[----:B------:R-:W-:-:S08]  /*26d80*/  DFMA R28, R66, R28, R34 ;  /* 0x0000001c421c722b */ /* 0x000fd00000000022 */
[----:B------:R-:W-:Y:S02]  /*26d90*/  DFMA R58, R28, R58, R58 ;  /* 0x0000003a1c3a722b */ /* 0x000fe4000000003a */
[----:B------:R-:W-:-:S10]  /*26da0*/  DFMA R28, R66, R28, 1 ;  /* 0x3ff00000421c742b */ /* 0x000fd4000000001c */
[----:B------:R-:W-:Y:S02]  /*26db0*/  FSEL R30, R28, R58, !P0 ;  /* 0x0000003a1c1e7208 */ /* 0x000fe40004000000 */
[----:B------:R-:W-:Y:S02]  /*26dc0*/  FSEL R31, R29, R59, !P0 ;  /* 0x0000003b1d1f7208 */ /* 0x000fe40004000000 */
[----:B------:R-:W-:-:S04]  /*26dd0*/  LOP3.LUT P0, RZ, R68, 0x2, RZ, 0xc0, !PT ;  /* 0x0000000244ff7812 */ /* 0x000fc8000780c0ff */
[----:B------:R-:W-:-:S10]  /*26de0*/  DADD R28, RZ, -R30 ;  /* 0x00000000ff1c7229 */ /* 0x000fd4000000081e */
[----:B-1----:R-:W-:Y:S02]  /*26df0*/  FSEL R24, R30, R28, !P0 ;  /* 0x0000001c1e187208 */ /* 0x002fe40004000000 */
[----:B------:R-:W-:-:S06]  /*26e00*/  FSEL R25, R31, R29, !P0 ;  /* 0x0000001d1f197208 */ /* 0x000fcc0004000000 */
[----:B------:R-:W-:-:S08]  /*26e10*/  DFMA R74, R50, R24, R74 ;  /* 0x00000018324a722b */ /* 0x000fd0000000004a */
[----:B-----5:R-:W-:-:S08]  /*26e20*/  DFMA R62, -R62, R74, R60 ;  /* 0x0000004a3e3e722b */ /* 0x020fd0000000013c */
[----:B--2---:R-:W-:Y:S02]  /*26e30*/  DADD R62, R62, R26 ;  /* 0x000000003e3e7229 */ /* 0x004fe4000000001a */
[----:B---3--:R-:W-:-:S14]  /*26e40*/  DSETP.NEU.AND P1, PT, |R72|, +INF , PT ;  /* 0x7ff000004800742a */ /* 0x008fdc0003f2d200 */
        /* <DEDUP_REMOVED lines=25> */
.L_x_490:
[----:B------:R-:W-:Y:S02]  /*26fe0*/  IMAD.MOV.U32 R66, RZ, RZ, R27 ;  /* 0x000000ffff427224 */ /* 0x000fe400078e001b */
[----:B------:R-:W-:Y:S02]  /*26ff0*/  IMAD.MOV.U32 R32, RZ, RZ, R28 ;  /* 0x000000ffff207224 */ /* 0x000fe400078e001c */
[----:B------:R-:W-:-:S07]  /*27000*/  IMAD.MOV.U32 R33, RZ, RZ, R29 ;  /* 0x000000ffff217224 */ /* 0x000fce00078e001d */
.L_x_489:
[----:B------:R-:W-:-:S05]  /*27010*/  IMAD.SHL.U32 R24, R66, 0x40, RZ ;  /* 0x0000004042187824 */ /* 0x000fca00078e00ff */
[----:B------:R-:W-:-:S04]  /*27020*/  LOP3.LUT R24, R24, 0x40, RZ, 0xc0, !PT ;  /* 0x0000004018187812 */ /* 0x000fc800078ec0ff */
[----:B------:R-:W-:-:S05]  /*27030*/  IADD3 R68, P0, PT, R24, UR34, RZ ;  /* 0x0000002218447c10 */ /* 0x000fca000ff1e0ff */
[----:B------:R-:W-:-:S05]  /*27040*/  IMAD.X R69, RZ, RZ, UR35, P0 ;  /* 0x00000023ff457e24 */ /* 0x000fca00080e06ff */
[----:B------:R-:W2:Y:S01]  /*27050*/  LDG.E.128.CONSTANT R28, desc[UR16][R68.64] ;  /* 0x00000010441c7981 */ /* 0x000ea2000c1e9d00 */
[----:B------:R-:W-:Y:S01]  /*27060*/  LOP3.LUT R24, R66, 0x1, RZ, 0xc0, !PT ;  /* 0x0000000142187812 */ /* 0x000fe200078ec0ff */
[----:B------:R-:W-:Y:S01]  /*27070*/  IMAD.MOV.U32 R58, RZ, RZ, 0x20fd8164 ;  /* 0x20fd8164ff3a7424 */ /* 0x000fe200078e00ff */
[----:B------:R-:W-:Y:S02]  /*27080*/  DMUL R34, R32, R32 ;  /* 0x0000002020227228 */ /* 0x000fe40000000000 */
[----:B------:R-:W-:Y:S01]  /*27090*/  ISETP.NE.U32.AND P0, PT, R24, 0x1, PT ;  /* 0x000000011800780c */ /* 0x000fe20003f05070 */
[----:B------:R-:W-:-:S03]  /*270a0*/  IMAD.MOV.U32 R24, RZ, RZ, 0x3da8ff83 ;  /* 0x3da8ff83ff187424 */ /* 0x000fc600078e00ff */
[----:B------:R-:W-:Y:S02]  /*270b0*/  FSEL R58, R58, -8.06006814911005101289e+34, !P0 ;  /* 0xf9785eba3a3a7808 */ /* 0x000fe40004000000 */
[----:B------:R-:W-:Y:S02]  /*270c0*/  FSEL R59, -R24, 0.11223486810922622681, !P0 ;  /* 0x3de5db65183b7808 */ /* 0x000fe40004000100 */
[----:B------:R-:W3:Y:S01]  /*270d0*/  LDG.E.128.CONSTANT R24, desc[UR16][R68.64+0x10] ;  /* 0x0000101044187981 */ /* 0x000ee2000c1e9d00 */
[----:B------:R-:W0:Y:S03]  /*270e0*/  LDC.64 R76, c[0x0][0x388] ;  /* 0x0000e200ff4c7b82 */ /* 0x000e260000000a00 */
[----:B0-----:R-:W4:Y:S01]  /*270f0*/  LDG.E.64 R76, desc[UR16][R76.64+0x8] ;  /* 0x000008104c4c7981 */ /* 0x001f22000c1e1b00 */
[----:B--2---:R-:W-:-:S08]  /*27100*/  DFMA R58, R34, R58, R28 ;  /* 0x0000003a223a722b */ /* 0x004fd0000000001c */
[C---:B------:R-:W-:Y:S01]  /*27110*/  DFMA R58, R34.reuse, R58, R30 ;  /* 0x0000003a223a722b */ /* 0x040fe2000000001e */
[----:B------:R0:W2:Y:S07]  /*27120*/  LDG.E.128.CONSTANT R28, desc[UR16][R68.64+0x20] ;  /* 0x00002010441c7981 */ /* 0x0000ae000c1e9d00 */
        /* <DEDUP_REMOVED lines=38> */
.L_x_493:
[----:B------:R-:W-:Y:S02]  /*27390*/  IMAD.MOV.U32 R24, RZ, RZ, R27 ;  /* 0x000000ffff187224 */ /* 0x000fe400078e001b */
[----:B------:R-:W-:Y:S02]  /*273a0*/  IMAD.MOV.U32 R66, RZ, RZ, R28 ;  /* 0x000000ffff427224 */ /* 0x000fe400078e001c */
[----:B------:R-:W-:-:S07]  /*273b0*/  IMAD.MOV.U32 R67, RZ, RZ, R29 ;  /* 0x000000ffff437224 */ /* 0x000fce00078e001d */
.L_x_492:
[----:B------:R-:W-:-:S07]  /*273c0*/  VIADD R68, R24, 0x1 ;  /* 0x0000000118447836 */ /* 0x000fce0000000000 */
.L_x_491:
[----:B------:R-:W-:-:S05]  /*273d0*/  IMAD.SHL.U32 R24, R68, 0x40, RZ ;  /* 0x0000004044187824 */ /* 0x000fca00078e00ff */
[----:B------:R-:W-:-:S04]  /*273e0*/  LOP3.LUT R24, R24, 0x40, RZ, 0xc0, !PT ;  /* 0x0000004018187812 */ /* 0x000fc800078ec0ff */
[----:B------:R-:W-:-:S05]  /*273f0*/  IADD3 R70, P0, PT, R24, UR34, RZ ;  /* 0x0000002218467c10 */ /* 0x000fca000ff1e0ff */
[----:B------:R-:W-:-:S05]  /*27400*/  IMAD.X R71, RZ, RZ, UR35, P0 ;  /* 0x00000023ff477e24 */ /* 0x000fca00080e06ff */
[----:B------:R-:W2:Y:S01]  /*27410*/  LDG.E.128.CONSTANT R24, desc[UR16][R70.64] ;  /* 0x0000001046187981 */ /* 0x000ea2000c1e9d00 */
[----:B------:R-:W-:Y:S01]  /*27420*/  LOP3.LUT R28, R68, 0x1, RZ, 0xc0, !PT ;  /* 0x00000001441c7812 */ /* 0x000fe200078ec0ff */
[----:B------:R-:W-:Y:S01]  /*27430*/  IMAD.MOV.U32 R29, RZ, RZ, 0x3da8ff83 ;  /* 0x3da8ff83ff1d7424 */ /* 0x000fe200078e00ff */
[----:B------:R-:W-:Y:S01]  /*27440*/  DMUL R58, R66, R66 ;  /* 0x00000042423a7228 */ /* 0x000fe20000000000 */
[----:B------:R-:W3:Y:S01]  /*27450*/  LDG.E.128.CONSTANT R32, desc[UR16][R70.64+0x20] ;  /* 0x0000201046207981 */ /* 0x000ee2000c1e9d00 */
[----:B------:R-:W-:Y:S01]  /*27460*/  ISETP.NE.U32.AND P0, PT, R28, 0x1, PT ;  /* 0x000000011c00780c */ /* 0x000fe20003f05070 */
[----:B------:R-:W-:-:S03]  /*27470*/  IMAD.MOV.U32 R28, RZ, RZ, 0x20fd8164 ;  /* 0x20fd8164ff1c7424 */ /* 0x000fc600078e00ff */
[----:B------:R-:W-:Y:S02]  /*27480*/  FSEL R29, -R29, 0.11223486810922622681, !P0 ;  /* 0x3de5db651d1d7808 */ /* 0x000fe40004000100 */
[----:B------:R-:W-:-:S06]  /*27490*/  FSEL R28, R28, -8.06006814911005101289e+34, !P0 ;  /* 0xf9785eba1c1c7808 */ /* 0x000fcc0004000000 */
[C---:B--2---:R-:W-:Y:S01]  /*274a0*/  DFMA R24, R58.reuse, R28, R24 ;  /* 0x0000001c3a18722b */ /* 0x044fe20000000018 */
[----:B------:R-:W2:Y:S07]  /*274b0*/  LDG.E.128.CONSTANT R28, desc[UR16][R70.64+0x10] ;  /* 0x00001010461c7981 */ /* 0x000eae000c1e9d00 */
[----:B------:R-:W-:-:S08]  /*274c0*/  DFMA R24, R58, R24, R26 ;  /* 0x000000183a18722b */ /* 0x000fd0000000001a */
[----:B--2---:R-:W-:-:S08]  /*274d0*/  DFMA R24, R58, R24, R28 ;  /* 0x000000183a18722b */ /* 0x004fd0000000001c */
[----:B------:R-:W-:-:S08]  /*274e0*/  DFMA R24, R58, R24, R30 ;  /* 0x000000183a18722b */ /* 0x000fd0000000001e */
[----:B---3--:R-:W-:-:S08]  /*274f0*/  DFMA R24, R58, R24, R32 ;  /* 0x000000183a18722b */ /* 0x008fd00000000020 */
        /* <DEDUP_REMOVED lines=10> */
[----:B------:R-:W-:-:S05]  /*275a0*/  @!P2 IMAD.MOV.U32 R66, RZ, RZ, RZ ;  /* 0x000000ffff42a224 */ /* 0x000fca00078e00ff */
        /* <DEDUP_REMOVED lines=24> */
.L_x_495:
[----:B------:R-:W-:Y:S02]  /*27730*/  IMAD.MOV.U32 R66, RZ, RZ, R27 ;  /* 0x000000ffff427224 */ /* 0x000fe400078e001b */
[----:B------:R-:W-:Y:S02]  /*27740*/  IMAD.MOV.U32 R58, RZ, RZ, R28 ;  /* 0x000000ffff3a7224 */ /* 0x000fe400078e001c */
[----:B------:R-:W-:-:S07]  /*27750*/  IMAD.MOV.U32 R59, RZ, RZ, R29 ;  /* 0x000000ffff3b7224 */ /* 0x000fce00078e001d */
.L_x_494:
        /* <DEDUP_REMOVED lines=25> */
[----:B------:R-:W-:-:S09]  /*278f0*/  LOP3.LUT P0, RZ, R66, 0x2, RZ, 0xc0, !PT ;  /* 0x0000000242ff7812 */ /* 0x000fd2000780c0ff */
[----:B------:R-:W-:Y:S02]  /*27900*/  FSEL R24, R26, R24, !P0 ;  /* 0x000000181a187208 */ /* 0x000fe40004000000 */
[----:B------:R-:W-:-:S06]  /*27910*/  FSEL R25, R27, R25, !P0 ;  /* 0x000000191b197208 */ /* 0x000fcc0004000000 */
[----:B------:R-:W-:-:S08]  /*27920*/  DMUL R74, R74, R24 ;  /* 0x000000184a4a7228 */ /* 0x000fd00000000000 */
[----:B------:R-:W-:Y:S02]  /*27930*/  DMUL R74, R52, R74 ;  /* 0x0000004a344a7228 */ /* 0x000fe40000000000 */
[----:B------:R-:W-:Y:S01]  /*27940*/  @!P1 DMUL R58, RZ, R72 ;  /* 0x00000048ff3a9228 */ /* 0x000fe20000000000 */
[----:B------:R-:W-:-:S05]  /*27950*/  @!P1 IMAD.MOV.U32 R68, RZ, RZ, 0x1 ;  /* 0x00000001ff449424 */ /* 0x000fca00078e00ff */
        /* <DEDUP_REMOVED lines=24> */
.L_x_498:
[----:B------:R-:W-:Y:S02]  /*27ae0*/  IMAD.MOV.U32 R24, RZ, RZ, R27 ;  /* 0x000000ffff187224 */ /* 0x000fe400078e001b */
[----:B------:R-:W-:Y:S02]  /*27af0*/  IMAD.MOV.U32 R58, RZ, RZ, R28 ;  /* 0x000000ffff3a7224 */ /* 0x000fe400078e001c */
[----:B------:R-:W-:-:S07]  /*27b00*/  IMAD.MOV.U32 R59, RZ, RZ, R29 ;  /* 0x000000ffff3b7224 */ /* 0x000fce00078e001d */
.L_x_497:
[----:B------:R-:W-:-:S07]  /*27b10*/  VIADD R68, R24, 0x1 ;  /* 0x0000000118447836 */ /* 0x000fce0000000000 */
.L_x_496:
        /* <DEDUP_REMOVED lines=8> */
[----:B------:R-:W-:Y:S02]  /*27ba0*/  DMUL R66, R58, R58 ;  /* 0x0000003a3a427228 */ /* 0x000fe40000000000 */
[----:B------:R-:W-:Y:S01]  /*27bb0*/  ISETP.NE.U32.AND P0, PT, R32, 0x1, PT ;  /* 0x000000012000780c */ /* 0x000fe20003f05070 */
[----:B------:R-:W-:-:S03]  /*27bc0*/  IMAD.MOV.U32 R32, RZ, RZ, 0x20fd8164 ;  /* 0x20fd8164ff207424 */ /* 0x000fc600078e00ff */
[----:B------:R-:W-:Y:S02]  /*27bd0*/  FSEL R33, -R33, 0.11223486810922622681, !P0 ;  /* 0x3de5db6521217808 */ /* 0x000fe40004000100 */
[----:B------:R-:W-:-:S06]  /*27be0*/  FSEL R32, R32, -8.06006814911005101289e+34, !P0 ;  /* 0xf9785eba20207808 */ /* 0x000fcc0004000000 */
[C---:B--2---:R-:W-:Y:S01]  /*27bf0*/  DFMA R24, R66.reuse, R32, R24 ;  /* 0x000000204218722b */ /* 0x044fe20000000018 */
[----:B------:R-:W2:Y:S07]  /*27c00*/  LDG.E.128.CONSTANT R32, desc[UR16][R70.64+0x20] ;  /* 0x0000201046207981 */ /* 0x000eae000c1e9d00 */
[C---:B------:R-:W-:Y:S02]  /*27c10*/  DFMA R26, R66.reuse, R24, R26 ;  /* 0x00000018421a722b */ /* 0x040fe4000000001a */
[----:B------:R-:W0:Y:S02]  /*27c20*/  LDC.64 R24, c[0x0][0x388] ;  /* 0x0000e200ff187b82 */ /* 0x000e240000000a00 */
[----:B0-----:R-:W4:Y:S04]  /*27c30*/  LDG.E.64 R24, desc[UR16][R24.64+0x18] ;  /* 0x0000181018187981 */ /* 0x001f28000c1e1b00 */
[----:B---3--:R-:W-:Y:S01]  /*27c40*/  DFMA R28, R66, R26, R28 ;  /* 0x0000001a421c722b */ /* 0x008fe2000000001c */
[----:B------:R-:W-:Y:S01]  /*27c50*/  BSSY.RECONVERGENT B1, `(.L_x_499) ;  /* 0x000002c000017945 */ /* 0x000fe20003800200 */
[----:B------:R-:W0:Y:S01]  /*27c60*/  MUFU.RCP64H R27, UR37 ;  /* 0x00000025001b7d08 */ /* 0x000e220008001800 */
[----:B------:R-:W-:-:S05]  /*27c70*/  IMAD.MOV.U32 R26, RZ, RZ, 0x1 ;  /* 0x00000001ff1a7424 */ /* 0x000fca00078e00ff */
[----:B------:R-:W-:Y:S01]  /*27c80*/  DFMA R30, R66, R28, R30 ;  /* 0x0000001c421e722b */ /* 0x000fe2000000001e */
[----:B------:R-:W-:Y:S02]  /*27c90*/  IMAD.U32 R28, RZ, RZ, UR36 ;  /* 0x00000024ff1c7e24 */ /* 0x000fe4000f8e00ff */
[----:B------:R-:W-:-:S06]  /*27ca0*/  IMAD.U32 R29, RZ, RZ, UR37 ;  /* 0x00000025ff1d7e24 */ /* 0x000fcc000f8e00ff */
[----:B0-----:R-:W-:-:S08]  /*27cb0*/  DFMA R28, R26, -R28, 1 ;  /* 0x3ff000001a1c742b */ /* 0x001fd0000000081c */
[----:B------:R-:W-:-:S08]  /*27cc0*/  DFMA R28, R28, R28, R28 ;  /* 0x0000001c1c1c722b */ /* 0x000fd0000000001c */
[----:B------:R-:W-:Y:S01]  /*27cd0*/  DFMA R28, R26, R28, R26 ;  /* 0x0000001c1a1c722b */ /* 0x000fe2000000001a */
[----:B------:R-:W-:Y:S02]  /*27ce0*/  IMAD.U32 R26, RZ, RZ, UR36 ;  /* 0x00000024ff1a7e24 */ /* 0x000fe4000f8e00ff */
[----:B------:R-:W-:-:S06]  /*27cf0*/  IMAD.U32 R27, RZ, RZ, UR37 ;  /* 0x00000025ff1b7e24 */ /* 0x000fcc000f8e00ff */
[----:B------:R-:W-:-:S08]  /*27d00*/  DFMA R26, R28, -R26, 1 ;  /* 0x3ff000001c1a742b */ /* 0x000fd0000000081a */
[----:B------:R-:W-:Y:S02]  /*27d10*/  DFMA R26, R28, R26, R28 ;  /* 0x0000001a1c1a722b */ /* 0x000fe4000000001c */
[----:B------:R-:W-:Y:S01]  /*27d20*/  DMUL R28, R56, UR20 ;  /* 0x00000014381c7c28 */ /* 0x000fe20008000000 */
[----:B------:R-:W-:Y:S09]  /*27d30*/  BAR.SYNC.DEFER_BLOCKING 0x0 ;  /* 0x0000000000007b1d */ /* 0x000ff20000010000 */
[----:B------:R-:W-:Y:S01]  /*27d40*/  FSETP.GEU.AND P1, PT, |R29|, 6.5827683646048100446e-37, PT ;  /* 0x036000001d00780b */ /* 0x000fe20003f2e200 */
[----:B--2---:R-:W-:-:S08]  /*27d50*/  DFMA R30, R66, R30, R32 ;  /* 0x0000001e421e722b */ /* 0x004fd00000000020 */
[----:B------:R-:W-:-:S08]  /*27d60*/  DFMA R30, R66, R30, R34 ;  /* 0x0000001e421e722b */ /* 0x000fd00000000022 */
[----:B------:R-:W-:Y:S02]  /*27d70*/  DFMA R58, R30, R58, R58 ;  /* 0x0000003a1e3a722b */ /* 0x000fe4000000003a */
[----:B------:R-:W-:-:S10]  /*27d80*/  DFMA R30, R66, R30, 1 ;  /* 0x3ff00000421e742b */ /* 0x000fd4000000001e */
[----:B------:R-:W-:Y:S02]  /*27d90*/  FSEL R56, R30, R58, !P0 ;  /* 0x0000003a1e387208 */ /* 0x000fe40004000000 */
[----:B------:R-:W-:Y:S01]  /*27da0*/  FSEL R57, R31, R59, !P0 ;  /* 0x0000003b1f397208 */ /* 0x000fe20004000000 */
[----:B------:R-:W-:Y:S01]  /*27db0*/  DMUL R30, R26, R28 ;  /* 0x0000001c1a1e7228 */ /* 0x000fe20000000000 */
[----:B------:R-:W-:-:S04]  /*27dc0*/  LOP3.LUT P0, RZ, R68, 0x2, RZ, 0xc0, !PT ;  /* 0x0000000244ff7812 */ /* 0x000fc8000780c0ff */
[----:B------:R-:W-:-:S03]  /*27dd0*/  DADD R32, RZ, -R56 ;  /* 0x00000000ff207229 */ /* 0x000fc60000000838 */
[----:B------:R-:W-:-:S07]  /*27de0*/  DFMA R34, R30, -UR36, R28 ;  /* 0x800000241e227c2b */ /* 0x000fce000800001c */
[----:B------:R-:W-:Y:S01]  /*27df0*/  FSEL R32, R56, R32, !P0 ;  /* 0x0000002038207208 */ /* 0x000fe20004000000 */
[----:B------:R-:W-:Y:S01]  /*27e00*/  DFMA R30, R26, R34, R30 ;  /* 0x000000221a1e722b */ /* 0x000fe2000000001e */
[----:B------:R-:W-:-:S06]  /*27e10*/  FSEL R33, R57, R33, !P0 ;  /* 0x0000002139217208 */ /* 0x000fcc0004000000 */
[----:B------:R-:W-:-:S03]  /*27e20*/  DFMA R78, R50, R32, R78 ;  /* 0x00000020324e722b */ /* 0x000fc6000000004e */
[----:B------:R-:W-:-:S05]  /*27e30*/  FFMA R26, RZ, UR37, R31 ;  /* 0x00000025ff1a7c23 */ /* 0x000fca000800001f */
[----:B------:R-:W-:Y:S01]  /*27e40*/  FSETP.GT.AND P0, PT, |R26|, 1.469367938527859385e-39, PT ;  /* 0x001000001a00780b */ /* 0x000fe20003f04200 */
[----:B------:R-:W-:-:S08]  /*27e50*/  DFMA R60, R64, R78, R60 ;  /* 0x0000004e403c722b */ /* 0x000fd0000000003c */
[----:B----4-:R-:W-:-:S04]  /*27e60*/  DADD R60, R60, R24 ;  /* 0x000000003c3c7229 */ /* 0x010fc80000000018 */
        /* <DEDUP_REMOVED lines=8> */
[----:B------:R-:W-:Y:S02]  /*27ef0*/  IMAD.MOV.U32 R30, RZ, RZ, R24 ;  /* 0x000000ffff1e7224 */ /* 0x000fe400078e0018 */
[----:B------:R-:W-:-:S07]  /*27f00*/  IMAD.MOV.U32 R31, RZ, RZ, R25 ;  /* 0x000000ffff1f7224 */ /* 0x000fce00078e0019 */
.L_x_500:
[----:B------:R-:W-:Y:S05]  /*27f10*/  BSYNC.RECONVERGENT B1 ;  /* 0x0000000000017941 */ /* 0x000fea0003800200 */
.L_x_499:
        /* <DEDUP_REMOVED lines=17> */
[----:B------:R-:W-:Y:S02]  /*28030*/  IMAD.MOV.U32 R34, RZ, RZ, R30 ;  /* 0x000000ffff227224 */ /* 0x000fe400078e001e */
[----:B------:R-:W-:Y:S01]  /*28040*/  IMAD.MOV.U32 R26, RZ, RZ, R24 ;  /* 0x000000ffff1a7224 */ /* 0x000fe200078e0018 */
[----:B------:R-:W-:Y:S01]  /*28050*/  MOV R24, 0x28090 ;  /* 0x0002809000187802 */ /* 0x000fe20000000f00 */
[----:B------:R-:W-:Y:S02]  /*28060*/  IMAD.MOV.U32 R30, RZ, RZ, R56 ;  /* 0x000000ffff1e7224 */ /* 0x000fe400078e0038 */
[----:B------:R-:W-:-:S07]  /*28070*/  IMAD.MOV.U32 R29, RZ, RZ, R57 ;  /* 0x000000ffff1d7224 */ /* 0x000fce00078e0039 */
[----:B------:R-:W-:Y:S05]  /*28080*/  CALL.REL.NOINC `($__internal_1_$__cuda_sm20_dsqrt_rn_f64_mediumpath_v1) ;  /* 0x0000023800347944 */ /* 0x000fea0003c00000 */
.L_x_502:
[----:B------:R-:W-:Y:S05]  /*28090*/  BSYNC.RECONVERGENT B1 ;  /* 0x0000000000017941 */ /* 0x000fea0003800200 */
.L_x_501:
        /* <DEDUP_REMOVED lines=30> */
.L_x_506:
[----:B------:R-:W-:Y:S05]  /*28280*/  BSYNC.RECONVERGENT B3 ;  /* 0x0000000000037941 */ /* 0x000fea0003800200 */
.L_x_505:
[----:B------:R-:W-:-:S07]  /*28290*/  VIADD R66, R24, 0x1 ;  /* 0x0000000118427836 */ /* 0x000fce0000000000 */
.L_x_504:
[----:B------:R-:W-:Y:S05]  /*282a0*/  BSYNC.RECONVERGENT B2 ;  /* 0x0000000000027941 */ /* 0x000fea0003800200 */
.L_x_503:
[----:B------:R-:W-:-:S04]  /*282b0*/  SHF.L.U32 R24, R66, 0x6, RZ ;  /* 0x0000000642187819 */ /* 0x000fc800000006ff */
        /* <DEDUP_REMOVED lines=56> */
.L_x_510:
[----:B------:R-:W-:Y:S05]  /*28640*/  BSYNC.RECONVERGENT B3 ;  /* 0x0000000000037941 */ /* 0x000fea0003800200 */
.L_x_509:
[----:B------:R-:W-:-:S07]  /*28650*/  VIADD R68, R24, 0x1 ;  /* 0x0000000118447836 */ /* 0x000fce0000000000 */
.L_x_508:
[----:B------:R-:W-:Y:S05]  /*28660*/  BSYNC.RECONVERGENT B2 ;  /* 0x0000000000027941 */ /* 0x000fea0003800200 */
.L_x_507:
        /* <DEDUP_REMOVED lines=56> */
.L_x_513:
[----:B------:R-:W-:Y:S02]  /*289f0*/  IMAD.MOV.U32 R24, RZ, RZ, R27 ;  /* 0x000000ffff187224 */ /* 0x000fe400078e001b */
[----:B------:R-:W-:Y:S02]  /*28a00*/  IMAD.MOV.U32 R68, RZ, RZ, R28 ;  /* 0x000000ffff447224 */ /* 0x000fe400078e001c */
[----:B------:R-:W-:-:S07]  /*28a10*/  IMAD.MOV.U32 R69, RZ, RZ, R29 ;  /* 0x000000ffff457224 */ /* 0x000fce00078e001d */
.L_x_512:
[----:B------:R-:W-:-:S07]  /*28a20*/  VIADD R70, R24, 0x1 ;  /* 0x0000000118467836 */ /* 0x000fce0000000000 */
.L_x_511:
        /* <DEDUP_REMOVED lines=56> */
.L_x_516:
[----:B------:R-:W-:Y:S02]  /*28db0*/  IMAD.MOV.U32 R24, RZ, RZ, R27 ;  /* 0x000000ffff187224 */ /* 0x000fe400078e001b */
[----:B------:R-:W-:Y:S02]  /*28dc0*/  IMAD.MOV.U32 R68, RZ, RZ, R28 ;  /* 0x000000ffff447224 */ /* 0x000fe400078e001c */
[----:B------:R-:W-:-:S07]  /*28dd0*/  IMAD.MOV.U32 R69, RZ, RZ, R29 ;  /* 0x000000ffff457224 */ /* 0x000fce00078e001d */
.L_x_515:
[----:B------:R-:W-:-:S07]  /*28de0*/  VIADD R70, R24, 0x1 ;  /* 0x0000000118467836 */ /* 0x000fce0000000000 */
.L_x_514:
        /* <DEDUP_REMOVED lines=15> */
[C---:B------:R-:W-:Y:S01]  /*28ee0*/  DFMA R24, R66.reuse, R24, R26 ;  /* 0x000000184218722b */ /* 0x040fe2000000001a */
[----:B------:R-:W0:Y:S07]  /*28ef0*/  LDC.64 R26, c[0x3][0xf0] ;  /* 0x00c03c00ff1a7b82 */ /* 0x000e2e0000000a00 */
[----:B---3--:R-:W-:-:S08]  /*28f00*/  DFMA R24, R66, R24, R28 ;  /* 0x000000184218722b */ /* 0x008fd0000000001c */
[----:B------:R-:W-:-:S08]  /*28f10*/  DFMA R24, R66, R24, R30 ;  /* 0x000000184218722b */ /* 0x000fd0000000001e */
[----:B----4-:R-:W-:Y:S02]  /*28f20*/  DFMA R24, R66, R24, R32 ;  /* 0x000000184218722b */ /* 0x010fe40000000020 */
[----:B0-----:R-:W-:-:S06]  /*28f30*/  DSETP.NEU.AND P2, PT, |R26|, +INF , PT ;  /* 0x7ff000001a00742a */ /* 0x001fcc0003f4d200 */
        /* <DEDUP_REMOVED lines=26> */
.L_x_519:
[----:B------:R-:W-:Y:S02]  /*290e0*/  IMAD.MOV.U32 R68, RZ, RZ, R28 ;  /* 0x000000ffff447224 */ /* 0x000fe400078e001c */
[----:B------:R-:W-:-:S07]  /*290f0*/  IMAD.MOV.U32 R69, RZ, RZ, R29 ;  /* 0x000000ffff457224 */ /* 0x000fce00078e001d */
.L_x_518:
[----:B------:R-:W-:-:S07]  /*29100*/  VIADD R70, R27, 0x1 ;  /* 0x000000011b467836 */ /* 0x000fce0000000000 */
.L_x_517:
        /* <DEDUP_REMOVED lines=54> */
.L_x_521:
[----:B------:R-:W-:Y:S02]  /*29470*/  IMAD.MOV.U32 R68, RZ, RZ, R27 ;  /* 0x000000ffff447224 */ /* 0x000fe400078e001b */
[----:B------:R-:W-:Y:S02]  /*29480*/  IMAD.MOV.U32 R58, RZ, RZ, R28 ;  /* 0x000000ffff3a7224 */ /* 0x000fe400078e001c */
[----:B------:R-:W-:-:S07]  /*29490*/  IMAD.MOV.U32 R59, RZ, RZ, R29 ;  /* 0x000000ffff3b7224 */ /* 0x000fce00078e001d */
.L_x_520:
        /* <DEDUP_REMOVED lines=9> */
[----:B------:R-:W-:Y:S01]  /*29530*/  DMUL R66, R58, R58 ;  /* 0x0000003a3a427228 */ /* 0x000fe20000000000 */
[----:B------:R-:W-:Y:S01]  /*29540*/  LOP3.LUT P1, RZ, R68, 0x2, RZ, 0xc0, !PT ;  /* 0x0000000244ff7812 */ /* 0x000fe2000782c0ff */
[----:B------:R-:W-:Y:S01]  /*29550*/  IMAD.U32 R68, RZ, RZ, UR32 ;  /* 0x00000020ff447e24 */ /* 0x000fe2000f8e00ff */
[----:B------:R-:W-:Y:S01]  /*29560*/  ISETP.NE.U32.AND P0, PT, R62, 0x1, PT ;  /* 0x000000013e00780c */ /* 0x000fe20003f05070 */
[----:B------:R-:W-:-:S02]  /*29570*/  IMAD.MOV.U32 R62, RZ, RZ, 0x20fd8164 ;  /* 0x20fd8164ff3e7424 */ /* 0x000fc400078e00ff */
[----:B------:R-:W-:Y:S01]  /*29580*/  IMAD.U32 R69, RZ, RZ, UR33 ;  /* 0x00000021ff457e24 */ /* 0x000fe2000f8e00ff */
[----:B------:R-:W-:Y:S01]  /*29590*/  FSEL R63, -R63, 0.11223486810922622681, !P0 ;  /* 0x3de5db653f3f7808 */ /* 0x000fe20004000100 */
[----:B0-----:R-:W-:Y:S01]  /*295a0*/  IMAD.U32 R70, RZ, RZ, UR41 ;  /* 0x00000029ff467e24 */ /* 0x001fe2000f8e00ff */
[----:B------:R-:W-:-:S06]  /*295b0*/  FSEL R62, R62, -8.06006814911005101289e+34, !P0 ;  /* 0xf9785eba3e3e7808 */ /* 0x000fcc0004000000 */
[----:B--2---:R-:W-:-:S08]  /*295c0*/  DFMA R24, R66, R62, R24 ;  /* 0x0000003e4218722b */ /* 0x004fd00000000018 */
[C---:B------:R-:W-:Y:S01]  /*295d0*/  DFMA R24, R66.reuse, R24, R26 ;  /* 0x000000184218722b */ /* 0x040fe2000000001a */
[----:B------:R-:W0:Y:S07]  /*295e0*/  LDC.64 R26, c[0x3][0xf0] ;  /* 0x00c03c00ff1a7b82 */ /* 0x000e2e0000000a00 */
        /* <DEDUP_REMOVED lines=8> */
[----:B0-----:R-:W-:-:S05]  /*29670*/  DSETP.GE.AND P0, PT, |R26|, 2.14748364800000000000e+09, PT ;  /* 0x41e000001a00742a */ /* 0x001fca0003f06200 */
        /* <DEDUP_REMOVED lines=13> */
.L_x_523:
[----:B------:R-:W-:Y:S02]  /*29750*/  IMAD.MOV.U32 R70, RZ, RZ, R27 ;  /* 0x000000ffff467224 */ /* 0x000fe400078e001b */
[----:B------:R-:W-:Y:S02]  /*29760*/  IMAD.MOV.U32 R68, RZ, RZ, R28 ;  /* 0x000000ffff447224 */ /* 0x000fe400078e001c */
[----:B------:R-:W-:-:S07]  /*29770*/  IMAD.MOV.U32 R69, RZ, RZ, R29 ;  /* 0x000000ffff457224 */ /* 0x000fce00078e001d */
.L_x_522:
        /* <DEDUP_REMOVED lines=12> */
[----:B------:R-:W-:-:S03]  /*29840*/  IMAD.MOV.U32 R58, RZ, RZ, 0x20fd8164 ;  /* 0x20fd8164ff3a7424 */ /* 0x000fc600078e00ff */
[----:B------:R-:W-:Y:S02]  /*29850*/  FSEL R59, -R59, 0.11223486810922622681, !P0 ;  /* 0x3de5db653b3b7808 */ /* 0x000fe40004000100 */
[----:B------:R-:W-:-:S06]  /*29860*/  FSEL R58, R58, -8.06006814911005101289e+34, !P0 ;  /* 0xf9785eba3a3a7808 */ /* 0x000fcc0004000000 */
        /* <DEDUP_REMOVED lines=41> */
.L_x_525:
[----:B------:R-:W-:Y:S05]  /*29b00*/  BSYNC.RECONVERGENT B1 ;  /* 0x0000000000017941 */ /* 0x000fea0003800200 */
.L_x_524:
        /* <DEDUP_REMOVED lines=34> */
.L_x_527:
[----:B------:R-:W-:Y:S02]  /*29d30*/  IMAD.MOV.U32 R60, RZ, RZ, R27 ;  /* 0x000000ffff3c7224 */ /* 0x000fe400078e001b */
[----:B------:R-:W-:Y:S02]  /*29d40*/  IMAD.MOV.U32 R58, RZ, RZ, R28 ;  /* 0x000000ffff3a7224 */ /* 0x000fe400078e001c */
[----:B------:R-:W-:-:S07]  /*29d50*/  IMAD.MOV.U32 R59, RZ, RZ, R29 ;  /* 0x000000ffff3b7224 */ /* 0x000fce00078e001d */
.L_x_526:
        /* <DEDUP_REMOVED lines=39> */
.L_x_529:
[----:B------:R-:W-:Y:S02]  /*29fd0*/  IMAD.MOV.U32 R68, RZ, RZ, R27 ;  /* 0x000000ffff447224 */ /* 0x000fe400078e001b */
[----:B------:R-:W-:Y:S02]  /*29fe0*/  IMAD.MOV.U32 R58, RZ, RZ, R28 ;  /* 0x000000ffff3a7224 */ /* 0x000fe400078e001c */
[----:B------:R-:W-:-:S07]  /*29ff0*/  IMAD.MOV.U32 R59, RZ, RZ, R29 ;  /* 0x000000ffff3b7224 */ /* 0x000fce00078e001d */
.L_x_528:
        /* <DEDUP_REMOVED lines=54> */
.L_x_532:
[----:B------:R-:W-:Y:S02]  /*2a360*/  IMAD.MOV.U32 R24, RZ, RZ, R27 ;  /* 0x000000ffff187224 */ /* 0x000fe400078e001b */
[----:B------:R-:W-:Y:S02]  /*2a370*/  IMAD.MOV.U32 R58, RZ, RZ, R28 ;  /* 0x000000ffff3a7224 */ /* 0x000fe400078e001c */
[----:B------:R-:W-:-:S07]  /*2a380*/  IMAD.MOV.U32 R59, RZ, RZ, R29 ;  /* 0x000000ffff3b7224 */ /* 0x000fce00078e001d */
.L_x_531:
[----:B------:R-:W-:-:S07]  /*2a390*/  VIADD R68, R24, 0x1 ;  /* 0x0000000118447836 */ /* 0x000fce0000000000 */
.L_x_530:
        /* <DEDUP_REMOVED lines=23> */
[----:B------:R-:W-:-:S07]  /*2a510*/  @!P1 MOV R70, RZ ;  /* 0x000000ff00469202 */ /* 0x000fce0000000f00 */
        /* <DEDUP_REMOVED lines=32> */
.L_x_534:
[----:B------:R-:W-:Y:S02]  /*2a720*/  IMAD.MOV.U32 R70, RZ, RZ, R27 ;  /* 0x000000ffff467224 */ /* 0x000fe400078e001b */
[----:B------:R-:W-:Y:S02]  /*2a730*/  IMAD.MOV.U32 R68, RZ, RZ, R28 ;  /* 0x000000ffff447224 */ /* 0x000fe400078e001c */
[----:B------:R-:W-:-:S07]  /*2a740*/  IMAD.MOV.U32 R69, RZ, RZ, R29 ;  /* 0x000000ffff457224 */ /* 0x000fce00078e001d */
.L_x_533:
        /* <DEDUP_REMOVED lines=40> */
.L_x_536:
[----:B------:R-:W-:Y:S02]  /*2a9d0*/  IMAD.MOV.U32 R70, RZ, RZ, R27 ;  /* 0x000000ffff467224 */ /* 0x000fe400078e001b */
[----:B------:R-:W-:Y:S02]  /*2a9e0*/  IMAD.MOV.U32 R68, RZ, RZ, R28 ;  /* 0x000000ffff447224 */ /* 0x000fe400078e001c */
[----:B------:R-:W-:-:S07]  /*2a9f0*/  IMAD.MOV.U32 R69, RZ, RZ, R29 ;  /* 0x000000ffff457224 */ /* 0x000fce00078e001d */
.L_x_535:
        /* <DEDUP_REMOVED lines=24> */
[----:B------:R-:W-:Y:S01]  /*2ab80*/  @!P1 IMAD.MOV.U32 R68, RZ, RZ, 0x1 ;  /* 0x00000001ff449424 */ /* 0x000fe200078e00ff */
        /* <DEDUP_REMOVED lines=29> */
.L_x_539:
[----:B------:R-:W-:Y:S02]  /*2ad60*/  IMAD.MOV.U32 R24, RZ, RZ, R27 ;  /* 0x000000ffff187224 */ /* 0x000fe400078e001b */
[----:B------:R-:W-:Y:S02]  /*2ad70*/  IMAD.MOV.U32 R58, RZ, RZ, R28 ;  /* 0x000000ffff3a7224 */ /* 0x000fe400078e001c */
[----:B------:R-:W-:-:S07]  /*2ad80*/  IMAD.MOV.U32 R59, RZ, RZ, R29 ;  /* 0x000000ffff3b7224 */ /* 0x000fce00078e001d */
.L_x_538:
[----:B------:R-:W-:-:S07]  /*2ad90*/  VIADD R68, R24, 0x1 ;  /* 0x0000000118447836 */ /* 0x000fce0000000000 */
.L_x_537:
        /* <DEDUP_REMOVED lines=9> */
[----:B------:R-:W-:Y:S01]  /*2ae30*/  DMUL R66, R58, R58 ;  /* 0x0000003a3a427228 */ /* 0x000fe20000000000 */
[----:B------:R-:W-:Y:S01]  /*2ae40*/  IMAD.U32 R69, RZ, RZ, UR13 ;  /* 0x0000000dff457e24 */ /* 0x000fe2000f8e00ff */
[----:B------:R-:W-:Y:S01]  /*2ae50*/  ISETP.NE.U32.AND P0, PT, R62, 0x1, PT ;  /* 0x000000013e00780c */ /* 0x000fe20003f05070 */
[----:B------:R-:W-:-:S03]  /*2ae60*/  IMAD.MOV.U32 R62, RZ, RZ, 0x20fd8164 ;  /* 0x20fd8164ff3e7424 */ /* 0x000fc600078e00ff */
[----:B------:R-:W-:Y:S01]  /*2ae70*/  FSEL R63, -R63, 0.11223486810922622681, !P0 ;  /* 0x3de5db653f3f7808 */ /* 0x000fe20004000100 */
[----:B0-----:R-:W-:Y:S01]  /*2ae80*/  IMAD.MOV.U32 R70, RZ, RZ, 0x1 ;  /* 0x00000001ff467424 */ /* 0x001fe200078e00ff */
        /* <DEDUP_REMOVED lines=30> */
.L_x_542:
[----:B------:R-:W-:Y:S02]  /*2b070*/  IMAD.MOV.U32 R68, RZ, RZ, R28 ;  /* 0x000000ffff447224 */ /* 0x000fe400078e001c */
[----:B------:R-:W-:-:S07]  /*2b080*/  IMAD.MOV.U32 R69, RZ, RZ, R29 ;  /* 0x000000ffff457224 */ /* 0x000fce00078e001d */
.L_x_541:
[----:B------:R-:W-:-:S07]  /*2b090*/  VIADD R70, R27, 0x1 ;  /* 0x000000011b467836 */ /* 0x000fce0000000000 */
.L_x_540:
        /* <DEDUP_REMOVED lines=23> */
[----:B------:R-:W0:Y:S01]  /*2b210*/  MUFU.RCP64H R25, R13 ;  /* 0x0000000d00197308 */ /* 0x000e220000001800 */
[----:B------:R-:W-:-:S08]  /*2b220*/  IMAD.MOV.U32 R24, RZ, RZ, 0x1 ;  /* 0x00000001ff187424 */ /* 0x000fd000078e00ff */
[----:B------:R-:W-:Y:S02]  /*2b230*/  FSEL R28, R66, R68, !P0 ;  /* 0x00000044421c7208 */ /* 0x000fe40004000000 */
[----:B------:R-:W-:Y:S02]  /*2b240*/  FSEL R29, R67, R69, !P0 ;  /* 0x00000045431d7208 */ /* 0x000fe40004000000 */
[----:B------:R-:W-:-:S04]  /*2b250*/  LOP3.LUT P0, RZ, R70, 0x2, RZ, 0xc0, !PT ;  /* 0x0000000246ff7812 */ /* 0x000fc8000780c0ff */
[----:B------:R-:W-:Y:S02]  /*2b260*/  DADD R26, RZ, -R28 ;  /* 0x00000000ff1a7229 */ /* 0x000fe4000000081c */
[----:B0-----:R-:W-:-:S08]  /*2b270*/  DFMA R30, R24, -R12, 1 ;  /* 0x3ff00000181e742b */ /* 0x001fd0000000080c */
[----:B------:R-:W-:Y:S01]  /*2b280*/  FSEL R26, R28, R26, !P0 ;  /* 0x0000001a1c1a7208 */ /* 0x000fe20004000000 */
[----:B------:R-:W-:Y:S01]  /*2b290*/  DFMA R30, R30, R30, R30 ;  /* 0x0000001e1e1e722b */ /* 0x000fe2000000001e */
[----:B------:R-:W-:-:S06]  /*2b2a0*/  FSEL R27, R29, R27, !P0 ;  /* 0x0000001b1d1b7208 */ /* 0x000fcc0004000000 */
[----:B------:R-:W-:Y:S02]  /*2b2b0*/  DFMA R62, -R62, R26, R64 ;  /* 0x0000001a3e3e722b */ /* 0x000fe40000000140 */
[----:B------:R-:W-:-:S06]  /*2b2c0*/  DFMA R30, R24, R30, R24 ;  /* 0x0000001e181e722b */ /* 0x000fcc0000000018 */
[----:B------:R-:W-:Y:S02]  /*2b2d0*/  DMUL R62, R44, R62 ;  /* 0x0000003e2c3e7228 */ /* 0x000fe40000000000 */
[----:B------:R-:W-:-:S06]  /*2b2e0*/  DFMA R24, R30, -R12, 1 ;  /* 0x3ff000001e18742b */ /* 0x000fcc000000080c */
[----:B------:R-:W-:Y:S02]  /*2b2f0*/  DFMA R60, R46, R60, R62 ;  /* 0x0000003c2e3c722b */ /* 0x000fe4000000003e */
[----:B------:R-:W-:-:S06]  /*2b300*/  DFMA R30, R30, R24, R30 ;  /* 0x000000181e1e722b */ /* 0x000fcc000000001e */
        /* <DEDUP_REMOVED lines=13> */
.L_x_544:
[----:B------:R-:W-:Y:S05]  /*2b3e0*/  BSYNC.RECONVERGENT B1 ;  /* 0x0000000000017941 */ /* 0x000fea0003800200 */
.L_x_543:
        /* <DEDUP_REMOVED lines=30> */
.L_x_545:
        /* <DEDUP_REMOVED lines=32> */
.L_x_547:
[----:B------:R-:W-:Y:S02]  /*2b7d0*/  IMAD.MOV.U32 R68, RZ, RZ, R27 ;  /* 0x000000ffff447224 */ /* 0x000fe400078e001b */
[----:B------:R-:W-:Y:S02]  /*2b7e0*/  IMAD.MOV.U32 R66, RZ, RZ, R28 ;  /* 0x000000ffff427224 */ /* 0x000fe400078e001c */
[----:B------:R-:W-:-:S07]  /*2b7f0*/  IMAD.MOV.U32 R67, RZ, RZ, R29 ;  /* 0x000000ffff437224 */ /* 0x000fce00078e001d */
.L_x_546:
        /* <DEDUP_REMOVED lines=56> */
.L_x_550:
[----:B------:R-:W-:Y:S02]  /*2bb80*/  IMAD.MOV.U32 R24, RZ, RZ, R27 ;  /* 0x000000ffff187224 */ /* 0x000fe400078e001b */
[----:B------:R-:W-:Y:S02]  /*2bb90*/  IMAD.MOV.U32 R68, RZ, RZ, R28 ;  /* 0x000000ffff447224 */ /* 0x000fe400078e001c */
[----:B------:R-:W-:-:S07]  /*2bba0*/  IMAD.MOV.U32 R69, RZ, RZ, R29 ;  /* 0x000000ffff457224 */ /* 0x000fce00078e001d */
.L_x_549:
[----:B------:R-:W-:-:S07]  /*2bbb0*/  VIADD R70, R24, 0x1 ;  /* 0x0000000118467836 */ /* 0x000fce0000000000 */
.L_x_548:
        /* <DEDUP_REMOVED lines=54> */
.L_x_552:
[----:B------:R-:W-:Y:S02]  /*2bf20*/  IMAD.MOV.U32 R68, RZ, RZ, R27 ;  /* 0x000000ffff447224 */ /* 0x000fe400078e001b */
[----:B------:R-:W-:Y:S02]  /*2bf30*/  IMAD.MOV.U32 R58, RZ, RZ, R28 ;  /* 0x000000ffff3a7224 */ /* 0x000fe400078e001c */
[----:B------:R-:W-:-:S07]  /*2bf40*/  IMAD.MOV.U32 R59, RZ, RZ, R29 ;  /* 0x000000ffff3b7224 */ /* 0x000fce00078e001d */
.L_x_551:
        /* <DEDUP_REMOVED lines=56> */
.L_x_555:
[----:B------:R-:W-:Y:S02]  /*2c2d0*/  IMAD.MOV.U32 R24, RZ, RZ, R27 ;  /* 0x000000ffff187224 */ /* 0x000fe400078e001b */
[----:B------:R-:W-:Y:S02]  /*2c2e0*/  IMAD.MOV.U32 R58, RZ, RZ, R28 ;  /* 0x000000ffff3a7224 */ /* 0x000fe400078e001c */
[----:B------:R-:W-:-:S07]  /*2c2f0*/  IMAD.MOV.U32 R59, RZ, RZ, R29 ;  /* 0x000000ffff3b7224 */ /* 0x000fce00078e001d */
.L_x_554:
[----:B------:R-:W-:-:S07]  /*2c300*/  VIADD R68, R24, 0x1 ;  /* 0x0000000118447836 */ /* 0x000fce0000000000 */
.L_x_553:
        /* <DEDUP_REMOVED lines=63> */
.L_x_557:
[----:B------:R-:W-:Y:S02]  /*2c700*/  IMAD.MOV.U32 R66, RZ, RZ, R27 ;  /* 0x000000ffff427224 */ /* 0x000fe400078e001b */
[----:B------:R-:W-:Y:S02]  /*2c710*/  IMAD.MOV.U32 R32, RZ, RZ, R28 ;  /* 0x000000ffff207224 */ /* 0x000fe400078e001c */
[----:B------:R-:W-:-:S07]  /*2c720*/  IMAD.MOV.U32 R33, RZ, RZ, R29 ;  /* 0x000000ffff217224 */ /* 0x000fce00078e001d */
.L_x_556:
        /* <DEDUP_REMOVED lines=56> */
.L_x_560:
[----:B------:R-:W-:Y:S02]  /*2cab0*/  IMAD.MOV.U32 R24, RZ, RZ, R27 ;  /* 0x000000ffff187224 */ /* 0x000fe400078e001b */
[----:B------:R-:W-:Y:S02]  /*2cac0*/  IMAD.MOV.U32 R66, RZ, RZ, R28 ;  /* 0x000000ffff427224 */ /* 0x000fe400078e001c */
[----:B------:R-:W-:-:S07]  /*2cad0*/  IMAD.MOV.U32 R67, RZ, RZ, R29 ;  /* 0x000000ffff437224 */ /* 0x000fce00078e001d */
.L_x_559:
[----:B------:R-:W-:-:S07]  /*2cae0*/  VIADD R68, R24, 0x1 ;  /* 0x0000000118447836 */ /* 0x000fce0000000000 */
.L_x_558:
        /* <DEDUP_REMOVED lines=54> */
.L_x_562:
[----:B------:R-:W-:Y:S02]  /*2ce50*/  IMAD.MOV.U32 R66, RZ, RZ, R27 ;  /* 0x000000ffff427224 */ /* 0x000fe400078e001b */
[----:B------:R-:W-:Y:S02]  /*2ce60*/  IMAD.MOV.U32 R58, RZ, RZ, R28 ;  /* 0x000000ffff3a7224 */ /* 0x000fe400078e001c */
[----:B------:R-:W-:-:S07]  /*2ce70*/  IMAD.MOV.U32 R59, RZ, RZ, R29 ;  /* 0x000000ffff3b7224 */ /* 0x000fce00078e001d */
.L_x_561:
        /* <DEDUP_REMOVED lines=56> */
.L_x_565:
[----:B------:R-:W-:Y:S02]  /*2d200*/  IMAD.MOV.U32 R24, RZ, RZ, R27 ;  /* 0x000000ffff187224 */ /* 0x000fe400078e001b */
[----:B------:R-:W-:Y:S02]  /*2d210*/  IMAD.MOV.U32 R58, RZ, RZ, R28 ;  /* 0x000000ffff3a7224 */ /* 0x000fe400078e001c */
[----:B------:R-:W-:-:S07]  /*2d220*/  IMAD.MOV.U32 R59, RZ, RZ, R29 ;  /* 0x000000ffff3b7224 */ /* 0x000fce00078e001d */
.L_x_564:
[----:B------:R-:W-:-:S07]  /*2d230*/  VIADD R68, R24, 0x1 ;  /* 0x0000000118447836 */ /* 0x000fce0000000000 */
.L_x_563:
        /* <DEDUP_REMOVED lines=63> */
.L_x_567:
[----:B------:R-:W-:Y:S05]  /*2d630*/  BSYNC.RECONVERGENT B1 ;  /* 0x0000000000017941 */ /* 0x000fea0003800200 */
.L_x_566:
        /* <DEDUP_REMOVED lines=23> */
.L_x_569:
[----:B------:R-:W-:Y:S05]  /*2d7b0*/  BSYNC.RECONVERGENT B1 ;  /* 0x0000000000017941 */ /* 0x000fea0003800200 */
.L_x_568:
        /* <DEDUP_REMOVED lines=30> */
.L_x_573:
[----:B------:R-:W-:Y:S05]  /*2d9a0*/  BSYNC.RECONVERGENT B3 ;  /* 0x0000000000037941 */ /* 0x000fea0003800200 */
.L_x_572:
[----:B------:R-:W-:-:S07]  /*2d9b0*/  VIADD R66, R24, 0x1 ;  /* 0x0000000118427836 */ /* 0x000fce0000000000 */
.L_x_571:
[----:B------:R-:W-:Y:S05]  /*2d9c0*/  BSYNC.RECONVERGENT B2 ;  /* 0x0000000000027941 */ /* 0x000fea0003800200 */
.L_x_570:
        /* <DEDUP_REMOVED lines=57> */
.L_x_577:
[----:B------:R-:W-:Y:S05]  /*2dd60*/  BSYNC.RECONVERGENT B3 ;  /* 0x0000000000037941 */ /* 0x000fea0003800200 */
.L_x_576:
[----:B------:R-:W-:-:S07]  /*2dd70*/  VIADD R68, R24, 0x1 ;  /* 0x0000000118447836 */ /* 0x000fce0000000000 */
.L_x_575:
[----:B------:R-:W-:Y:S05]  /*2dd80*/  BSYNC.RECONVERGENT B2 ;  /* 0x0000000000027941 */ /* 0x000fea0003800200 */
.L_x_574:
        /* <DEDUP_REMOVED lines=56> */
.L_x_580:
[----:B------:R-:W-:Y:S02]  /*2e110*/  IMAD.MOV.U32 R24, RZ, RZ, R27 ;  /* 0x000000ffff187224 */ /* 0x000fe400078e001b */
[----:B------:R-:W-:Y:S02]  /*2e120*/  IMAD.MOV.U32 R68, RZ, RZ, R28 ;  /* 0x000000ffff447224 */ /* 0x000fe400078e001c */
[----:B------:R-:W-:-:S07]  /*2e130*/  IMAD.MOV.U32 R69, RZ, RZ, R29 ;  /* 0x000000ffff457224 */ /* 0x000fce00078e001d */
.L_x_579:
[----:B------:R-:W-:-:S07]  /*2e140*/  VIADD R70, R24, 0x1 ;  /* 0x0000000118467836 */ /* 0x000fce0000000000 */
.L_x_578:
        /* <DEDUP_REMOVED lines=56> */
.L_x_582:
[----:B------:R-:W-:Y:S02]  /*2e4d0*/  IMAD.MOV.U32 R70, RZ, RZ, R27 ;  /* 0x000000ffff467224 */ /* 0x000fe400078e001b */
[----:B------:R-:W-:Y:S02]  /*2e4e0*/  IMAD.MOV.U32 R68, RZ, RZ, R28 ;  /* 0x000000ffff447224 */ /* 0x000fe400078e001c */
[----:B------:R-:W-:-:S07]  /*2e4f0*/  IMAD.MOV.U32 R69, RZ, RZ, R29 ;  /* 0x000000ffff457224 */ /* 0x000fce00078e001d */
.L_x_581:
        /* <DEDUP_REMOVED lines=47> */
.L_x_585:
[----:B------:R-:W-:Y:S02]  /*2e7f0*/  IMAD.MOV.U32 R68, RZ, RZ, R28 ;  /* 0x000000ffff447224 */ /* 0x000fe400078e001c */
[----:B------:R-:W-:-:S07]  /*2e800*/  IMAD.MOV.U32 R69, RZ, RZ, R29 ;  /* 0x000000ffff457224 */ /* 0x000fce00078e001d */
.L_x_584:
[----:B------:R-:W-:-:S07]  /*2e810*/  VIADD R70, R27, 0x1 ;  /* 0x000000011b467836 */ /* 0x000fce0000000000 */
.L_x_583:
        /* <DEDUP_REMOVED lines=54> */
.L_x_588:
[----:B------:R-:W-:Y:S02]  /*2eb80*/  IMAD.MOV.U32 R24, RZ, RZ, R27 ;  /* 0x000000ffff187224 */ /* 0x000fe400078e001b */
[----:B------:R-:W-:Y:S02]  /*2eb90*/  IMAD.MOV.U32 R58, RZ, RZ, R28 ;  /* 0x000000ffff3a7224 */ /* 0x000fe400078e001c */
[----:B------:R-:W-:-:S07]  /*2eba0*/  IMAD.MOV.U32 R59, RZ, RZ, R29 ;  /* 0x000000ffff3b7224 */ /* 0x000fce00078e001d */
.L_x_587:
[----:B------:R-:W-:-:S07]  /*2ebb0*/  VIADD R68, R24, 0x1 ;  /* 0x0000000118447836 */ /* 0x000fce0000000000 */
.L_x_586:
        /* <DEDUP_REMOVED lines=14> */
[----:B0-----:R-:W-:Y:S01]  /*2eca0*/  IMAD.U32 R70, RZ, RZ, UR41 ;  /* 0x00000029ff467e24 */ /* 0x001fe2000f8e00ff */
        /* <DEDUP_REMOVED lines=24> */
.L_x_590:
[----:B------:R-:W-:Y:S02]  /*2ee30*/  IMAD.MOV.U32 R70, RZ, RZ, R27 ;  /* 0x000000ffff467224 */ /* 0x000fe400078e001b */
[----:B------:R-:W-:Y:S02]  /*2ee40*/  IMAD.MOV.U32 R68, RZ, RZ, R28 ;  /* 0x000000ffff447224 */ /* 0x000fe400078e001c */
[----:B------:R-:W-:-:S07]  /*2ee50*/  IMAD.MOV.U32 R69, RZ, RZ, R29 ;  /* 0x000000ffff457224 */ /* 0x000fce00078e001d */
.L_x_589:
        /* <DEDUP_REMOVED lines=56> */
.L_x_592:
[----:B------:R-:W-:Y:S05]  /*2f1e0*/  BSYNC.RECONVERGENT B1 ;  /* 0x0000000000017941 */ /* 0x000fea0003800200 */
.L_x_591:
        /* <DEDUP_REMOVED lines=34> */
.L_x_594:
[----:B------:R-:W-:Y:S02]  /*2f410*/  IMAD.MOV.U32 R60, RZ, RZ, R27 ;  /* 0x000000ffff3c7224 */ /* 0x000fe400078e001b */
[----:B------:R-:W-:Y:S02]  /*2f420*/  IMAD.MOV.U32 R58, RZ, RZ, R28 ;  /* 0x000000ffff3a7224 */ /* 0x000fe400078e001c */
[----:B------:R-:W-:-:S07]  /*2f430*/  IMAD.MOV.U32 R59, RZ, RZ, R29 ;  /* 0x000000ffff3b7224 */ /* 0x000fce00078e001d */
.L_x_593:
        /* <DEDUP_REMOVED lines=39> */
.L_x_596:
[----:B------:R-:W-:Y:S02]  /*2f6b0*/  IMAD.MOV.U32 R68, RZ, RZ, R27 ;  /* 0x000000ffff447224 */ /* 0x000fe400078e001b */
[----:B------:R-:W-:Y:S02]  /*2f6c0*/  IMAD.MOV.U32 R58, RZ, RZ, R28 ;  /* 0x000000ffff3a7224 */ /* 0x000fe400078e001c */
[----:B------:R-:W-:-:S07]  /*2f6d0*/  IMAD.MOV.U32 R59, RZ, RZ, R29 ;  /* 0x000000ffff3b7224 */ /* 0x000fce00078e001d */
.L_x_595:
        /* <DEDUP_REMOVED lines=54> */
.L_x_599:
[----:B------:R-:W-:Y:S02]  /*2fa40*/  IMAD.MOV.U32 R24, RZ, RZ, R27 ;  /* 0x000000ffff187224 */ /* 0x000fe400078e001b */
[----:B------:R-:W-:Y:S02]  /*2fa50*/  IMAD.MOV.U32 R58, RZ, RZ, R28 ;  /* 0x000000ffff3a7224 */ /* 0x000fe400078e001c */
[----:B------:R-:W-:-:S07]  /*2fa60*/  IMAD.MOV.U32 R59, RZ, RZ, R29 ;  /* 0x000000ffff3b7224 */ /* 0x000fce00078e001d */
.L_x_598:
[----:B------:R-:W-:-:S07]  /*2fa70*/  VIADD R68, R24, 0x1 ;  /* 0x0000000118447836 */ /* 0x000fce0000000000 */
.L_x_597:
        /* <DEDUP_REMOVED lines=56> */
.L_x_602:
[----:B------:R-:W-:Y:S02]  /*2fe00*/  IMAD.MOV.U32 R24, RZ, RZ, R27 ;  /* 0x000000ffff187224 */ /* 0x000fe400078e001b */
[----:B------:R-:W-:Y:S02]  /*2fe10*/  IMAD.MOV.U32 R68, RZ, RZ, R28 ;  /* 0x000000ffff447224 */ /* 0x000fe400078e001c */
[----:B------:R-:W-:-:S07]  /*2fe20*/  IMAD.MOV.U32 R69, RZ, RZ, R29 ;  /* 0x000000ffff457224 */ /* 0x000fce00078e001d */
.L_x_601:
[----:B------:R-:W-:-:S07]  /*2fe30*/  VIADD R70, R24, 0x1 ;  /* 0x0000000118467836 */ /* 0x000fce0000000000 */
.L_x_600:
        /* <DEDUP_REMOVED lines=40> */
.L_x_604:
[----:B------:R-:W-:Y:S02]  /*300c0*/  IMAD.MOV.U32 R70, RZ, RZ, R27 ;  /* 0x000000ffff467224 */ /* 0x000fe400078e001b */
[----:B------:R-:W-:Y:S02]  /*300d0*/  IMAD.MOV.U32 R68, RZ, RZ, R28 ;  /* 0x000000ffff447224 */ /* 0x000fe400078e001c */
[----:B------:R-:W-:-:S07]  /*300e0*/  IMAD.MOV.U32 R69, RZ, RZ, R29 ;  /* 0x000000ffff457224 */ /* 0x000fce00078e001d */
.L_x_603:
        /* <DEDUP_REMOVED lines=54> */
.L_x_606:
[----:B------:R-:W-:Y:S02]  /*30450*/  IMAD.MOV.U32 R68, RZ, RZ, R27 ;  /* 0x000000ffff447224 */ /* 0x000fe400078e001b */
[----:B------:R-:W-:Y:S02]  /*30460*/  IMAD.MOV.U32 R58, RZ, RZ, R28 ;  /* 0x000000ffff3a7224 */ /* 0x000fe400078e001c */
[----:B------:R-:W-:-:S07]  /*30470*/  IMAD.MOV.U32 R59, RZ, RZ, R29 ;  /* 0x000000ffff3b7224 */ /* 0x000fce00078e001d */
.L_x_605:
        /* <DEDUP_REMOVED lines=45> */
.L_x_609:
[----:B------:R-:W-:Y:S02]  /*30750*/  IMAD.MOV.U32 R68, RZ, RZ, R28 ;  /* 0x000000ffff447224 */ /* 0x000fe400078e001c */
[----:B------:R-:W-:-:S07]  /*30760*/  IMAD.MOV.U32 R69, RZ, RZ, R29 ;  /* 0x000000ffff457224 */ /* 0x000fce00078e001d */
.L_x_608:
[----:B------:R-:W-:-:S07]  /*30770*/  VIADD R70, R27, 0x1 ;  /* 0x000000011b467836 */ /* 0x000fce0000000000 */
.L_x_607:
        /* <DEDUP_REMOVED lines=33> */
[----:B------:R-:W-:Y:S02]  /*30990*/  DFMA R62, R62, R26, R64 ;  /* 0x0000001a3e3e722b */ /* 0x000fe40000000040 */
        /* <DEDUP_REMOVED lines=18> */
.L_x_611:
[----:B------:R-:W-:Y:S05]  /*30ac0*/  BSYNC.RECONVERGENT B1 ;  /* 0x0000000000017941 */ /* 0x000fea0003800200 */
.L_x_610:
        /* <DEDUP_REMOVED lines=9> */
[----:B------:R-:W-:-:S06]  /*30b60*/  MOV R30, 0x1 ;  /* 0x00000001001e7802 */ /* 0x000fcc0000000f00 */
        /* <DEDUP_REMOVED lines=20> */
.L_x_612:
        /* <DEDUP_REMOVED lines=32> */
.L_x_614:
[----:B------:R-:W-:Y:S02]  /*30eb0*/  IMAD.MOV.U32 R68, RZ, RZ, R27 ;  /* 0x000000ffff447224 */ /* 0x000fe400078e001b */
[----:B------:R-:W-:Y:S02]  /*30ec0*/  IMAD.MOV.U32 R66, RZ, RZ, R28 ;  /* 0x000000ffff427224 */ /* 0x000fe400078e001c */
[----:B------:R-:W-:-:S07]  /*30ed0*/  IMAD.MOV.U32 R67, RZ, RZ, R29 ;  /* 0x000000ffff437224 */ /* 0x000fce00078e001d */
.L_x_613:
        /* <DEDUP_REMOVED lines=56> */
.L_x_617:
[----:B------:R-:W-:Y:S02]  /*31260*/  IMAD.MOV.U32 R24, RZ, RZ, R27 ;  /* 0x000000ffff187224 */ /* 0x000fe400078e001b */
[----:B------:R-:W-:Y:S02]  /*31270*/  IMAD.MOV.U32 R68, RZ, RZ, R28 ;  /* 0x000000ffff447224 */ /* 0x000fe400078e001c */
[----:B------:R-:W-:-:S07]  /*31280*/  IMAD.MOV.U32 R69, RZ, RZ, R29 ;  /* 0x000000ffff457224 */ /* 0x000fce00078e001d */
.L_x_616:
[----:B------:R-:W-:-:S07]  /*31290*/  VIADD R70, R24, 0x1 ;  /* 0x0000000118467836 */ /* 0x000fce0000000000 */
.L_x_615:
        /* <DEDUP_REMOVED lines=54> */
.L_x_619:
[----:B------:R-:W-:Y:S02]  /*31600*/  IMAD.MOV.U32 R68, RZ, RZ, R27 ;  /* 0x000000ffff447224 */ /* 0x000fe400078e001b */
[----:B------:R-:W-:Y:S02]  /*31610*/  IMAD.MOV.U32 R58, RZ, RZ, R28 ;  /* 0x000000ffff3a7224 */ /* 0x000fe400078e001c */
[----:B------:R-:W-:-:S07]  /*31620*/  IMAD.MOV.U32 R59, RZ, RZ, R29 ;  /* 0x000000ffff3b7224 */ /* 0x000fce00078e001d */
.L_x_618:
        /* <DEDUP_REMOVED lines=56> */
.L_x_622:
[----:B------:R-:W-:Y:S02]  /*319b0*/  IMAD.MOV.U32 R24, RZ, RZ, R27 ;  /* 0x000000ffff187224 */ /* 0x000fe400078e001b */
[----:B------:R-:W-:Y:S02]  /*319c0*/  IMAD.MOV.U32 R58, RZ, RZ, R28 ;  /* 0x000000ffff3a7224 */ /* 0x000fe400078e001c */
[----:B------:R-:W-:-:S07]  /*319d0*/  IMAD.MOV.U32 R59, RZ, RZ, R29 ;  /* 0x000000ffff3b7224 */ /* 0x000fce00078e001d */
.L_x_621:
[----:B------:R-:W-:-:S07]  /*319e0*/  VIADD R68, R24, 0x1 ;  /* 0x0000000118447836 */ /* 0x000fce0000000000 */
.L_x_620:
        /* <DEDUP_REMOVED lines=63> */
.L_x_624:
[----:B------:R-:W-:Y:S02]  /*31de0*/  IMAD.MOV.U32 R66, RZ, RZ, R27 ;  /* 0x000000ffff427224 */ /* 0x000fe400078e001b */
[----:B------:R-:W-:Y:S02]  /*31df0*/  IMAD.MOV.U32 R32, RZ, RZ, R28 ;  /* 0x000000ffff207224 */ /* 0x000fe400078e001c */
[----:B------:R-:W-:-:S07]  /*31e00*/  IMAD.MOV.U32 R33, RZ, RZ, R29 ;  /* 0x000000ffff217224 */ /* 0x000fce00078e001d */
.L_x_623:
        /* <DEDUP_REMOVED lines=56> */
.L_x_627:
[----:B------:R-:W-:Y:S02]  /*32190*/  IMAD.MOV.U32 R24, RZ, RZ, R27 ;  /* 0x000000ffff187224 */ /* 0x000fe400078e001b */
[----:B------:R-:W-:Y:S02]  /*321a0*/  IMAD.MOV.U32 R66, RZ, RZ, R28 ;  /* 0x000000ffff427224 */ /* 0x000fe400078e001c */
[----:B------:R-:W-:-:S07]  /*321b0*/  IMAD.MOV.U32 R67, RZ, RZ, R29 ;  /* 0x000000ffff437224 */ /* 0x000fce00078e001d */
.L_x_626:
[----:B------:R-:W-:-:S07]  /*321c0*/  VIADD R68, R24, 0x1 ;  /* 0x0000000118447836 */ /* 0x000fce0000000000 */
.L_x_625:
        /* <DEDUP_REMOVED lines=54> */
.L_x_629:
[----:B------:R-:W-:Y:S02]  /*32530*/  IMAD.MOV.U32 R66, RZ, RZ, R27 ;  /* 0x000000ffff427224 */ /* 0x000fe400078e001b */
[----:B------:R-:W-:Y:S02]  /*32540*/  IMAD.MOV.U32 R58, RZ, RZ, R28 ;  /* 0x000000ffff3a7224 */ /* 0x000fe400078e001c */
[----:B------:R-:W-:-:S07]  /*32550*/  IMAD.MOV.U32 R59, RZ, RZ, R29 ;  /* 0x000000ffff3b7224 */ /* 0x000fce00078e001d */
.L_x_628:
        /* <DEDUP_REMOVED lines=56> */
.L_x_632:
[----:B------:R-:W-:Y:S02]  /*328e0*/  IMAD.MOV.U32 R24, RZ, RZ, R27 ;  /* 0x000000ffff187224 */ /* 0x000fe400078e001b */
[----:B------:R-:W-:Y:S02]  /*328f0*/  IMAD.MOV.U32 R58, RZ, RZ, R28 ;  /* 0x000000ffff3a7224 */ /* 0x000fe400078e001c */
[----:B------:R-:W-:-:S07]  /*32900*/  IMAD.MOV.U32 R59, RZ, RZ, R29 ;  /* 0x000000ffff3b7224 */ /* 0x000fce00078e001d */
.L_x_631:
[----:B------:R-:W-:-:S07]  /*32910*/  VIADD R68, R24, 0x1 ;  /* 0x0000000118447836 */ /* 0x000fce0000000000 */
.L_x_630:
        /* <DEDUP_REMOVED lines=63> */
.L_x_634:
[----:B------:R-:W-:Y:S05]  /*32d10*/  BSYNC.RECONVERGENT B1 ;  /* 0x0000000000017941 */ /* 0x000fea0003800200 */
.L_x_633:
        /* <DEDUP_REMOVED lines=23> */
.L_x_636:
[----:B------:R-:W-:Y:S05]  /*32e90*/  BSYNC.RECONVERGENT B1 ;  /* 0x0000000000017941 */ /* 0x000fea0003800200 */
.L_x_635:
[----:B------:R-:W-:Y:S06]  /*32ea0*/  BAR.SYNC.DEFER_BLOCKING 0x0 ;  /* 0x0000000000007b1d */ /* 0x000fec0000010000 */
[----:B------:R-:W-:Y:S01]  /*32eb0*/  DSETP.NEU.AND P0, PT, |R62|, +INF , PT ;  /* 0x7ff000003e00742a */ /* 0x000fe20003f0d200 */
[----:B------:R-:W-:-:S13]  /*32ec0*/  BSSY.RECONVERGENT B2, `(.L_x_637) ;  /* 0x000001e000027945 */ /* 0x000fda0003800200 */
[----:B------:R-:W-:Y:S01]  /*32ed0*/  @!P0 DMUL R56, RZ, R62 ;  /* 0x0000003eff388228 */ /* 0x000fe20000000000 */
[----:B------:R-:W-:Y:S01]  /*32ee0*/  @!P0 MOV R66, 0x1 ;  /* 0x0000000100428802 */ /* 0x000fe20000000f00 */
        /* <DEDUP_REMOVED lines=25> */
.L_x_640:
[----:B------:R-:W-:Y:S05]  /*33080*/  BSYNC.RECONVERGENT B3 ;  /* 0x0000000000037941 */ /* 0x000fea0003800200 */
.L_x_639:
[----:B------:R-:W-:-:S07]  /*33090*/  VIADD R66, R24, 0x1 ;  /* 0x0000000118427836 */ /* 0x000fce0000000000 */
.L_x_638:
[----:B------:R-:W-:Y:S05]  /*330a0*/  BSYNC.RECONVERGENT B2 ;  /* 0x0000000000027941 */ /* 0x000fea0003800200 */
.L_x_637:
        /* <DEDUP_REMOVED lines=57> */
.L_x_644:
[----:B------:R-:W-:Y:S05]  /*33440*/  BSYNC.RECONVERGENT B3 ;  /* 0x0000000000037941 */ /* 0x000fea0003800200 */
.L_x_643:
[----:B------:R-:W-:-:S07]  /*33450*/  VIADD R68, R24, 0x1 ;  /* 0x0000000118447836 */ /* 0x000fce0000000000 */
.L_x_642:
[----:B------:R-:W-:Y:S05]  /*33460*/  BSYNC.RECONVERGENT B2 ;  /* 0x0000000000027941 */ /* 0x000fea0003800200 */
.L_x_641:
        /* <DEDUP_REMOVED lines=22> */
[----:B------:R-:W-:Y:S02]  /*335d0*/  DFMA R24, R66, R24, R34 ;  /* 0x000000184218722b */ /* 0x000fe40000000022 */
[----:B------:R-:W-:-:S06]  /*335e0*/  @!P1 DMUL R60, RZ, R58 ;  /* 0x0000003aff3c9228 */ /* 0x000fcc0000000000 */
[----:B------:R-:W-:Y:S02]  /*335f0*/  DFMA R62, R24, R62, R62 ;  /* 0x0000003e183e722b */ /* 0x000fe4000000003e */
[----:B------:R-:W-:-:S10]  /*33600*/  DFMA R24, R66, R24, 1 ;  /* 0x3ff000004218742b */ /* 0x000fd40000000018 */
        /* <DEDUP_REMOVED lines=30> */
.L_x_646:
[----:B------:R-:W-:Y:S02]  /*337f0*/  IMAD.MOV.U32 R68, RZ, RZ, R27 ;  /* 0x000000ffff447224 */ /* 0x000fe400078e001b */
[----:B------:R-:W-:Y:S02]  /*33800*/  IMAD.MOV.U32 R60, RZ, RZ, R28 ;  /* 0x000000ffff3c7224 */ /* 0x000fe400078e001c */
[----:B------:R-:W-:-:S07]  /*33810*/  IMAD.MOV.U32 R61, RZ, RZ, R29 ;  /* 0x000000ffff3d7224 */ /* 0x000fce00078e001d */
.L_x_645:
        /* <DEDUP_REMOVED lines=46> */
.L_x_649:
[----:B------:R-:W-:Y:S02]  /*33b00*/  IMAD.MOV.U32 R68, RZ, RZ, R28 ;  /* 0x000000ffff447224 */ /* 0x000fe400078e001c */
[----:B------:R-:W-:-:S07]  /*33b10*/  IMAD.MOV.U32 R69, RZ, RZ, R29 ;  /* 0x000000ffff457224 */ /* 0x000fce00078e001d */
.L_x_648:
[----:B------:R-:W-:-:S07]  /*33b20*/  VIADD R70, R27, 0x1 ;  /* 0x000000011b467836 */ /* 0x000fce0000000000 */
.L_x_647:
        /* <DEDUP_REMOVED lines=56> */
.L_x_651:
[----:B------:R-:W-:Y:S05]  /*33eb0*/  BSYNC.RECONVERGENT B1 ;  /* 0x0000000000017941 */ /* 0x000fea0003800200 */
.L_x_650:
        /* <DEDUP_REMOVED lines=34> */
.L_x_654:
[----:B------:R-:W-:Y:S02]  /*340e0*/  IMAD.MOV.U32 R24, RZ, RZ, R27 ;  /* 0x000000ffff187224 */ /* 0x000fe400078e001b */
[----:B------:R-:W-:Y:S02]  /*340f0*/  IMAD.MOV.U32 R58, RZ, RZ, R28 ;  /* 0x000000ffff3a7224 */ /* 0x000fe400078e001c */
[----:B------:R-:W-:-:S07]  /*34100*/  IMAD.MOV.U32 R59, RZ, RZ, R29 ;  /* 0x000000ffff3b7224 */ /* 0x000fce00078e001d */
.L_x_653:
[----:B------:R-:W-:-:S07]  /*34110*/  VIADD R64, R24, 0x1 ;  /* 0x0000000118407836 */ /* 0x000fce0000000000 */
.L_x_652:
        /* <DEDUP_REMOVED lines=11> */
[----:B------:R-:W-:Y:S01]  /*341d0*/  DMUL R62, R58, R58 ;  /* 0x0000003a3a3e7228 */ /* 0x000fe20000000000 */
[----:B------:R-:W-:Y:S02]  /*341e0*/  IMAD.MOV.U32 R70, RZ, RZ, 0x1 ;  /* 0x00000001ff467424 */ /* 0x000fe400078e00ff */
        /* <DEDUP_REMOVED lines=32> */
.L_x_657:
[----:B------:R-:W-:Y:S02]  /*343f0*/  IMAD.MOV.U32 R68, RZ, RZ, R28 ;  /* 0x000000ffff447224 */ /* 0x000fe400078e001c */
[----:B------:R-:W-:-:S07]  /*34400*/  IMAD.MOV.U32 R69, RZ, RZ, R29 ;  /* 0x000000ffff457224 */ /* 0x000fce00078e001d */
.L_x_656:
[----:B------:R-:W-:-:S07]  /*34410*/  VIADD R70, R27, 0x1 ;  /* 0x000000011b467836 */ /* 0x000fce0000000000 */
.L_x_655:
        /* <DEDUP_REMOVED lines=57> */
.L_x_660:
[----:B------:R-:W-:Y:S02]  /*347b0*/  IMAD.MOV.U32 R24, RZ, RZ, R27 ;  /* 0x000000ffff187224 */ /* 0x000fe400078e001b */
[----:B------:R-:W-:Y:S02]  /*347c0*/  IMAD.MOV.U32 R58, RZ, RZ, R28 ;  /* 0x000000ffff3a7224 */ /* 0x000fe400078e001c */
[----:B------:R-:W-:-:S07]  /*347d0*/  IMAD.MOV.U32 R59, RZ, RZ, R29 ;  /* 0x000000ffff3b7224 */ /* 0x000fce00078e001d */
.L_x_659:
[----:B------:R-:W-:-:S07]  /*347e0*/  VIADD R70, R24, 0x1 ;  /* 0x0000000118467836 */ /* 0x000fce0000000000 */
.L_x_658:
        /* <DEDUP_REMOVED lines=53> */
.L_x_662:
[----:B------:R-:W-:Y:S02]  /*34b40*/  IMAD.MOV.U32 R70, RZ, RZ, R27 ;  /* 0x000000ffff467224 */ /* 0x000fe400078e001b */
[----:B------:R-:W-:Y:S02]  /*34b50*/  IMAD.MOV.U32 R68, RZ, RZ, R28 ;  /* 0x000000ffff447224 */ /* 0x000fe400078e001c */
[----:B------:R-:W-:-:S07]  /*34b60*/  IMAD.MOV.U32 R69, RZ, RZ, R29 ;  /* 0x000000ffff457224 */ /* 0x000fce00078e001d */
.L_x_661:
        /* <DEDUP_REMOVED lines=40> */
.L_x_664:
[----:B------:R-:W-:Y:S02]  /*34df0*/  IMAD.MOV.U32 R70, RZ, RZ, R27 ;  /* 0x000000ffff467224 */ /* 0x000fe400078e001b */
[----:B------:R-:W-:Y:S02]  /*34e00*/  IMAD.MOV.U32 R68, RZ, RZ, R28 ;  /* 0x000000ffff447224 */ /* 0x000fe400078e001c */
[----:B------:R-:W-:-:S07]  /*34e10*/  IMAD.MOV.U32 R69, RZ, RZ, R29 ;  /* 0x000000ffff457224 */ /* 0x000fce00078e001d */
.L_x_663:
        /* <DEDUP_REMOVED lines=11> */
[----:B------:R-:W-:Y:S01]  /*34ed0*/  IMAD.MOV.U32 R58, RZ, RZ, 0x20fd8164 ;  /* 0x20fd8164ff3a7424 */ /* 0x000fe200078e00ff */
[----:B------:R-:W-:Y:S02]  /*34ee0*/  DSETP.NEU.AND P1, PT, |R60|, +INF , PT ;  /* 0x7ff000003c00742a */ /* 0x000fe40003f2d200 */
[----:B------:R-:W-:Y:S02]  /*34ef0*/  FSEL R59, -R59, 0.11223486810922622681, !P0 ;  /* 0x3de5db653b3b7808 */ /* 0x000fe40004000100 */
[----:B------:R-:W-:-:S06]  /*34f00*/  FSEL R58, R58, -8.06006814911005101289e+34, !P0 ;  /* 0xf9785eba3a3a7808 */ /* 0x000fcc0004000000 */
[----:B--2---:R-:W-:-:S04]  /*34f10*/  DFMA R24, R66, R58, R24 ;  /* 0x0000003a4218722b */ /* 0x004fc80000000018 */
[----:B------:R-:W-:-:S04]  /*34f20*/  @!P1 DMUL R58, RZ, R60 ;  /* 0x0000003cff3a9228 */ /* 0x000fc80000000000 */
        /* <DEDUP_REMOVED lines=38> */
.L_x_666:
[----:B------:R-:W-:Y:S02]  /*35190*/  IMAD.MOV.U32 R70, RZ, RZ, R27 ;  /* 0x000000ffff467224 */ /* 0x000fe400078e001b */
[----:B------:R-:W-:Y:S02]  /*351a0*/  IMAD.MOV.U32 R58, RZ, RZ, R28 ;  /* 0x000000ffff3a7224 */ /* 0x000fe400078e001c */
[----:B------:R-:W-:-:S07]  /*351b0*/  IMAD.MOV.U32 R59, RZ, RZ, R29 ;  /* 0x000000ffff3b7224 */ /* 0x000fce00078e001d */
.L_x_665:
        /* <DEDUP_REMOVED lines=46> */
.L_x_669:
[----:B------:R-:W-:Y:S02]  /*354a0*/  IMAD.MOV.U32 R68, RZ, RZ, R28 ;  /* 0x000000ffff447224 */ /* 0x000fe400078e001c */
[----:B------:R-:W-:-:S07]  /*354b0*/  IMAD.MOV.U32 R69, RZ, RZ, R29 ;  /* 0x000000ffff457224 */ /* 0x000fce00078e001d */
.L_x_668:
[----:B------:R-:W-:-:S07]  /*354c0*/  VIADD R70, R27, 0x1 ;  /* 0x000000011b467836 */ /* 0x000fce0000000000 */
.L_x_667:
        /* <DEDUP_REMOVED lines=54> */
.L_x_672:
[----:B------:R-:W-:Y:S02]  /*35830*/  IMAD.MOV.U32 R24, RZ, RZ, R27 ;  /* 0x000000ffff187224 */ /* 0x000fe400078e001b */
[----:B------:R-:W-:Y:S02]  /*35840*/  IMAD.MOV.U32 R58, RZ, RZ, R28 ;  /* 0x000000ffff3a7224 */ /* 0x000fe400078e001c */
[----:B------:R-:W-:-:S07]  /*35850*/  IMAD.MOV.U32 R59, RZ, RZ, R29 ;  /* 0x000000ffff3b7224 */ /* 0x000fce00078e001d */
.L_x_671:
[----:B------:R-:W-:-:S07]  /*35860*/  VIADD R68, R24, 0x1 ;  /* 0x0000000118447836 */ /* 0x000fce0000000000 */
.L_x_670:
        /* <DEDUP_REMOVED lines=53> */
.L_x_675:
[----:B------:R-:W-:Y:S02]  /*35bc0*/  IMAD.MOV.U32 R24, RZ, RZ, R27 ;  /* 0x000000ffff187224 */ /* 0x000fe400078e001b */
[----:B------:R-:W-:Y:S02]  /*35bd0*/  IMAD.MOV.U32 R58, RZ, RZ, R28 ;  /* 0x000000ffff3a7224 */ /* 0x000fe400078e001c */
[----:B------:R-:W-:-:S07]  /*35be0*/  IMAD.MOV.U32 R59, RZ, RZ, R29 ;  /* 0x000000ffff3b7224 */ /* 0x000fce00078e001d */
.L_x_674:
[----:B------:R-:W-:-:S07]  /*35bf0*/  VIADD R68, R24, 0x1 ;  /* 0x0000000118447836 */ /* 0x000fce0000000000 */
.L_x_673:
        /* <DEDUP_REMOVED lines=40> */
.L_x_677:
[----:B------:R-:W-:Y:S02]  /*35e80*/  IMAD.MOV.U32 R68, RZ, RZ, R27 ;  /* 0x000000ffff447224 */ /* 0x000fe400078e001b */
[----:B------:R-:W-:Y:S02]  /*35e90*/  IMAD.MOV.U32 R66, RZ, RZ, R28 ;  /* 0x000000ffff427224 */ /* 0x000fe400078e001c */
[----:B------:R-:W-:-:S07]  /*35ea0*/  IMAD.MOV.U32 R67, RZ, RZ, R29 ;  /* 0x000000ffff437224 */ /* 0x000fce00078e001d */
.L_x_676:
        /* <DEDUP_REMOVED lines=52> */
.L_x_679:
[----:B------:R-:W-:Y:S05]  /*361f0*/  BSYNC.RECONVERGENT B1 ;  /* 0x0000000000017941 */ /* 0x000fea0003800200 */
.L_x_678:
        /* <DEDUP_REMOVED lines=16> */
.L_x_680:
        /* <DEDUP_REMOVED lines=23> */
.L_x_682:
[----:B------:R-:W-:Y:S05]  /*36470*/  BSYNC.RECONVERGENT B0 ;  /* 0x0000000000007941 */ /* 0x000fea0003800200 */
.L_x_681:
        /* <DEDUP_REMOVED lines=19> */
.L_x_684:
[----:B------:R-:W-:Y:S05]  /*365b0*/  BSYNC.RECONVERGENT B1 ;  /* 0x0000000000017941 */ /* 0x000fea0003800200 */
.L_x_683:
        /* <DEDUP_REMOVED lines=60> */
.L_x_686:
[----:B------:R-:W-:Y:S05]  /*36980*/  BSYNC.RECONVERGENT B0 ;  /* 0x0000000000007941 */ /* 0x000fea0003800200 */
.L_x_685:
        /* <DEDUP_REMOVED lines=30> */
.L_x_690:
[----:B------:R-:W-:Y:S05]  /*36b70*/  BSYNC.RECONVERGENT B3 ;  /* 0x0000000000037941 */ /* 0x000fea0003800200 */
.L_x_689:
[----:B------:R-:W-:-:S07]  /*36b80*/  VIADD R70, R24, 0x1 ;  /* 0x0000000118467836 */ /* 0x000fce0000000000 */
.L_x_688:
[----:B------:R-:W-:Y:S05]  /*36b90*/  BSYNC.RECONVERGENT B2 ;  /* 0x0000000000027941 */ /* 0x000fea0003800200 */
.L_x_687:
        /* <DEDUP_REMOVED lines=13> */
[----:B------:R-:W-:-:S02]  /*36c70*/  DSETP.NEU.AND P3, PT, |R56|, +INF , PT ;  /* 0x7ff000003800742a */ /* 0x000fc40003f6d200 */
        /* <DEDUP_REMOVED lines=43> */
.L_x_694:
[----:B------:R-:W-:Y:S05]  /*36f30*/  BSYNC.RECONVERGENT B3 ;  /* 0x0000000000037941 */ /* 0x000fea0003800200 */
.L_x_693:
[----:B------:R-:W-:-:S07]  /*36f40*/  VIADD R70, R24, 0x1 ;  /* 0x0000000118467836 */ /* 0x000fce0000000000 */
.L_x_692:
[----:B------:R-:W-:Y:S05]  /*36f50*/  BSYNC.RECONVERGENT B2 ;  /* 0x0000000000027941 */ /* 0x000fea0003800200 */
.L_x_691:
        /* <DEDUP_REMOVED lines=52> */
.L_x_696:
[----:B------:R-:W-:Y:S05]  /*372a0*/  BSYNC.RECONVERGENT B1 ;  /* 0x0000000000017941 */ /* 0x000fea0003800200 */
.L_x_695:
        /* <DEDUP_REMOVED lines=19> */
.L_x_698:
[----:B------:R-:W-:Y:S05]  /*373e0*/  BSYNC.RECONVERGENT B0 ;  /* 0x0000000000007941 */ /* 0x000fea0003800200 */
.L_x_697:
        /* <DEDUP_REMOVED lines=18> */
.L_x_700:
[----:B------:R-:W-:Y:S05]  /*37510*/  BSYNC.RECONVERGENT B1 ;  /* 0x0000000000017941 */ /* 0x000fea0003800200 */
.L_x_699:
        /* <DEDUP_REMOVED lines=60> */
.L_x_702:
[----:B------:R-:W-:Y:S05]  /*378e0*/  BSYNC.RECONVERGENT B0 ;  /* 0x0000000000007941 */ /* 0x000fea0003800200 */
.L_x_701:
        /* <DEDUP_REMOVED lines=30> */
.L_x_706:
[----:B------:R-:W-:Y:S05]  /*37ad0*/  BSYNC.RECONVERGENT B3 ;  /* 0x0000000000037941 */ /* 0x000fea0003800200 */
.L_x_705:
[----:B------:R-:W-:-:S07]  /*37ae0*/  VIADD R66, R24, 0x1 ;  /* 0x0000000118427836 */ /* 0x000fce0000000000 */
.L_x_704:
[----:B------:R-:W-:Y:S05]  /*37af0*/  BSYNC.RECONVERGENT B2 ;  /* 0x0000000000027941 */ /* 0x000fea0003800200 */
.L_x_703:
        /* <DEDUP_REMOVED lines=16> */
[----:B--2---:R-:W-:Y:S01]  /*37c00*/  DFMA R24, R60, R62, R24 ;  /* 0x0000003e3c18722b */ /* 0x004fe20000000018 */
[----:B------:R-:W-:-:S07]  /*37c10*/  @!P1 IMAD.MOV.U32 R62, RZ, RZ, 0x1 ;  /* 0x00000001ff3e9424 */ /* 0x000fce00078e00ff */
        /* <DEDUP_REMOVED lines=39> */
.L_x_710:
[----:B------:R-:W-:Y:S05]  /*37e90*/  BSYNC.RECONVERGENT B3 ;  /* 0x0000000000037941 */ /* 0x000fea0003800200 */
.L_x_709:
[----:B------:R-:W-:-:S07]  /*37ea0*/  VIADD R62, R24, 0x1 ;  /* 0x00000001183e7836 */ /* 0x000fce0000000000 */
.L_x_708:
[----:B------:R-:W-:Y:S05]  /*37eb0*/  BSYNC.RECONVERGENT B2 ;  /* 0x0000000000027941 */ /* 0x000fea0003800200 */
.L_x_707:
        /* <DEDUP_REMOVED lines=25> */
[----:B-1----:R-:W-:-:S06]  /*38050*/  DMUL R64, R64, R28 ;  /* 0x0000001c40407228 */ /* 0x002fcc0000000000 */
[----:B------:R-:W-:Y:S02]  /*38060*/  DFMA R58, R30, R58, R58 ;  /* 0x0000003a1e3a722b */ /* 0x000fe4000000003a */
[----:B------:R-:W-:Y:S02]  /*38070*/  DFMA R30, R56, R30, 1 ;  /* 0x3ff00000381e742b */ /* 0x000fe4000000001e */
[----:B0-----:R-:W-:-:S08]  /*38080*/  DFMA R34, R26, -R24, 1 ;  /* 0x3ff000001a22742b */ /* 0x001fd00000000818 */
        /* <DEDUP_REMOVED lines=27> */
.L_x_712:
[----:B------:R-:W-:Y:S05]  /*38240*/  BSYNC.RECONVERGENT B1 ;  /* 0x0000000000017941 */ /* 0x000fea0003800200 */
.L_x_711:
        /* <DEDUP_REMOVED lines=23> */
.L_x_714:
[----:B------:R-:W-:Y:S05]  /*383c0*/  BSYNC.RECONVERGENT B1 ;  /* 0x0000000000017941 */ /* 0x000fea0003800200 */
.L_x_713:
        /* <DEDUP_REMOVED lines=11> */
[----:B------:R-:W-:Y:S02]  /*38480*/  LDS.64 R62, [R6] ;  /* 0x00000000063e7984 */ /* 0x000fe40000000a00 */
[----:B------:R-:W-:Y:S06]  /*38490*/  BAR.SYNC.DEFER_BLOCKING 0x0 ;  /* 0x0000000000007b1d */ /* 0x000fec0000010000 */
[----:B------:R-:W0:Y:S02]  /*384a0*/  LDS.64 R58, [R7] ;  /* 0x00000000073a7984 */ /* 0x000e240000000a00 */
[----:B------:R-:W-:Y:S06]  /*384b0*/  BAR.SYNC.DEFER_BLOCKING 0x0 ;  /* 0x0000000000007b1d */ /* 0x000fec0000010000 */
[----:B------:R-:W-:Y:S02]  /*384c0*/  LDS.64 R34, [R8] ;  /* 0x0000000008227984 */ /* 0x000fe40000000a00 */
[----:B------:R-:W-:Y:S06]  /*384d0*/  BAR.SYNC.DEFER_BLOCKING 0x0 ;  /* 0x0000000000007b1d */ /* 0x000fec0000010000 */
[----:B------:R-:W-:Y:S02]  /*384e0*/  LDS.64 R30, [R9] ;  /* 0x00000000091e7984 */ /* 0x000fe40000000a00 */
[----:B------:R-:W-:Y:S06]  /*384f0*/  BAR.SYNC.DEFER_BLOCKING 0x0 ;  /* 0x0000000000007b1d */ /* 0x000fec0000010000 */
[----:B------:R-:W3:Y:S02]  /*38500*/  LDS.64 R28, [R10] ;  /* 0x000000000a1c7984 */ /* 0x000ee40000000a00 */
[----:B------:R-:W-:Y:S06]  /*38510*/  BAR.SYNC.DEFER_BLOCKING 0x0 ;  /* 0x0000000000007b1d */ /* 0x000fec0000010000 */
[----:B------:R-:W4:Y:S02]  /*38520*/  LDS.64 R26, [R11] ;  /* 0x000000000b1a7984 */ /* 0x000f240000000a00 */
[----:B------:R-:W-:Y:S08]  /*38530*/  BAR.SYNC.DEFER_BLOCKING 0x0 ;  /* 0x0000000000007b1d */ /* 0x000ff00000010000 */
[----:B------:R-:W-:Y:S06]  /*38540*/  BAR.SYNC.DEFER_BLOCKING 0x0 ;  /* 0x0000000000007b1d */ /* 0x000fec0000010000 */
[----:B-1----:R1:W5:Y:S01]  /*38550*/  LDG.E.64 R24, desc[UR16][R60.64] ;  /* 0x000000103c187981 */ /* 0x002362000c1e1b00 */
[----:B------:R-:W2:Y:S01]  /*38560*/  MUFU.RCP64H R57, UR40 ;  /* 0x0000002800397d08 */ /* 0x000ea20008001800 */
[----:B------:R-:W-:Y:S01]  /*38570*/  IMAD.MOV.U32 R56, RZ, RZ, 0x1 ;  /* 0x00000001ff387424 */ /* 0x000fe200078e00ff */
[----:B------:R-:W-:-:S02]  /*38580*/  DADD R42, R42, UR18 ;  /* 0x000000122a2a7e29 */ /* 0x000fc40008000000 */
[--C-:B-1----:R-:W-:Y:S02]  /*38590*/  DFMA R60, R20, -0.5, R46.reuse ;  /* 0xbfe00000143c782b */ /* 0x102fe4000000002e */
[----:B0-----:R-:W-:Y:S02]  /*385a0*/  DFMA R46, R58, -UR18, R46 ;  /* 0x800000123a2e7c2b */ /* 0x001fe4000800002e */
[----:B--2---:R-:W-:-:S04]  /*385b0*/  DFMA R64, R56, -R32, 1 ;  /* 0x3ff000003840742b */ /* 0x004fc80000000820 */
[----:B------:R-:W-:Y:S02]  /*385c0*/  DFMA R52, R60, UR30, R52 ;  /* 0x0000001e3c347c2b */ /* 0x000fe40008000034 */
[----:B---3--:R-:W-:Y:S02]  /*385d0*/  DFMA R46, R28, UR30, R46 ;  /* 0x0000001e1c2e7c2b */ /* 0x008fe4000800002e */
[----:B------:R-:W-:-:S08]  /*385e0*/  DFMA R64, R64, R64, R64 ;  /* 0x000000404040722b */ /* 0x000fd00000000040 */
[----:B------:R-:W-:-:S08]  /*385f0*/  DFMA R64, R56, R64, R56 ;  /* 0x000000403840722b */ /* 0x000fd00000000038 */
[----:B------:R-:W-:-:S08]  /*38600*/  DFMA R56, R64, -R32, 1 ;  /* 0x3ff000004038742b */ /* 0x000fd00000000820 */
[----:B------:R-:W-:Y:S02]  /*38610*/  DFMA R66, R64, R56, R64 ;  /* 0x000000384042722b */ /* 0x000fe40000000040 */
[--C-:B------:R-:W-:Y:S02]  /*38620*/  DFMA R64, R18, -0.5, R48.reuse ;  /* 0xbfe000001240782b */ /* 0x100fe40000000030 */
[----:B------:R-:W-:-:S06]  /*38630*/  DFMA R48, R62, -UR18, R48 ;  /* 0x800000123e307c2b */ /* 0x000fcc0008000030 */
[----:B------:R-:W-:Y:S02]  /*38640*/  DFMA R54, R64, UR30, R54 ;  /* 0x0000001e40367c2b */ /* 0x000fe40008000036 */
[----:B------:R-:W-:Y:S02]  /*38650*/  DFMA R48, R30, UR30, R48 ;  /* 0x0000001e1e307c2b */ /* 0x000fe40008000030 */
[----:B-----5:R-:W-:Y:S01]  /*38660*/  DMUL R56, R66, R24 ;  /* 0x0000001842387228 */ /* 0x020fe20000000000 */
[----:B------:R-:W-:-:S07]  /*38670*/  FSETP.GEU.AND P1, PT, |R25|, 6.5827683646048100446e-37, PT ;  /* 0x036000001900780b */ /* 0x000fce0003f2e200 */
[----:B------:R-:W-:-:S08]  /*38680*/  DFMA R32, R56, -R32, R24 ;  /* 0x800000203820722b */ /* 0x000fd00000000018 */
[----:B------:R-:W-:Y:S02]  /*38690*/  DFMA R56, R66, R32, R56 ;  /* 0x000000204238722b */ /* 0x000fe40000000038 */
[--C-:B------:R-:W-:Y:S02]  /*386a0*/  DFMA R32, R16, -0.5, R44.reuse ;  /* 0xbfe000001020782b */ /* 0x100fe4000000002c */
[----:B------:R-:W-:-:S06]  /*386b0*/  DFMA R44, R34, -UR18, R44 ;  /* 0x80000012222c7c2b */ /* 0x000fcc000800002c */
[----:B------:R-:W-:Y:S01]  /*386c0*/  DFMA R50, R32, UR30, R50 ;  /* 0x0000001e20327c2b */ /* 0x000fe20008000032 */
[----:B------:R-:W-:Y:S01]  /*386d0*/  FFMA R32, RZ, UR40, R57 ;  /* 0x00000028ff207c23 */ /* 0x000fe20008000039 */
[----:B----4-:R-:W-:-:S04]  /*386e0*/  DFMA R44, R26, UR30, R44 ;  /* 0x0000001e1a2c7c2b */ /* 0x010fc8000800002c */
        /* <DEDUP_REMOVED lines=10> */
.L_x_715:
        /* <DEDUP_REMOVED lines=32> */
.L_x_717:
[----:B------:R-:W-:Y:S02]  /*38990*/  IMAD.MOV.U32 R68, RZ, RZ, R27 ;  /* 0x000000ffff447224 */ /* 0x000fe400078e001b */
[----:B------:R-:W-:Y:S02]  /*389a0*/  IMAD.MOV.U32 R66, RZ, RZ, R28 ;  /* 0x000000ffff427224 */ /* 0x000fe400078e001c */
[----:B------:R-:W-:-:S07]  /*389b0*/  IMAD.MOV.U32 R67, RZ, RZ, R29 ;  /* 0x000000ffff437224 */ /* 0x000fce00078e001d */
.L_x_716:
        /* <DEDUP_REMOVED lines=56> */
.L_x_720:
[----:B------:R-:W-:Y:S02]  /*38d40*/  IMAD.MOV.U32 R24, RZ, RZ, R27 ;  /* 0x000000ffff187224 */ /* 0x000fe400078e001b */
[----:B------:R-:W-:Y:S02]  /*38d50*/  IMAD.MOV.U32 R68, RZ, RZ, R28 ;  /* 0x000000ffff447224 */ /* 0x000fe400078e001c */
[----:B------:R-:W-:-:S07]  /*38d60*/  IMAD.MOV.U32 R69, RZ, RZ, R29 ;  /* 0x000000ffff457224 */ /* 0x000fce00078e001d */
.L_x_719:
[----:B------:R-:W-:-:S07]  /*38d70*/  VIADD R70, R24, 0x1 ;  /* 0x0000000118467836 */ /* 0x000fce0000000000 */
.L_x_718:
        /* <DEDUP_REMOVED lines=54> */
.L_x_722:
[----:B------:R-:W-:Y:S02]  /*390e0*/  IMAD.MOV.U32 R68, RZ, RZ, R27 ;  /* 0x000000ffff447224 */ /* 0x000fe400078e001b */
[----:B------:R-:W-:Y:S02]  /*390f0*/  IMAD.MOV.U32 R58, RZ, RZ, R28 ;  /* 0x000000ffff3a7224 */ /* 0x000fe400078e001c */
[----:B------:R-:W-:-:S07]  /*39100*/  IMAD.MOV.U32 R59, RZ, RZ, R29 ;  /* 0x000000ffff3b7224 */ /* 0x000fce00078e001d */
.L_x_721:
        /* <DEDUP_REMOVED lines=56> */
.L_x_725:
[----:B------:R-:W-:Y:S02]  /*39490*/  IMAD.MOV.U32 R24, RZ, RZ, R27 ;  /* 0x000000ffff187224 */ /* 0x000fe400078e001b */
[----:B------:R-:W-:Y:S02]  /*394a0*/  IMAD.MOV.U32 R58, RZ, RZ, R28 ;  /* 0x000000ffff3a7224 */ /* 0x000fe400078e001c */
[----:B------:R-:W-:-:S07]  /*394b0*/  IMAD.MOV.U32 R59, RZ, RZ, R29 ;  /* 0x000000ffff3b7224 */ /* 0x000fce00078e001d */
.L_x_724:
[----:B------:R-:W-:-:S07]  /*394c0*/  VIADD R68, R24, 0x1 ;  /* 0x0000000118447836 */ /* 0x000fce0000000000 */
.L_x_723:
        /* <DEDUP_REMOVED lines=63> */
.L_x_727:
[----:B------:R-:W-:Y:S02]  /*398c0*/  IMAD.MOV.U32 R66, RZ, RZ, R27 ;  /* 0x000000ffff427224 */ /* 0x000fe400078e001b */
[----:B------:R-:W-:Y:S02]  /*398d0*/  IMAD.MOV.U32 R32, RZ, RZ, R28 ;  /* 0x000000ffff207224 */ /* 0x000fe400078e001c */
[----:B------:R-:W-:-:S07]  /*398e0*/  IMAD.MOV.U32 R33, RZ, RZ, R29 ;  /* 0x000000ffff217224 */ /* 0x000fce00078e001d */
.L_x_726:
        /* <DEDUP_REMOVED lines=56> */
.L_x_730:
[----:B------:R-:W-:Y:S02]  /*39c70*/  IMAD.MOV.U32 R24, RZ, RZ, R27 ;  /* 0x000000ffff187224 */ /* 0x000fe400078e001b */
[----:B------:R-:W-:Y:S02]  /*39c80*/  IMAD.MOV.U32 R66, RZ, RZ, R28 ;  /* 0x000000ffff427224 */ /* 0x000fe400078e001c */
[----:B------:R-:W-:-:S07]  /*39c90*/  IMAD.MOV.U32 R67, RZ, RZ, R29 ;  /* 0x000000ffff437224 */ /* 0x000fce00078e001d */
.L_x_729:
[----:B------:R-:W-:-:S07]  /*39ca0*/  VIADD R68, R24, 0x1 ;  /* 0x0000000118447836 */ /* 0x000fce0000000000 */
.L_x_728:
[----:B------:R-:W-:-:S05]  /*39cb0*/  IMAD.SHL.U32 R24, R68, 0x40, RZ ;  /* 0x0000004044187824 */ /* 0x000fca00078e00ff */
[----:B------:R-:W-:-:S04]  /*39cc0*/  LOP3.LUT R24, R24, 0x40, RZ, 0xc0, !PT ;  /* 0x0000004018187812 */ /* 0x000fc800078ec0ff */
[----:B------:R-:W-:-:S04]  /*39cd0*/  IADD3 R70, P0, PT, R24, UR34, RZ ;  /* 0x0000002218467c10 */ /* 0x000fc8000ff1e0ff */
[----:B------:R-:W-:-:S05]  /*39ce0*/  IADD3.X R71, PT, PT, RZ, UR35, RZ, P0, !PT ;  /* 0x00000023ff477c10 */ /* 0x000fca00087fe4ff */
        /* <DEDUP_REMOVED lines=50> */
.L_x_732:
[----:B------:R-:W-:Y:S02]  /*3a010*/  IMAD.MOV.U32 R66, RZ, RZ, R27 ;  /* 0x000000ffff427224 */ /* 0x000fe400078e001b */
[----:B------:R-:W-:Y:S02]  /*3a020*/  IMAD.MOV.U32 R58, RZ, RZ, R28 ;  /* 0x000000ffff3a7224 */ /* 0x000fe400078e001c */
[----:B------:R-:W-:-:S07]  /*3a030*/  IMAD.MOV.U32 R59, RZ, RZ, R29 ;  /* 0x000000ffff3b7224 */ /* 0x000fce00078e001d */
.L_x_731:
        /* <DEDUP_REMOVED lines=56> */
.L_x_735:
[----:B------:R-:W-:Y:S02]  /*3a3c0*/  IMAD.MOV.U32 R24, RZ, RZ, R27 ;  /* 0x000000ffff187224 */ /* 0x000fe400078e001b */
[----:B------:R-:W-:Y:S02]  /*3a3d0*/  IMAD.MOV.U32 R58, RZ, RZ, R28 ;  /* 0x000000ffff3a7224 */ /* 0x000fe400078e001c */
[----:B------:R-:W-:-:S07]  /*3a3e0*/  IMAD.MOV.U32 R59, RZ, RZ, R29 ;  /* 0x000000ffff3b7224 */ /* 0x000fce00078e001d */
.L_x_734:
[----:B------:R-:W-:-:S07]  /*3a3f0*/  VIADD R68, R24, 0x1 ;  /* 0x0000000118447836 */ /* 0x000fce0000000000 */
.L_x_733:
        /* <DEDUP_REMOVED lines=63> */
.L_x_737:
[----:B------:R-:W-:Y:S05]  /*3a7f0*/  BSYNC.RECONVERGENT B1 ;  /* 0x0000000000017941 */ /* 0x000fea0003800200 */
.L_x_736:
        /* <DEDUP_REMOVED lines=23> */
.L_x_739:
[----:B------:R-:W-:Y:S05]  /*3a970*/  BSYNC.RECONVERGENT B1 ;  /* 0x0000000000017941 */ /* 0x000fea0003800200 */
.L_x_738:
        /* <DEDUP_REMOVED lines=30> */
.L_x_743:
[----:B------:R-:W-:Y:S05]  /*3ab60*/  BSYNC.RECONVERGENT B3 ;  /* 0x0000000000037941 */ /* 0x000fea0003800200 */
.L_x_742:
[----:B------:R-:W-:-:S07]  /*3ab70*/  VIADD R66, R24, 0x1 ;  /* 0x0000000118427836 */ /* 0x000fce0000000000 */
.L_x_741:
[----:B------:R-:W-:Y:S05]  /*3ab80*/  BSYNC.RECONVERGENT B2 ;  /* 0x0000000000027941 */ /* 0x000fea0003800200 */
.L_x_740:
        /* <DEDUP_REMOVED lines=57> */
.L_x_747:
[----:B------:R-:W-:Y:S05]  /*3af20*/  BSYNC.RECONVERGENT B3 ;  /* 0x0000000000037941 */ /* 0x000fea0003800200 */
.L_x_746:
[----:B------:R-:W-:-:S07]  /*3af30*/  VIADD R68, R24, 0x1 ;  /* 0x0000000118447836 */ /* 0x000fce0000000000 */
.L_x_745:
[----:B------:R-:W-:Y:S05]  /*3af40*/  BSYNC.RECONVERGENT B2 ;  /* 0x0000000000027941 */ /* 0x000fea0003800200 */
.L_x_744:
        /* <DEDUP_REMOVED lines=56> */
.L_x_750:
[----:B------:R-:W-:Y:S02]  /*3b2d0*/  IMAD.MOV.U32 R24, RZ, RZ, R27 ;  /* 0x000000ffff187224 */ /* 0x000fe400078e001b */
[----:B------:R-:W-:Y:S02]  /*3b2e0*/  IMAD.MOV.U32 R68, RZ, RZ, R28 ;  /* 0x000000ffff447224 */ /* 0x000fe400078e001c */
[----:B------:R-:W-:-:S07]  /*3b2f0*/  IMAD.MOV.U32 R69, RZ, RZ, R29 ;  /* 0x000000ffff457224 */ /* 0x000fce00078e001d */
.L_x_749:
[----:B------:R-:W-:-:S07]  /*3b300*/  VIADD R70, R24, 0x1 ;  /* 0x0000000118467836 */ /* 0x000fce0000000000 */
.L_x_748:
        /* <DEDUP_REMOVED lines=56> */
.L_x_753:
[----:B------:R-:W-:Y:S02]  /*3b690*/  IMAD.MOV.U32 R24, RZ, RZ, R27 ;  /* 0x000000ffff187224 */ /* 0x000fe400078e001b */
[----:B------:R-:W-:Y:S02]  /*3b6a0*/  IMAD.MOV.U32 R68, RZ, RZ, R28 ;  /* 0x000000ffff447224 */ /* 0x000fe400078e001c */
[----:B------:R-:W-:-:S07]  /*3b6b0*/  IMAD.MOV.U32 R69, RZ, RZ, R29 ;  /* 0x000000ffff457224 */ /* 0x000fce00078e001d */
.L_x_752:
[----:B------:R-:W-:-:S07]  /*3b6c0*/  VIADD R70, R24, 0x1 ;  /* 0x0000000118467836 */ /* 0x000fce0000000000 */
.L_x_751:
        /* <DEDUP_REMOVED lines=47> */
.L_x_756:
[----:B------:R-:W-:Y:S02]  /*3b9c0*/  IMAD.MOV.U32 R68, RZ, RZ, R28 ;  /* 0x000000ffff447224 */ /* 0x000fe400078e001c */
[----:B------:R-:W-:-:S07]  /*3b9d0*/  IMAD.MOV.U32 R69, RZ, RZ, R29 ;  /* 0x000000ffff457224 */ /* 0x000fce00078e001d */
.L_x_755:
[----:B------:R-:W-:-:S07]  /*3b9e0*/  VIADD R70, R27, 0x1 ;  /* 0x000000011b467836 */ /* 0x000fce0000000000 */
.L_x_754:
        /* <DEDUP_REMOVED lines=54> */
.L_x_758:
[----:B------:R-:W-:Y:S02]  /*3bd50*/  IMAD.MOV.U32 R68, RZ, RZ, R27 ;  /* 0x000000ffff447224 */ /* 0x000fe400078e001b */
[----:B------:R-:W-:Y:S02]  /*3bd60*/  IMAD.MOV.U32 R58, RZ, RZ, R28 ;  /* 0x000000ffff3a7224 */ /* 0x000fe400078e001c */
[----:B------:R-:W-:-:S07]  /*3bd70*/  IMAD.MOV.U32 R59, RZ, RZ, R29 ;  /* 0x000000ffff3b7224 */ /* 0x000fce00078e001d */
.L_x_757:
[----:B------:R-:W-:-:S04]  /*3bd80*/  SHF.L.U32 R24, R68, 0x6, RZ ;  /* 0x0000000644187819 */ /* 0x000fc800000006ff */
        /* <DEDUP_REMOVED lines=42> */
.L_x_760:
[----:B------:R-:W-:Y:S02]  /*3c030*/  IMAD.MOV.U32 R70, RZ, RZ, R27 ;  /* 0x000000ffff467224 */ /* 0x000fe400078e001b */
[----:B------:R-:W-:Y:S02]  /*3c040*/  IMAD.MOV.U32 R68, RZ, RZ, R28 ;  /* 0x000000ffff447224 */ /* 0x000fe400078e001c */
[----:B------:R-:W-:-:S07]  /*3c050*/  IMAD.MOV.U32 R69, RZ, RZ, R29 ;  /* 0x000000ffff457224 */ /* 0x000fce00078e001d */
.L_x_759:
        /* <DEDUP_REMOVED lines=56> */
.L_x_762:
[----:B------:R-:W-:Y:S05]  /*3c3e0*/  BSYNC.RECONVERGENT B1 ;  /* 0x0000000000017941 */ /* 0x000fea0003800200 */
.L_x_761:
[----:B------:R-:W0:Y:S08]  /*3c3f0*/  LDC.64 R62, c[0x0][0x388] ;  /* 0x0000e200ff3e7b82 */ /* 0x000e300000000a00 */
[----:B------:R-:W-:Y:S06]  /*3c400*/  BAR.SYNC.DEFER_BLOCKING 0x0 ;  /* 0x0000000000007b1d */ /* 0x000fec0000010000 */
[----:B0-----:R-:W2:Y:S01]  /*3c410*/  LDG.E.64 R62, desc[UR16][R62.64] ;  /* 0x000000103e3e7981 */ /* 0x001ea2000c1e1b00 */
[----:B------:R-:W-:-:S02]  /*3c420*/  DADD R56, R56, -R60 ;  /* 0x0000000038387229 */ /* 0x000fc4000000083c */
[----:B------:R-:W-:-:S06]  /*3c430*/  DADD R40, R24, R40 ;  /* 0x0000000018287229 */ /* 0x000fcc0000000028 */
[----:B------:R-:W-:Y:S02]  /*3c440*/  DMUL R56, R64, R56 ;  /* 0x0000003840387228 */ /* 0x000fe40000000000 */
        /* <DEDUP_REMOVED lines=26> */
.L_x_764:
[----:B------:R-:W-:Y:S02]  /*3c5f0*/  IMAD.MOV.U32 R60, RZ, RZ, R27 ;  /* 0x000000ffff3c7224 */ /* 0x000fe400078e001b */
[----:B------:R-:W-:Y:S02]  /*3c600*/  IMAD.MOV.U32 R58, RZ, RZ, R28 ;  /* 0x000000ffff3a7224 */ /* 0x000fe400078e001c */
[----:B------:R-:W-:-:S07]  /*3c610*/  IMAD.MOV.U32 R59, RZ, RZ, R29 ;  /* 0x000000ffff3b7224 */ /* 0x000fce00078e001d */
.L_x_763:
        /* <DEDUP_REMOVED lines=39> */
.L_x_766:
[----:B------:R-:W-:Y:S02]  /*3c890*/  IMAD.MOV.U32 R68, RZ, RZ, R27 ;  /* 0x000000ffff447224 */ /* 0x000fe400078e001b */
[----:B------:R-:W-:Y:S02]  /*3c8a0*/  IMAD.MOV.U32 R58, RZ, RZ, R28 ;  /* 0x000000ffff3a7224 */ /* 0x000fe400078e001c */
[----:B------:R-:W-:-:S07]  /*3c8b0*/  IMAD.MOV.U32 R59, RZ, RZ, R29 ;  /* 0x000000ffff3b7224 */ /* 0x000fce00078e001d */
.L_x_765:
        /* <DEDUP_REMOVED lines=54> */
.L_x_769:
[----:B------:R-:W-:Y:S02]  /*3cc20*/  IMAD.MOV.U32 R24, RZ, RZ, R27 ;  /* 0x000000ffff187224 */ /* 0x000fe400078e001b */
[----:B------:R-:W-:Y:S02]  /*3cc30*/  IMAD.MOV.U32 R58, RZ, RZ, R28 ;  /* 0x000000ffff3a7224 */ /* 0x000fe400078e001c */
[----:B------:R-:W-:-:S07]  /*3cc40*/  IMAD.MOV.U32 R59, RZ, RZ, R29 ;  /* 0x000000ffff3b7224 */ /* 0x000fce00078e001d */
.L_x_768:
[----:B------:R-:W-:-:S07]  /*3cc50*/  VIADD R68, R24, 0x1 ;  /* 0x0000000118447836 */ /* 0x000fce0000000000 */
.L_x_767:
        /* <DEDUP_REMOVED lines=23> */
[----:B------:R-:W-:-:S07]  /*3cdd0*/  @!P1 IMAD.MOV.U32 R70, RZ, RZ, RZ ;  /* 0x000000ffff469224 */ /* 0x000fce00078e00ff */
        /* <DEDUP_REMOVED lines=32> */
.L_x_771:
[----:B------:R-:W-:Y:S02]  /*3cfe0*/  IMAD.MOV.U32 R70, RZ, RZ, R27 ;  /* 0x000000ffff467224 */ /* 0x000fe400078e001b */
[----:B------:R-:W-:Y:S02]  /*3cff0*/  IMAD.MOV.U32 R68, RZ, RZ, R28 ;  /* 0x000000ffff447224 */ /* 0x000fe400078e001c */
[----:B------:R-:W-:-:S07]  /*3d000*/  IMAD.MOV.U32 R69, RZ, RZ, R29 ;  /* 0x000000ffff457224 */ /* 0x000fce00078e001d */
.L_x_770:
        /* <DEDUP_REMOVED lines=40> */
.L_x_773:
[----:B------:R-:W-:Y:S02]  /*3d290*/  IMAD.MOV.U32 R70, RZ, RZ, R27 ;  /* 0x000000ffff467224 */ /* 0x000fe400078e001b */
[----:B------:R-:W-:Y:S02]  /*3d2a0*/  IMAD.MOV.U32 R68, RZ, RZ, R28 ;  /* 0x000000ffff447224 */ /* 0x000fe400078e001c */
[----:B------:R-:W-:-:S07]  /*3d2b0*/  IMAD.MOV.U32 R69, RZ, RZ, R29 ;  /* 0x000000ffff457224 */ /* 0x000fce00078e001d */
.L_x_772:
        /* <DEDUP_REMOVED lines=54> */
.L_x_776:
[----:B------:R-:W-:Y:S02]  /*3d620*/  IMAD.MOV.U32 R24, RZ, RZ, R27 ;  /* 0x000000ffff187224 */ /* 0x000fe400078e001b */
[----:B------:R-:W-:Y:S02]  /*3d630*/  IMAD.MOV.U32 R58, RZ, RZ, R28 ;  /* 0x000000ffff3a7224 */ /* 0x000fe400078e001c */
[----:B------:R-:W-:-:S07]  /*3d640*/  IMAD.MOV.U32 R59, RZ, RZ, R29 ;  /* 0x000000ffff3b7224 */ /* 0x000fce00078e001d */
.L_x_775:
[----:B------:R-:W-:-:S07]  /*3d650*/  VIADD R68, R24, 0x1 ;  /* 0x0000000118447836 */ /* 0x000fce0000000000 */
.L_x_774:
        /* <DEDUP_REMOVED lines=45> */
.L_x_779:
[----:B------:R-:W-:Y:S02]  /*3d930*/  IMAD.MOV.U32 R68, RZ, RZ, R28 ;  /* 0x000000ffff447224 */ /* 0x000fe400078e001c */
[----:B------:R-:W-:-:S07]  /*3d940*/  IMAD.MOV.U32 R69, RZ, RZ, R29 ;  /* 0x000000ffff457224 */ /* 0x000fce00078e001d */
.L_x_778:
[----:B------:R-:W-:-:S07]  /*3d950*/  VIADD R70, R27, 0x1 ;  /* 0x000000011b467836 */ /* 0x000fce0000000000 */
.L_x_777:
        /* <DEDUP_REMOVED lines=52> */
.L_x_781:
[----:B------:R-:W-:Y:S05]  /*3dca0*/  BSYNC.RECONVERGENT B1 ;  /* 0x0000000000017941 */ /* 0x000fea0003800200 */
.L_x_780:
[----:B------:R-:W-:Y:S08]  /*3dcb0*/  BAR.SYNC.DEFER_BLOCKING 0x0 ;  /* 0x0000000000007b1d */ /* 0x000ff00000010000 */
[----:B------:R-:W0:Y:S08]  /*3dcc0*/  LDC.64 R28, c[0x0][0x380] ;  /* 0x0000e000ff1c7b82 */ /* 0x000e300000000a00 */
[----:B------:R-:W1:Y:S08]  /*3dcd0*/  LDC.64 R30, c[0x3][0x68] ;  /* 0x00c01a00ff1e7b82 */ /* 0x000e700000000a00 */
[----:B------:R-:W-:Y:S06]  /*3dce0*/  BAR.SYNC.DEFER_BLOCKING 0x0 ;  /* 0x0000000000007b1d */ /* 0x000fec0000010000 */
[----:B0-----:R-:W2:Y:S01]  /*3dcf0*/  LDG.E.64 R28, desc[UR16][R28.64] ;  /* 0x000000101c1c7981 */ /* 0x001ea2000c1e1b00 */
[----:B------:R-:W1:Y:S01]  /*3dd00*/  MUFU.RCP64H R27, UR40 ;  /* 0x00000028001b7d08 */ /* 0x000e620008001800 */
[----:B------:R-:W-:Y:S01]  /*3dd10*/  IMAD.MOV.U32 R26, RZ, RZ, 0x1 ;  /* 0x00000001ff1a7424 */ /* 0x000fe200078e00ff */
[----:B------:R-:W-:-:S05]  /*3dd20*/  DADD R40, R40, R24 ;  /* 0x0000000028287229 */ /* 0x000fca0000000018 */
        /* <DEDUP_REMOVED lines=18> */
[----:B------:R-:W-:Y:S01]  /*3de50*/  IMAD.MOV.U32 R60, RZ, RZ, R24 ;  /* 0x000000ffff3c7224 */ /* 0x000fe200078e0018 */
[----:B------:R-:W-:-:S07]  /*3de60*/  MOV R61, R25 ;  /* 0x00000019003d7202 */ /* 0x000fce0000000f00 */
.L_x_782:
        /* <DEDUP_REMOVED lines=32> */
.L_x_784:
[----:B------:R-:W-:Y:S02]  /*3e070*/  IMAD.MOV.U32 R68, RZ, RZ, R27 ;  /* 0x000000ffff447224 */ /* 0x000fe400078e001b */
[----:B------:R-:W-:Y:S02]  /*3e080*/  IMAD.MOV.U32 R66, RZ, RZ, R28 ;  /* 0x000000ffff427224 */ /* 0x000fe400078e001c */
[----:B------:R-:W-:-:S07]  /*3e090*/  IMAD.MOV.U32 R67, RZ, RZ, R29 ;  /* 0x000000ffff437224 */ /* 0x000fce00078e001d */
.L_x_783:
        /* <DEDUP_REMOVED lines=56> */
.L_x_787:
[----:B------:R-:W-:Y:S02]  /*3e420*/  IMAD.MOV.U32 R24, RZ, RZ, R27 ;  /* 0x000000ffff187224 */ /* 0x000fe400078e001b */
[----:B------:R-:W-:Y:S02]  /*3e430*/  IMAD.MOV.U32 R68, RZ, RZ, R28 ;  /* 0x000000ffff447224 */ /* 0x000fe400078e001c */
[----:B------:R-:W-:-:S07]  /*3e440*/  IMAD.MOV.U32 R69, RZ, RZ, R29 ;  /* 0x000000ffff457224 */ /* 0x000fce00078e001d */
.L_x_786:
[----:B------:R-:W-:-:S07]  /*3e450*/  VIADD R70, R24, 0x1 ;  /* 0x0000000118467836 */ /* 0x000fce0000000000 */
.L_x_785:
        /* <DEDUP_REMOVED lines=54> */
.L_x_789:
[----:B------:R-:W-:Y:S02]  /*3e7c0*/  IMAD.MOV.U32 R68, RZ, RZ, R27 ;  /* 0x000000ffff447224 */ /* 0x000fe400078e001b */
[----:B------:R-:W-:Y:S02]  /*3e7d0*/  IMAD.MOV.U32 R58, RZ, RZ, R28 ;  /* 0x000000ffff3a7224 */ /* 0x000fe400078e001c */
[----:B------:R-:W-:-:S07]  /*3e7e0*/  IMAD.MOV.U32 R59, RZ, RZ, R29 ;  /* 0x000000ffff3b7224 */ /* 0x000fce00078e001d */
.L_x_788:
        /* <DEDUP_REMOVED lines=56> */
.L_x_792:
[----:B------:R-:W-:Y:S02]  /*3eb70*/  IMAD.MOV.U32 R24, RZ, RZ, R27 ;  /* 0x000000ffff187224 */ /* 0x000fe400078e001b */
[----:B------:R-:W-:Y:S02]  /*3eb80*/  IMAD.MOV.U32 R58, RZ, RZ, R28 ;  /* 0x000000ffff3a7224 */ /* 0x000fe400078e001c */
[----:B------:R-:W-:-:S07]  /*3eb90*/  IMAD.MOV.U32 R59, RZ, RZ, R29 ;  /* 0x000000ffff3b7224 */ /* 0x000fce00078e001d */
.L_x_791:
[----:B------:R-:W-:-:S07]  /*3eba0*/  VIADD R68, R24, 0x1 ;  /* 0x0000000118447836 */ /* 0x000fce0000000000 */
.L_x_790:
        /* <DEDUP_REMOVED lines=63> */
.L_x_794:
[----:B------:R-:W-:Y:S02]  /*3efa0*/  IMAD.MOV.U32 R66, RZ, RZ, R27 ;  /* 0x000000ffff427224 */ /* 0x000fe400078e001b */
[----:B------:R-:W-:Y:S02]  /*3efb0*/  IMAD.MOV.U32 R32, RZ, RZ, R28 ;  /* 0x000000ffff207224 */ /* 0x000fe400078e001c */
[----:B------:R-:W-:-:S07]  /*3efc0*/  IMAD.MOV.U32 R33, RZ, RZ, R29 ;  /* 0x000000ffff217224 */ /* 0x000fce00078e001d */
.L_x_793:
        /* <DEDUP_REMOVED lines=56> */
.L_x_797:
[----:B------:R-:W-:Y:S02]  /*3f350*/  IMAD.MOV.U32 R24, RZ, RZ, R27 ;  /* 0x000000ffff187224 */ /* 0x000fe400078e001b */
[----:B------:R-:W-:Y:S02]  /*3f360*/  IMAD.MOV.U32 R66, RZ, RZ, R28 ;  /* 0x000000ffff427224 */ /* 0x000fe400078e001c */
[----:B------:R-:W-:-:S07]  /*3f370*/  IMAD.MOV.U32 R67, RZ, RZ, R29 ;  /* 0x000000ffff437224 */ /* 0x000fce00078e001d */
.L_x_796:
[----:B------:R-:W-:-:S07]  /*3f380*/  VIADD R68, R24, 0x1 ;  /* 0x0000000118447836 */ /* 0x000fce0000000000 */
.L_x_795:
        /* <DEDUP_REMOVED lines=54> */
.L_x_799:
[----:B------:R-:W-:Y:S02]  /*3f6f0*/  IMAD.MOV.U32 R66, RZ, RZ, R27 ;  /* 0x000000ffff427224 */ /* 0x000fe400078e001b */
[----:B------:R-:W-:Y:S02]  /*3f700*/  IMAD.MOV.U32 R58, RZ, RZ, R28 ;  /* 0x000000ffff3a7224 */ /* 0x000fe400078e001c */
[----:B------:R-:W-:-:S07]  /*3f710*/  IMAD.MOV.U32 R59, RZ, RZ, R29 ;  /* 0x000000ffff3b7224 */ /* 0x000fce00078e001d */
.L_x_798:
        /* <DEDUP_REMOVED lines=56> */
.L_x_802:
[----:B------:R-:W-:Y:S02]  /*3faa0*/  IMAD.MOV.U32 R24, RZ, RZ, R27 ;  /* 0x000000ffff187224 */ /* 0x000fe400078e001b */
[----:B------:R-:W-:Y:S02]  /*3fab0*/  IMAD.MOV.U32 R58, RZ, RZ, R28 ;  /* 0x000000ffff3a7224 */ /* 0x000fe400078e001c */
[----:B------:R-:W-:-:S07]  /*3fac0*/  IMAD.MOV.U32 R59, RZ, RZ, R29 ;  /* 0x000000ffff3b7224 */ /* 0x000fce00078e001d */
.L_x_801:
[----:B------:R-:W-:-:S07]  /*3fad0*/  VIADD R68, R24, 0x1 ;  /* 0x0000000118447836 */ /* 0x000fce0000000000 */
.L_x_800:
        /* <DEDUP_REMOVED lines=63> */
.L_x_804:
[----:B------:R-:W-:Y:S05]  /*3fed0*/  BSYNC.RECONVERGENT B1 ;  /* 0x0000000000017941 */ /* 0x000fea0003800200 */
.L_x_803:
        /* <DEDUP_REMOVED lines=23> */
.L_x_806:
[----:B------:R-:W-:Y:S05]  /*40050*/  BSYNC.RECONVERGENT B1 ;  /* 0x0000000000017941 */ /* 0x000fea0003800200 */
.L_x_805:
        /* <DEDUP_REMOVED lines=27> */
[----:B------:R-:W-:Y:S01]  /*40210*/  IMAD.MOV.U32 R24, RZ, RZ, R27 ;  /* 0x000000ffff187224 */ /* 0x000fe200078e001b */
[----:B------:R-:W-:Y:S01]  /*40220*/  MOV R56, R28 ;  /* 0x0000001c00387202 */ /* 0x000fe20000000f00 */
[----:B------:R-:W-:-:S07]  /*40230*/  IMAD.MOV.U32 R57, RZ, RZ, R29 ;  /* 0x000000ffff397224 */ /* 0x000fce00078e001d */
.L_x_810:
[----:B------:R-:W-:Y:S05]  /*40240*/  BSYNC.RECONVERGENT B3 ;  /* 0x0000000000037941 */ /* 0x000fea0003800200 */
.L_x_809:
[----:B------:R-:W-:-:S07]  /*40250*/  VIADD R66, R24, 0x1 ;  /* 0x0000000118427836 */ /* 0x000fce0000000000 */
.L_x_808:
[----:B------:R-:W-:Y:S05]  /*40260*/  BSYNC.RECONVERGENT B2 ;  /* 0x0000000000027941 */ /* 0x000fea0003800200 */
.L_x_807:
        /* <DEDUP_REMOVED lines=57> */
.L_x_814:
[----:B------:R-:W-:Y:S05]  /*40600*/  BSYNC.RECONVERGENT B3 ;  /* 0x0000000000037941 */ /* 0x000fea0003800200 */
.L_x_813:
[----:B------:R-:W-:-:S07]  /*40610*/  VIADD R68, R24, 0x1 ;  /* 0x0000000118447836 */ /* 0x000fce0000000000 */
.L_x_812:
[----:B------:R-:W-:Y:S05]  /*40620*/  BSYNC.RECONVERGENT B2 ;  /* 0x0000000000027941 */ /* 0x000fea0003800200 */
.L_x_811:
        /* <DEDUP_REMOVED lines=56> */
.L_x_817:
[----:B------:R-:W-:Y:S02]  /*409b0*/  IMAD.MOV.U32 R24, RZ, RZ, R27 ;  /* 0x000000ffff187224 */ /* 0x000fe400078e001b */
[----:B------:R-:W-:Y:S02]  /*409c0*/  IMAD.MOV.U32 R68, RZ, RZ, R28 ;  /* 0x000000ffff447224 */ /* 0x000fe400078e001c */
[----:B------:R-:W-:-:S07]  /*409d0*/  IMAD.MOV.U32 R69, RZ, RZ, R29 ;  /* 0x000000ffff457224 */ /* 0x000fce00078e001d */
.L_x_816:
[----:B------:R-:W-:-:S07]  /*409e0*/  VIADD R70, R24, 0x1 ;  /* 0x0000000118467836 */ /* 0x000fce0000000000 */
.L_x_815:
        /* <DEDUP_REMOVED lines=56> */
.L_x_819:
[----:B------:R-:W-:Y:S02]  /*40d70*/  IMAD.MOV.U32 R70, RZ, RZ, R27 ;  /* 0x000000ffff467224 */ /* 0x000fe400078e001b */
[----:B------:R-:W-:Y:S02]  /*40d80*/  IMAD.MOV.U32 R68, RZ, RZ, R28 ;  /* 0x000000ffff447224 */ /* 0x000fe400078e001c */
[----:B------:R-:W-:-:S07]  /*40d90*/  IMAD.MOV.U32 R69, RZ, RZ, R29 ;  /* 0x000000ffff457224 */ /* 0x000fce00078e001d */
.L_x_818:
        /* <DEDUP_REMOVED lines=47> */
.L_x_822:
[----:B------:R-:W-:Y:S02]  /*41090*/  IMAD.MOV.U32 R68, RZ, RZ, R28 ;  /* 0x000000ffff447224 */ /* 0x000fe400078e001c */
[----:B------:R-:W-:-:S07]  /*410a0*/  IMAD.MOV.U32 R69, RZ, RZ, R29 ;  /* 0x000000ffff457224 */ /* 0x000fce00078e001d */
.L_x_821:
[----:B------:R-:W-:-:S07]  /*410b0*/  VIADD R70, R27, 0x1 ;  /* 0x000000011b467836 */ /* 0x000fce0000000000 */
.L_x_820:
        /* <DEDUP_REMOVED lines=54> */
.L_x_825:
[----:B------:R-:W-:Y:S02]  /*41420*/  IMAD.MOV.U32 R24, RZ, RZ, R27 ;  /* 0x000000ffff187224 */ /* 0x000fe400078e001b */
[----:B------:R-:W-:Y:S02]  /*41430*/  IMAD.MOV.U32 R58, RZ, RZ, R28 ;  /* 0x000000ffff3a7224 */ /* 0x000fe400078e001c */
[----:B------:R-:W-:-:S07]  /*41440*/  IMAD.MOV.U32 R59, RZ, RZ, R29 ;  /* 0x000000ffff3b7224 */ /* 0x000fce00078e001d */
.L_x_824:
[----:B------:R-:W-:-:S07]  /*41450*/  VIADD R68, R24, 0x1 ;  /* 0x0000000118447836 */ /* 0x000fce0000000000 */
.L_x_823:
        /* <DEDUP_REMOVED lines=39> */
.L_x_827:
[----:B------:R-:W-:Y:S02]  /*416d0*/  IMAD.MOV.U32 R70, RZ, RZ, R27 ;  /* 0x000000ffff467224 */ /* 0x000fe400078e001b */
[----:B------:R-:W-:Y:S02]  /*416e0*/  IMAD.MOV.U32 R68, RZ, RZ, R28 ;  /* 0x000000ffff447224 */ /* 0x000fe400078e001c */
[----:B------:R-:W-:-:S07]  /*416f0*/  IMAD.MOV.U32 R69, RZ, RZ, R29 ;  /* 0x000000ffff457224 */ /* 0x000fce00078e001d */
.L_x_826:
        /* <DEDUP_REMOVED lines=56> */
.L_x_829:
[----:B------:R-:W-:Y:S05]  /*41a80*/  BSYNC.RECONVERGENT B1 ;  /* 0x0000000000017941 */ /* 0x000fea0003800200 */
.L_x_828:
        /* <DEDUP_REMOVED lines=32> */
.L_x_831:
[----:B------:R-:W-:Y:S02]  /*41c90*/  IMAD.MOV.U32 R60, RZ, RZ, R27 ;  /* 0x000000ffff3c7224 */ /* 0x000fe400078e001b */
[----:B------:R-:W-:Y:S02]  /*41ca0*/  IMAD.MOV.U32 R58, RZ, RZ, R28 ;  /* 0x000000ffff3a7224 */ /* 0x000fe400078e001c */
[----:B------:R-:W-:-:S07]  /*41cb0*/  IMAD.MOV.U32 R59, RZ, RZ, R29 ;  /* 0x000000ffff3b7224 */ /* 0x000fce00078e001d */
.L_x_830:
        /* <DEDUP_REMOVED lines=39> */
.L_x_833:
[----:B------:R-:W-:Y:S02]  /*41f30*/  IMAD.MOV.U32 R68, RZ, RZ, R27 ;  /* 0x000000ffff447224 */ /* 0x000fe400078e001b */
[----:B------:R-:W-:Y:S02]  /*41f40*/  IMAD.MOV.U32 R58, RZ, RZ, R28 ;  /* 0x000000ffff3a7224 */ /* 0x000fe400078e001c */
[----:B------:R-:W-:-:S07]  /*41f50*/  IMAD.MOV.U32 R59, RZ, RZ, R29 ;  /* 0x000000ffff3b7224 */ /* 0x000fce00078e001d */
.L_x_832:
        /* <DEDUP_REMOVED lines=54> */
.L_x_836:
[----:B------:R-:W-:Y:S02]  /*422c0*/  IMAD.MOV.U32 R24, RZ, RZ, R27 ;  /* 0x000000ffff187224 */ /* 0x000fe400078e001b */
[----:B------:R-:W-:Y:S02]  /*422d0*/  IMAD.MOV.U32 R58, RZ, RZ, R28 ;  /* 0x000000ffff3a7224 */ /* 0x000fe400078e001c */
[----:B------:R-:W-:-:S07]  /*422e0*/  IMAD.MOV.U32 R59, RZ, RZ, R29 ;  /* 0x000000ffff3b7224 */ /* 0x000fce00078e001d */
.L_x_835:
[----:B------:R-:W-:-:S07]  /*422f0*/  VIADD R68, R24, 0x1 ;  /* 0x0000000118447836 */ /* 0x000fce0000000000 */
.L_x_834:
        /* <DEDUP_REMOVED lines=56> */
.L_x_839:
[----:B------:R-:W-:Y:S02]  /*42680*/  IMAD.MOV.U32 R24, RZ, RZ, R27 ;  /* 0x000000ffff187224 */ /* 0x000fe400078e001b */
[----:B------:R-:W-:Y:S02]  /*42690*/  IMAD.MOV.U32 R68, RZ, RZ, R28 ;  /* 0x000000ffff447224 */ /* 0x000fe400078e001c */
[----:B------:R-:W-:-:S07]  /*426a0*/  IMAD.MOV.U32 R69, RZ, RZ, R29 ;  /* 0x000000ffff457224 */ /* 0x000fce00078e001d */
.L_x_838:
[----:B------:R-:W-:-:S07]  /*426b0*/  VIADD R70, R24, 0x1 ;  /* 0x0000000118467836 */ /* 0x000fce0000000000 */
.L_x_837:
        /* <DEDUP_REMOVED lines=40> */
.L_x_841:
[----:B------:R-:W-:Y:S02]  /*42940*/  IMAD.MOV.U32 R70, RZ, RZ, R27 ;  /* 0x000000ffff467224 */ /* 0x000fe400078e001b */
[----:B------:R-:W-:Y:S02]  /*42950*/  IMAD.MOV.U32 R68, RZ, RZ, R28 ;  /* 0x000000ffff447224 */ /* 0x000fe400078e001c */
[----:B------:R-:W-:-:S07]  /*42960*/  IMAD.MOV.U32 R69, RZ, RZ, R29 ;  /* 0x000000ffff457224 */ /* 0x000fce00078e001d */
.L_x_840:
        /* <DEDUP_REMOVED lines=54> */
.L_x_843:
[----:B------:R-:W-:Y:S02]  /*42cd0*/  IMAD.MOV.U32 R68, RZ, RZ, R27 ;  /* 0x000000ffff447224 */ /* 0x000fe400078e001b */
[----:B------:R-:W-:Y:S02]  /*42ce0*/  IMAD.MOV.U32 R58, RZ, RZ, R28 ;  /* 0x000000ffff3a7224 */ /* 0x000fe400078e001c */
[----:B------:R-:W-:-:S07]  /*42cf0*/  IMAD.MOV.U32 R59, RZ, RZ, R29 ;  /* 0x000000ffff3b7224 */ /* 0x000fce00078e001d */
.L_x_842:
        /* <DEDUP_REMOVED lines=45> */
.L_x_846:
[----:B------:R-:W-:Y:S02]  /*42fd0*/  IMAD.MOV.U32 R68, RZ, RZ, R28 ;  /* 0x000000ffff447224 */ /* 0x000fe400078e001c */
[----:B------:R-:W-:-:S07]  /*42fe0*/  IMAD.MOV.U32 R69, RZ, RZ, R29 ;  /* 0x000000ffff457224 */ /* 0x000fce00078e001d */
.L_x_845:
[----:B------:R-:W-:-:S07]  /*42ff0*/  VIADD R70, R27, 0x1 ;  /* 0x000000011b467836 */ /* 0x000fce0000000000 */
.L_x_844:
        /* <DEDUP_REMOVED lines=52> */
.L_x_848:
[----:B------:R-:W-:Y:S05]  /*43340*/  BSYNC.RECONVERGENT B1 ;  /* 0x0000000000017941 */ /* 0x000fea0003800200 */
.L_x_847:
[----:B------:R-:W-:Y:S08]  /*43350*/  BAR.SYNC.DEFER_BLOCKING 0x0 ;  /* 0x0000000000007b1d */ /* 0x000ff00000010000 */
[----:B------:R-:W0:Y:S08]  /*43360*/  LDC.64 R28, c[0x0][0x380] ;  /* 0x0000e000ff1c7b82 */ /* 0x000e300000000a00 */
[----:B------:R-:W1:Y:S08]  /*43370*/  LDC.64 R30, c[0x3][0x68] ;  /* 0x00c01a00ff1e7b82 */ /* 0x000e700000000a00 */
[----:B------:R-:W-:Y:S06]  /*43380*/  BAR.SYNC.DEFER_BLOCKING 0x0 ;  /* 0x0000000000007b1d */ /* 0x000fec0000010000 */
[----:B0-----:R-:W2:Y:S01]  /*43390*/  LDG.E.64 R28, desc[UR16][R28.64] ;  /* 0x000000101c1c7981 */ /* 0x001ea2000c1e1b00 */
[----:B------:R-:W1:Y:S01]  /*433a0*/  MUFU.RCP64H R27, UR40 ;  /* 0x00000028001b7d08 */ /* 0x000e620008001800 */
[----:B------:R-:W-:Y:S01]  /*433b0*/  IMAD.MOV.U32 R26, RZ, RZ, 0x1 ;  /* 0x00000001ff1a7424 */ /* 0x000fe200078e00ff */
[----:B------:R-:W-:-:S05]  /*433c0*/  DADD R38, R38, -R24 ;  /* 0x0000000026267229 */ /* 0x000fca0000000818 */
        /* <DEDUP_REMOVED lines=20> */
.L_x_849:
        /* <DEDUP_REMOVED lines=32> */
.L_x_851:
[----:B------:R-:W-:Y:S02]  /*43710*/  IMAD.MOV.U32 R68, RZ, RZ, R27 ;  /* 0x000000ffff447224 */ /* 0x000fe400078e001b */
[----:B------:R-:W-:Y:S02]  /*43720*/  IMAD.MOV.U32 R66, RZ, RZ, R28 ;  /* 0x000000ffff427224 */ /* 0x000fe400078e001c */
[----:B------:R-:W-:-:S07]  /*43730*/  IMAD.MOV.U32 R67, RZ, RZ, R29 ;  /* 0x000000ffff437224 */ /* 0x000fce00078e001d */
.L_x_850:
        /* <DEDUP_REMOVED lines=56> */
.L_x_854:
[----:B------:R-:W-:Y:S02]  /*43ac0*/  IMAD.MOV.U32 R24, RZ, RZ, R27 ;  /* 0x000000ffff187224 */ /* 0x000fe400078e001b */
[----:B------:R-:W-:Y:S02]  /*43ad0*/  IMAD.MOV.U32 R68, RZ, RZ, R28 ;  /* 0x000000ffff447224 */ /* 0x000fe400078e001c */
[----:B------:R-:W-:-:S07]  /*43ae0*/  IMAD.MOV.U32 R69, RZ, RZ, R29 ;  /* 0x000000ffff457224 */ /* 0x000fce00078e001d */
.L_x_853:
[----:B------:R-:W-:-:S07]  /*43af0*/  VIADD R70, R24, 0x1 ;  /* 0x0000000118467836 */ /* 0x000fce0000000000 */
.L_x_852:
        /* <DEDUP_REMOVED lines=54> */
.L_x_856:
[----:B------:R-:W-:Y:S02]  /*43e60*/  IMAD.MOV.U32 R68, RZ, RZ, R27 ;  /* 0x000000ffff447224 */ /* 0x000fe400078e001b */
[----:B------:R-:W-:Y:S02]  /*43e70*/  IMAD.MOV.U32 R58, RZ, RZ, R28 ;  /* 0x000000ffff3a7224 */ /* 0x000fe400078e001c */
[----:B------:R-:W-:-:S07]  /*43e80*/  IMAD.MOV.U32 R59, RZ, RZ, R29 ;  /* 0x000000ffff3b7224 */ /* 0x000fce00078e001d */
.L_x_855:
        /* <DEDUP_REMOVED lines=56> */
.L_x_859:
[----:B------:R-:W-:Y:S02]  /*44210*/  IMAD.MOV.U32 R24, RZ, RZ, R27 ;  /* 0x000000ffff187224 */ /* 0x000fe400078e001b */
[----:B------:R-:W-:Y:S02]  /*44220*/  IMAD.MOV.U32 R58, RZ, RZ, R28 ;  /* 0x000000ffff3a7224 */ /* 0x000fe400078e001c */
[----:B------:R-:W-:-:S07]  /*44230*/  IMAD.MOV.U32 R59, RZ, RZ, R29 ;  /* 0x000000ffff3b7224 */ /* 0x000fce00078e001d */
.L_x_858:
[----:B------:R-:W-:-:S07]  /*44240*/  VIADD R68, R24, 0x1 ;  /* 0x0000000118447836 */ /* 0x000fce0000000000 */
.L_x_857:
        /* <DEDUP_REMOVED lines=63> */
.L_x_861:
[----:B------:R-:W-:Y:S02]  /*44640*/  IMAD.MOV.U32 R66, RZ, RZ, R27 ;  /* 0x000000ffff427224 */ /* 0x000fe400078e001b */
[----:B------:R-:W-:Y:S02]  /*44650*/  IMAD.MOV.U32 R32, RZ, RZ, R28 ;  /* 0x000000ffff207224 */ /* 0x000fe400078e001c */
[----:B------:R-:W-:-:S07]  /*44660*/  IMAD.MOV.U32 R33, RZ, RZ, R29 ;  /* 0x000000ffff217224 */ /* 0x000fce00078e001d */
.L_x_860:
[----:B------:R-:W-:-:S04]  /*44670*/  SHF.L.U32 R24, R66, 0x6, RZ ;  /* 0x0000000642187819 */ /* 0x000fc800000006ff */
        /* <DEDUP_REMOVED lines=55> */
.L_x_864:
[----:B------:R-:W-:Y:S02]  /*449f0*/  IMAD.MOV.U32 R24, RZ, RZ, R27 ;  /* 0x000000ffff187224 */ /* 0x000fe400078e001b */
[----:B------:R-:W-:Y:S02]  /*44a00*/  IMAD.MOV.U32 R66, RZ, RZ, R28 ;  /* 0x000000ffff427224 */ /* 0x000fe400078e001c */
[----:B------:R-:W-:-:S07]  /*44a10*/  IMAD.MOV.U32 R67, RZ, RZ, R29 ;  /* 0x000000ffff437224 */ /* 0x000fce00078e001d */
.L_x_863:
[----:B------:R-:W-:-:S07]  /*44a20*/  VIADD R68, R24, 0x1 ;  /* 0x0000000118447836 */ /* 0x000fce0000000000 */
.L_x_862:
        /* <DEDUP_REMOVED lines=54> */
.L_x_866:
[----:B------:R-:W-:Y:S02]  /*44d90*/  IMAD.MOV.U32 R66, RZ, RZ, R27 ;  /* 0x000000ffff427224 */ /* 0x000fe400078e001b */
[----:B------:R-:W-:Y:S02]  /*44da0*/  IMAD.MOV.U32 R58, RZ, RZ, R28 ;  /* 0x000000ffff3a7224 */ /* 0x000fe400078e001c */
[----:B------:R-:W-:-:S07]  /*44db0*/  IMAD.MOV.U32 R59, RZ, RZ, R29 ;  /* 0x000000ffff3b7224 */ /* 0x000fce00078e001d */
.L_x_865:
        /* <DEDUP_REMOVED lines=56> */
.L_x_869:
[----:B------:R-:W-:Y:S02]  /*45140*/  IMAD.MOV.U32 R24, RZ, RZ, R27 ;  /* 0x000000ffff187224 */ /* 0x000fe400078e001b */
[----:B------:R-:W-:Y:S02]  /*45150*/  IMAD.MOV.U32 R58, RZ, RZ, R28 ;  /* 0x000000ffff3a7224 */ /* 0x000fe400078e001c */
[----:B------:R-:W-:-:S07]  /*45160*/  IMAD.MOV.U32 R59, RZ, RZ, R29 ;  /* 0x000000ffff3b7224 */ /* 0x000fce00078e001d */
.L_x_868:
[----:B------:R-:W-:-:S07]  /*45170*/  VIADD R68, R24, 0x1 ;  /* 0x0000000118447836 */ /* 0x000fce0000000000 */
.L_x_867:
        /* <DEDUP_REMOVED lines=63> */
.L_x_871:
[----:B------:R-:W-:Y:S05]  /*45570*/  BSYNC.RECONVERGENT B1 ;  /* 0x0000000000017941 */ /* 0x000fea0003800200 */
.L_x_870:
        /* <DEDUP_REMOVED lines=23> */
.L_x_873:
[----:B------:R-:W-:Y:S05]  /*456f0*/  BSYNC.RECONVERGENT B1 ;  /* 0x0000000000017941 */ /* 0x000fea0003800200 */
.L_x_872:
        /* <DEDUP_REMOVED lines=30> */
.L_x_877:
[----:B------:R-:W-:Y:S05]  /*458e0*/  BSYNC.RECONVERGENT B3 ;  /* 0x0000000000037941 */ /* 0x000fea0003800200 */
.L_x_876:
[----:B------:R-:W-:-:S07]  /*458f0*/  VIADD R66, R24, 0x1 ;  /* 0x0000000118427836 */ /* 0x000fce0000000000 */
.L_x_875:
[----:B------:R-:W-:Y:S05]  /*45900*/  BSYNC.RECONVERGENT B2 ;  /* 0x0000000000027941 */ /* 0x000fea0003800200 */
.L_x_874:
        /* <DEDUP_REMOVED lines=57> */
.L_x_881:
[----:B------:R-:W-:Y:S05]  /*45ca0*/  BSYNC.RECONVERGENT B3 ;  /* 0x0000000000037941 */ /* 0x000fea0003800200 */
.L_x_880:
[----:B------:R-:W-:-:S07]  /*45cb0*/  VIADD R68, R24, 0x1 ;  /* 0x0000000118447836 */ /* 0x000fce0000000000 */
.L_x_879:
[----:B------:R-:W-:Y:S05]  /*45cc0*/  BSYNC.RECONVERGENT B2 ;  /* 0x0000000000027941 */ /* 0x000fea0003800200 */
.L_x_878:
        /* <DEDUP_REMOVED lines=56> */
.L_x_883:
[----:B------:R-:W-:Y:S02]  /*46050*/  IMAD.MOV.U32 R68, RZ, RZ, R27 ;  /* 0x000000ffff447224 */ /* 0x000fe400078e001b */
[----:B------:R-:W-:Y:S02]  /*46060*/  IMAD.MOV.U32 R60, RZ, RZ, R28 ;  /* 0x000000ffff3c7224 */ /* 0x000fe400078e001c */
[----:B------:R-:W-:-:S07]  /*46070*/  IMAD.MOV.U32 R61, RZ, RZ, R29 ;  /* 0x000000ffff3d7224 */ /* 0x000fce00078e001d */
.L_x_882:
        /* <DEDUP_REMOVED lines=46> */
.L_x_886:
[----:B------:R-:W-:Y:S02]  /*46360*/  IMAD.MOV.U32 R68, RZ, RZ, R28 ;  /* 0x000000ffff447224 */ /* 0x000fe400078e001c */
[----:B------:R-:W-:-:S07]  /*46370*/  IMAD.MOV.U32 R69, RZ, RZ, R29 ;  /* 0x000000ffff457224 */ /* 0x000fce00078e001d */
.L_x_885:
[----:B------:R-:W-:-:S07]  /*46380*/  VIADD R70, R27, 0x1 ;  /* 0x000000011b467836 */ /* 0x000fce0000000000 */
.L_x_884:
        /* <DEDUP_REMOVED lines=56> */
.L_x_888:
[----:B------:R-:W-:Y:S05]  /*46710*/  BSYNC.RECONVERGENT B1 ;  /* 0x0000000000017941 */ /* 0x000fea0003800200 */
.L_x_887:
[----:B------:R-:W0:Y:S08]  /*46720*/  LDC.64 R60, c[0x0][0x388] ;  /* 0x0000e200ff3c7b82 */ /* 0x000e300000000a00 */
[----:B------:R-:W-:Y:S06]  /*46730*/  BAR.SYNC.DEFER_BLOCKING 0x0 ;  /* 0x0000000000007b1d */ /* 0x000fec0000010000 */
[----:B0-----:R-:W2:Y:S01]  /*46740*/  LDG.E.64 R60, desc[UR16][R60.64+0x8] ;  /* 0x000008103c3c7981 */ /* 0x001ea2000c1e1b00 */
[----:B------:R-:W-:-:S02]  /*46750*/  DADD R62, R56, -R62 ;  /* 0x00000000383e7229 */ /* 0x000fc4000000083e */
[----:B------:R-:W-:-:S06]  /*46760*/  DADD R56, -R24, R36 ;  /* 0x0000000018387229 */ /* 0x000fcc0000000124 */
[----:B------:R-:W-:Y:S02]  /*46770*/  DMUL R36, R64, R62 ;  /* 0x0000003e40247228 */ /* 0x000fe40000000000 */
[----:B--2---:R-:W-:-:S14]  /*46780*/  DSETP.NEU.AND P1, PT, |R60|, +INF , PT ;  /* 0x7ff000003c00742a */ /* 0x004fdc0003f2d200 */
[----:B------:R-:W-:Y:S01]  /*46790*/  @!P1 DMUL R58, RZ, R60 ;  /* 0x0000003cff3a9228 */ /* 0x000fe20000000000 */
[----:B------:R-:W-:Y:S01]  /*467a0*/  @!P1 IMAD.MOV.U32 R64, RZ, RZ, 0x1 ;  /* 0x00000001ff409424 */ /* 0x000fe200078e00ff */
        /* <DEDUP_REMOVED lines=19> */
[----:B------:R-:W-:Y:S02]  /*468e0*/  MOV R33, R61 ;  /* 0x0000003d00217202 */ /* 0x000fe40000000f00 */
[----:B------:R-:W-:-:S07]  /*468f0*/  MOV R58, 0x46910 ;  /* 0x00046910003a7802 */ /* 0x000fce0000000f00 */
[----:B------:R-:W-:Y:S05]  /*46900*/  CALL.REL.NOINC `($_Z9paths_rk4PdS_S_$__internal_trig_reduction_slowpathd) ;  /* 0x0000005c00807944 */ /* 0x000fea0003c00000 */
[----:B------:R-:W-:Y:S05]  /*46910*/  BSYNC.RECONVERGENT B2 ;  /* 0x0000000000027941 */ /* 0x000fea0003800200 */
.L_x_891:
[----:B------:R-:W-:Y:S02]  /*46920*/  IMAD.MOV.U32 R24, RZ, RZ, R27 ;  /* 0x000000ffff187224 */ /* 0x000fe400078e001b */
[----:B------:R-:W-:Y:S02]  /*46930*/  IMAD.MOV.U32 R58, RZ, RZ, R28 ;  /* 0x000000ffff3a7224 */ /* 0x000fe400078e001c */
[----:B------:R-:W-:-:S07]  /*46940*/  IMAD.MOV.U32 R59, RZ, RZ, R29 ;  /* 0x000000ffff3b7224 */ /* 0x000fce00078e001d */
.L_x_890:
[----:B------:R-:W-:-:S07]  /*46950*/  VIADD R64, R24, 0x1 ;  /* 0x0000000118407836 */ /* 0x000fce0000000000 */
.L_x_889:
        /* <DEDUP_REMOVED lines=45> */
.L_x_894:
[----:B------:R-:W-:Y:S02]  /*46c30*/  IMAD.MOV.U32 R68, RZ, RZ, R28 ;  /* 0x000000ffff447224 */ /* 0x000fe400078e001c */
[----:B------:R-:W-:-:S07]  /*46c40*/  IMAD.MOV.U32 R69, RZ, RZ, R29 ;  /* 0x000000ffff457224 */ /* 0x000fce00078e001d */
.L_x_893:
[----:B------:R-:W-:-:S07]  /*46c50*/  VIADD R70, R27, 0x1 ;  /* 0x000000011b467836 */ /* 0x000fce0000000000 */
.L_x_892:
        /* <DEDUP_REMOVED lines=57> */
.L_x_897:
[----:B------:R-:W-:Y:S02]  /*46ff0*/  IMAD.MOV.U32 R24, RZ, RZ, R27 ;  /* 0x000000ffff187224 */ /* 0x000fe400078e001b */
[----:B------:R-:W-:Y:S02]  /*47000*/  IMAD.MOV.U32 R58, RZ, RZ, R28 ;  /* 0x000000ffff3a7224 */ /* 0x000fe400078e001c */
[----:B------:R-:W-:-:S07]  /*47010*/  IMAD.MOV.U32 R59, RZ, RZ, R29 ;  /* 0x000000ffff3b7224 */ /* 0x000fce00078e001d */
.L_x_896:
[----:B------:R-:W-:-:S07]  /*47020*/  VIADD R70, R24, 0x1 ;  /* 0x0000000118467836 */ /* 0x000fce0000000000 */
.L_x_895:
        /* <DEDUP_REMOVED lines=53> */
.L_x_899:
[----:B------:R-:W-:Y:S02]  /*47380*/  IMAD.MOV.U32 R70, RZ, RZ, R27 ;  /* 0x000000ffff467224 */ /* 0x000fe400078e001b */
[----:B------:R-:W-:Y:S02]  /*47390*/  IMAD.MOV.U32 R68, RZ, RZ, R28 ;  /* 0x000000ffff447224 */ /* 0x000fe400078e001c */
[----:B------:R-:W-:-:S07]  /*473a0*/  IMAD.MOV.U32 R69, RZ, RZ, R29 ;  /* 0x000000ffff457224 */ /* 0x000fce00078e001d */
.L_x_898:
        /* <DEDUP_REMOVED lines=40> */
.L_x_901:
[----:B------:R-:W-:Y:S02]  /*47630*/  IMAD.MOV.U32 R70, RZ, RZ, R27 ;  /* 0x000000ffff467224 */ /* 0x000fe400078e001b */
[----:B------:R-:W-:Y:S02]  /*47640*/  IMAD.MOV.U32 R68, RZ, RZ, R28 ;  /* 0x000000ffff447224 */ /* 0x000fe400078e001c */
[----:B------:R-:W-:-:S07]  /*47650*/  IMAD.MOV.U32 R69, RZ, RZ, R29 ;  /* 0x000000ffff457224 */ /* 0x000fce00078e001d */
.L_x_900:
        /* <DEDUP_REMOVED lines=55> */
.L_x_903:
[----:B------:R-:W-:Y:S02]  /*479d0*/  IMAD.MOV.U32 R70, RZ, RZ, R27 ;  /* 0x000000ffff467224 */ /* 0x000fe400078e001b */
[----:B------:R-:W-:Y:S02]  /*479e0*/  IMAD.MOV.U32 R58, RZ, RZ, R28 ;  /* 0x000000ffff3a7224 */ /* 0x000fe400078e001c */
[----:B------:R-:W-:-:S07]  /*479f0*/  IMAD.MOV.U32 R59, RZ, RZ, R29 ;  /* 0x000000ffff3b7224 */ /* 0x000fce00078e001d */
.L_x_902:
        /* <DEDUP_REMOVED lines=46> */
.L_x_906:
[----:B------:R-:W-:Y:S02]  /*47ce0*/  IMAD.MOV.U32 R68, RZ, RZ, R28 ;  /* 0x000000ffff447224 */ /* 0x000fe400078e001c */
[----:B------:R-:W-:-:S07]  /*47cf0*/  IMAD.MOV.U32 R69, RZ, RZ, R29 ;  /* 0x000000ffff457224 */ /* 0x000fce00078e001d */
.L_x_905:
[----:B------:R-:W-:-:S07]  /*47d00*/  VIADD R70, R27, 0x1 ;  /* 0x000000011b467836 */ /* 0x000fce0000000000 */
.L_x_904:
        /* <DEDUP_REMOVED lines=54> */
.L_x_909:
[----:B------:R-:W-:Y:S02]  /*48070*/  IMAD.MOV.U32 R24, RZ, RZ, R27 ;  /* 0x000000ffff187224 */ /* 0x000fe400078e001b */
[----:B------:R-:W-:Y:S02]  /*48080*/  IMAD.MOV.U32 R58, RZ, RZ, R28 ;  /* 0x000000ffff3a7224 */ /* 0x000fe400078e001c */
[----:B------:R-:W-:-:S07]  /*48090*/  IMAD.MOV.U32 R59, RZ, RZ, R29 ;  /* 0x000000ffff3b7224 */ /* 0x000fce00078e001d */
.L_x_908:
[----:B------:R-:W-:-:S07]  /*480a0*/  VIADD R68, R24, 0x1 ;  /* 0x0000000118447836 */ /* 0x000fce0000000000 */
.L_x_907:
        /* <DEDUP_REMOVED lines=53> */
.L_x_912:
[----:B------:R-:W-:Y:S02]  /*48400*/  IMAD.MOV.U32 R24, RZ, RZ, R27 ;  /* 0x000000ffff187224 */ /* 0x000fe400078e001b */
[----:B------:R-:W-:Y:S02]  /*48410*/  IMAD.MOV.U32 R58, RZ, RZ, R28 ;  /* 0x000000ffff3a7224 */ /* 0x000fe400078e001c */
[----:B------:R-:W-:-:S07]  /*48420*/  IMAD.MOV.U32 R59, RZ, RZ, R29 ;  /* 0x000000ffff3b7224 */ /* 0x000fce00078e001d */
.L_x_911:
[----:B------:R-:W-:-:S07]  /*48430*/  VIADD R68, R24, 0x1 ;  /* 0x0000000118447836 */ /* 0x000fce0000000000 */
.L_x_910:
        /* <DEDUP_REMOVED lines=40> */
.L_x_914:
[----:B------:R-:W-:Y:S01]  /*486c0*/  IMAD.MOV.U32 R68, RZ, RZ, R27 ;  /* 0x000000ffff447224 */ /* 0x000fe200078e001b */
[----:B------:R-:W-:Y:S01]  /*486d0*/  MOV R66, R28 ;  /* 0x0000001c00427202 */ /* 0x000fe20000000f00 */
[----:B------:R-:W-:-:S07]  /*486e0*/  IMAD.MOV.U32 R67, RZ, RZ, R29 ;  /* 0x000000ffff437224 */ /* 0x000fce00078e001d */
.L_x_913:
        /* <DEDUP_REMOVED lines=52> */
.L_x_916:
[----:B------:R-:W-:Y:S05]  /*48a30*/  BSYNC.RECONVERGENT B1 ;  /* 0x0000000000017941 */ /* 0x000fea0003800200 */
.L_x_915:
[----:B------:R-:W-:Y:S08]  /*48a40*/  BAR.SYNC.DEFER_BLOCKING 0x0 ;  /* 0x0000000000007b1d */ /* 0x000ff00000010000 */
[----:B------:R-:W0:Y:S01]  /*48a50*/  LDC.64 R60, c[0x3][0xa8] ;  /* 0x00c02a00ff3c7b82 */ /* 0x000e220000000a00 */
[----:B------:R-:W-:Y:S01]  /*48a60*/  DMUL R36, R52, UR24 ;  /* 0x0000001834247c28 */ /* 0x000fe20008000000 */
[----:B------:R-:W-:Y:S01]  /*48a70*/  BSSY.RECONVERGENT B0, `(.L_x_917) ;  /* 0x000000c000007945 */ /* 0x000fe20003800200 */
[----:B------:R-:W-:-:S06]  /*48a80*/  DADD R56, R56, R24 ;  /* 0x0000000038387229 */ /* 0x000fcc0000000018 */
[C-C-:B------:R-:W-:Y:S02]  /*48a90*/  DFMA R62, R42.reuse, UR26, -R36.reuse ;  /* 0x0000001a2a3e7c2b */ /* 0x140fe40008000824 */
[----:B------:R-:W-:Y:S02]  /*48aa0*/  DFMA R36, R42, UR26, R36 ;  /* 0x0000001a2a247c2b */ /* 0x000fe40008000024 */
[----:B0-----:R-:W-:-:S08]  /*48ab0*/  DFMA R60, R60, -0.5, R50 ;  /* 0xbfe000003c3c782b */ /* 0x001fd00000000032 */
[----:B------:R-:W-:-:S10]  /*48ac0*/  DADD R26, -RZ, |R60| ;  /* 0x00000000ff1a7229 */ /* 0x000fd4000000053c */
[----:B------:R-:W-:Y:S01]  /*48ad0*/  IMAD.MOV.U32 R24, RZ, RZ, R26 ;  /* 0x000000ffff187224 */ /* 0x000fe200078e001a */
[----:B------:R-:W-:Y:S01]  /*48ae0*/  MOV R26, 0x48b30 ;  /* 0x00048b30001a7802 */ /* 0x000fe20000000f00 */
[----:B------:R-:W-:Y:S01]  /*48af0*/  IMAD.MOV.U32 R25, RZ, RZ, R27 ;  /* 0x000000ffff197224 */ /* 0x000fe200078e001b */
[----:B------:R-:W-:Y:S08]  /*48b00*/  BAR.SYNC.DEFER_BLOCKING 0x0 ;  /* 0x0000000000007b1d */ /* 0x000ff00000010000 */
[----:B------:R-:W-:Y:S06]  /*48b10*/  BAR.SYNC.DEFER_BLOCKING 0x0 ;  /* 0x0000000000007b1d */ /* 0x000fec0000010000 */
[----:B------:R-:W-:Y:S05]  /*48b20*/  CALL.REL.NOINC `($_Z9paths_rk4PdS_S_$__internal_accurate_pow) ;  /* 0x0000003000387944 */ /* 0x000fea0003c00000 */
[----:B------:R-:W-:Y:S05]  /*48b30*/  BSYNC.RECONVERGENT B0 ;  /* 0x0000000000007941 */ /* 0x000fea0003800200 */
.L_x_917:
        /* <DEDUP_REMOVED lines=23> */
.L_x_919:
[----:B------:R-:W-:Y:S05]  /*48cb0*/  BSYNC.RECONVERGENT B0 ;  /* 0x0000000000007941 */ /* 0x000fea0003800200 */
.L_x_918:
        /* <DEDUP_REMOVED lines=19> */
.L_x_921:
[----:B------:R-:W-:Y:S05]  /*48df0*/  BSYNC.RECONVERGENT B1 ;  /* 0x0000000000017941 */ /* 0x000fea0003800200 */
.L_x_920:
        /* <DEDUP_REMOVED lines=60> */
.L_x_923:
[----:B------:R-:W-:Y:S05]  /*491c0*/  BSYNC.RECONVERGENT B0 ;  /* 0x0000000000007941 */ /* 0x000fea0003800200 */
.L_x_922:
        /* <DEDUP_REMOVED lines=30> */
.L_x_927:
[----:B------:R-:W-:Y:S05]  /*493b0*/  BSYNC.RECONVERGENT B3 ;  /* 0x0000000000037941 */ /* 0x000fea0003800200 */
.L_x_926:
[----:B------:R-:W-:-:S07]  /*493c0*/  VIADD R70, R24, 0x1 ;  /* 0x0000000118467836 */ /* 0x000fce0000000000 */
.L_x_925:
[----:B------:R-:W-:Y:S05]  /*493d0*/  BSYNC.RECONVERGENT B2 ;  /* 0x0000000000027941 */ /* 0x000fea0003800200 */
.L_x_924:
        /* <DEDUP_REMOVED lines=57> */
.L_x_931:
[----:B------:R-:W-:Y:S05]  /*49770*/  BSYNC.RECONVERGENT B3 ;  /* 0x0000000000037941 */ /* 0x000fea0003800200 */
.L_x_930:
[----:B------:R-:W-:-:S07]  /*49780*/  VIADD R70, R24, 0x1 ;  /* 0x0000000118467836 */ /* 0x000fce0000000000 */
.L_x_929:
[----:B------:R-:W-:Y:S05]  /*49790*/  BSYNC.RECONVERGENT B2 ;  /* 0x0000000000027941 */ /* 0x000fea0003800200 */
.L_x_928:
        /* <DEDUP_REMOVED lines=52> */
[----:B------:R-:W-:Y:S02]  /*49ae0*/  IMAD.MOV.U32 R26, RZ, RZ, R24 ;  /* 0x000000ffff1a7224 */ /* 0x000fe400078e0018 */
[----:B------:R-:W-:-:S07]  /*49af0*/  IMAD.MOV.U32 R27, RZ, RZ, R25 ;  /* 0x000000ffff1b7224 */ /* 0x000fce00078e0019 */
.L_x_933:
[----:B------:R-:W-:Y:S05]  /*49b00*/  BSYNC.RECONVERGENT B1 ;  /* 0x0000000000017941 */ /* 0x000fea0003800200 */
.L_x_932:
[----:B------:R-:W-:Y:S01]  /*49b10*/  BAR.SYNC.DEFER_BLOCKING 0x0 ;  /* 0x0000000000007b1d */ /* 0x000fe20000010000 */
[----:B------:R-:W-:-:S05]  /*49b20*/  IMAD.MOV.U32 R24, RZ, RZ, 0x1 ;  /* 0x00000001ff187424 */ /* 0x000fca00078e00ff */
[----:B------:R-:W0:Y:S01]  /*49b30*/  MUFU.RCP64H R25, R15 ;  /* 0x0000000f00197308 */ /* 0x000e220000001800 */
[----:B------:R-:W-:Y:S01]  /*49b40*/  BSSY.RECONVERGENT B0, `(.L_x_934) ;  /* 0x000000d000007945 */ /* 0x000fe20003800200 */
[----:B0-----:R-:W-:Y:S01]  /*49b50*/  DFMA R28, -R14, R24, 1 ;  /* 0x3ff000000e1c742b */ /* 0x001fe20000000118 */
[----:B------:R-:W-:Y:S07]  /*49b60*/  BAR.SYNC.DEFER_BLOCKING 0x0 ;  /* 0x0000000000007b1d */ /* 0x000fee0000010000 */
[----:B------:R-:W-:-:S08]  /*49b70*/  DFMA R28, R28, R28, R28 ;  /* 0x0000001c1c1c722b */ /* 0x000fd0000000001c */
[----:B------:R-:W-:Y:S01]  /*49b80*/  DFMA R28, R24, R28, R24 ;  /* 0x0000001c181c722b */ /* 0x000fe20000000018 */
[----:B------:R-:W-:Y:S06]  /*49b90*/  BAR.SYNC.DEFER_BLOCKING 0x0 ;  /* 0x0000000000007b1d */ /* 0x000fec0000010000 */
[----:B------:R-:W-:Y:S05]  /*49ba0*/  @P2 BRA `(.L_x_935) ;  /* 0x0000000000182947 */ /* 0x000fea0003800000 */
[----:B------:R-:W-:-:S14]  /*49bb0*/  DSETP.NAN.AND P0, PT, R60, R60, PT ;  /* 0x0000003c3c00722a */ /* 0x000fdc0003f08000 */
[----:B------:R-:W-:Y:S01]  /*49bc0*/  @P0 DADD R64, R60, 2 ;  /* 0x400000003c400429 */ /* 0x000fe20000000000 */
[----:B------:R-:W-:Y:S10]  /*49bd0*/  @P0 BRA `(.L_x_935) ;  /* 0x00000000000c0947 */ /* 0x000ff40003800000 */
[----:B------:R-:W-:-:S14]  /*49be0*/  DSETP.NEU.AND P0, PT, |R60|, +INF , PT ;  /* 0x7ff000003c00742a */ /* 0x000fdc0003f0d200 */
[----:B------:R-:W-:Y:S02]  /*49bf0*/  @!P0 IMAD.MOV.U32 R64, RZ, RZ, 0x0 ;  /* 0x00000000ff408424 */ /* 0x000fe400078e00ff */
[----:B------:R-:W-:-:S07]  /*49c00*/  @!P0 IMAD.MOV.U32 R65, RZ, RZ, 0x7ff00000 ;  /* 0x7ff00000ff418424 */ /* 0x000fce00078e00ff */
.L_x_935:
[----:B------:R-:W-:Y:S05]  /*49c10*/  BSYNC.RECONVERGENT B0 ;  /* 0x0000000000007941 */ /* 0x000fea0003800200 */
.L_x_934:
[----:B------:R-:W-:Y:S01]  /*49c20*/  DADD R64, -RZ, -R64 ;  /* 0x00000000ff407229 */ /* 0x000fe20000000940 */
[----:B------:R-:W-:Y:S01]  /*49c30*/  BSSY.RECONVERGENT B1, `(.L_x_936) ;  /* 0x0000013000017945 */ /* 0x000fe20003800200 */
[----:B------:R-:W-:Y:S02]  /*49c40*/  DFMA R24, -R14, R28, 1 ;  /* 0x3ff000000e18742b */ /* 0x000fe4000000011c */
[----:B------:R-:W-:-:S06]  /*49c50*/  DADD R38, R38, R26 ;  /* 0x0000000026267229 */ /* 0x000fcc000000001a */
        /* <DEDUP_REMOVED lines=16> */
.L_x_937:
[----:B------:R-:W-:Y:S05]  /*49d60*/  BSYNC.RECONVERGENT B1 ;  /* 0x0000000000017941 */ /* 0x000fea0003800200 */
.L_x_936:
        /* <DEDUP_REMOVED lines=52> */
[----:B------:R-:W-:Y:S01]  /*4a0b0*/  @!P1 IMAD.MOV.U32 R24, RZ, RZ, RZ ;  /* 0x000000ffff189224 */ /* 0x000fe200078e00ff */
[----:B------:R-:W-:Y:S02]  /*4a0c0*/  FSEL R61, R27, RZ, P0 ;  /* 0x000000ff1b3d7208 */ /* 0x000fe40000000000 */
[----:B------:R-:W-:-:S05]  /*4a0d0*/  @!P1 SHF.R.S32.HI R15, RZ, 0x1, R15 ;  /* 0x00000001ff0f9819 */ /* 0x000fca000001140f */
[----:B------:R-:W-:Y:S02]  /*4a0e0*/  @!P1 IMAD.IADD R14, R14, 0x1, -R15 ;  /* 0x000000010e0e9824 */ /* 0x000fe400078e0a0f */
[----:B------:R-:W-:-:S03]  /*4a0f0*/  @!P1 IMAD R15, R15, 0x100000, R29 ;  /* 0x001000000f0f9824 */ /* 0x000fc600078e021d */
[----:B------:R-:W-:Y:S01]  /*4a100*/  @!P1 LEA R25, R14, 0x3ff00000, 0x14 ;  /* 0x3ff000000e199811 */ /* 0x000fe200078ea0ff */
[----:B------:R-:W-:-:S06]  /*4a110*/  @!P1 IMAD.MOV.U32 R14, RZ, RZ, R28 ;  /* 0x000000ffff0e9224 */ /* 0x000fcc00078e001c */
[----:B------:R-:W-:-:S11]  /*4a120*/  @!P1 DMUL R60, R14, R24 ;  /* 0x000000180e3c9228 */ /* 0x000fd60000000000 */
.L_x_939:
[----:B------:R-:W-:Y:S05]  /*4a130*/  BSYNC.RECONVERGENT B0 ;  /* 0x0000000000007941 */ /* 0x000fea0003800200 */
.L_x_938:
        /* <DEDUP_REMOVED lines=30> */
.L_x_943:
[----:B------:R-:W-:Y:S05]  /*4a320*/  BSYNC.RECONVERGENT B3 ;  /* 0x0000000000037941 */ /* 0x000fea0003800200 */
.L_x_942:
[----:B------:R-:W-:-:S07]  /*4a330*/  VIADD R64, R24, 0x1 ;  /* 0x0000000118407836 */ /* 0x000fce0000000000 */
.L_x_941:
[----:B------:R-:W-:Y:S05]  /*4a340*/  BSYNC.RECONVERGENT B2 ;  /* 0x0000000000027941 */ /* 0x000fea0003800200 */
.L_x_940:
        /* <DEDUP_REMOVED lines=57> */
.L_x_947:
[----:B------:R-:W-:Y:S05]  /*4a6e0*/  BSYNC.RECONVERGENT B3 ;  /* 0x0000000000037941 */ /* 0x000fea0003800200 */
.L_x_946:
[----:B------:R-:W-:-:S07]  /*4a6f0*/  VIADD R62, R24, 0x1 ;  /* 0x00000001183e7836 */ /* 0x000fce0000000000 */
.L_x_945:
[----:B------:R-:W-:Y:S05]  /*4a700*/  BSYNC.RECONVERGENT B2 ;  /* 0x0000000000027941 */ /* 0x000fea0003800200 */
.L_x_944:
        /* <DEDUP_REMOVED lines=56> */
.L_x_949:
[----:B------:R-:W-:Y:S05]  /*4aa90*/  BSYNC.RECONVERGENT B1 ;  /* 0x0000000000017941 */ /* 0x000fea0003800200 */
.L_x_948:
        /* <DEDUP_REMOVED lines=23> */
.L_x_951:
[----:B------:R-:W-:Y:S05]  /*4ac10*/  BSYNC.RECONVERGENT B1 ;  /* 0x0000000000017941 */ /* 0x000fea0003800200 */
.L_x_950:
[----:B------:R-:W-:Y:S06]  /*4ac20*/  BAR.SYNC.DEFER_BLOCKING 0x0 ;  /* 0x0000000000007b1d */ /* 0x000fec0000010000 */
[----:B------:R-:W-:Y:S01]  /*4ac30*/  DADD R62, -R24, R62 ;  /* 0x00000000183e7229 */ /* 0x000fe2000000013e */
[----:B------:R-:W-:Y:S01]  /*4ac40*/  UMOV UR4, UR6 ;  /* 0x0000000600047c82 */ /* 0x000fe20008000000 */
[----:B------:R-:W-:-:S06]  /*4ac50*/  UMOV UR5, UR7 ;  /* 0x0000000700057c82 */ /* 0x000fcc0008000000 */
[----:B------:R-:W-:Y:S01]  /*4ac60*/  DADD R56, R56, R62 ;  /* 0x0000000038387229 */ /* 0x000fe2000000003e */
[----:B------:R-:W-:Y:S08]  /*4ac70*/  BAR.SYNC.DEFER_BLOCKING 0x0 ;  /* 0x0000000000007b1d */ /* 0x000ff00000010000 */
[----:B------:R-:W-:Y:S08]  /*4ac80*/  BAR.SYNC.DEFER_BLOCKING 0x0 ;  /* 0x0000000000007b1d */ /* 0x000ff00000010000 */
[----:B------:R-:W-:Y:S06]  /*4ac90*/  BAR.SYNC.DEFER_BLOCKING 0x0 ;  /* 0x0000000000007b1d */ /* 0x000fec0000010000 */
[----:B------:R-:W0:Y:S02]  /*4aca0*/  LDS.64 R32, [R9] ;  /* 0x0000000009207984 */ /* 0x000e240000000a00 */
[----:B------:R-:W-:Y:S06]  /*4acb0*/  BAR.SYNC.DEFER_BLOCKING 0x0 ;  /* 0x0000000000007b1d */ /* 0x000fec0000010000 */
[----:B------:R-:W1:Y:S02]  /*4acc0*/  LDS.64 R30, [R10] ;  /* 0x000000000a1e7984 */ /* 0x000e640000000a00 */
[----:B------:R-:W-:Y:S06]  /*4acd0*/  BAR.SYNC.DEFER_BLOCKING 0x0 ;  /* 0x0000000000007b1d */ /* 0x000fec0000010000 */
[----:B0-----:R-:W-:-:S08]  /*4ace0*/  DFMA R48, -R32, UR30, R48 ;  /* 0x0000001e20307c2b */ /* 0x001fd00008000130 */
[----:B------:R-:W-:Y:S01]  /*4acf0*/  DFMA R40, R40, R2, R48 ;  /* 0x000000022828722b */ /* 0x000fe20000000030 */
[----:B------:R-:W0:Y:S01]  /*4ad00*/  LDS.64 R68, [R11] ;  /* 0x000000000b447984 */ /* 0x000e220000000a00 */
[----:B------:R-:W-:Y:S06]  /*4ad10*/  BAR.SYNC.DEFER_BLOCKING 0x0 ;  /* 0x0000000000007b1d */ /* 0x000fec0000010000 */
[----:B-1----:R-:W-:-:S08]  /*4ad20*/  DFMA R46, -R30, UR30, R46 ;  /* 0x0000001e1e2e7c2b */ /* 0x002fd0000800012e */
[----:B------:R-:W-:Y:S01]  /*4ad30*/  DFMA R38, R38, R2, R46 ;  /* 0x000000022626722b */ /* 0x000fe2000000002e */
[----:B------:R-:W-:Y:S04]  /*4ad40*/  LDS.64 R72, [R0] ;  /* 0x0000000000487984 */ /* 0x000fe80000000a00 */
[----:B------:R-:W1:Y:S04]  /*4ad50*/  LDS.64 R26, [R6] ;  /* 0x00000000061a7984 */ /* 0x000e680000000a00 */
[----:B------:R-:W2:Y:S01]  /*4ad60*/  LDS.64 R14, [R9] ;  /* 0x00000000090e7984 */ /* 0x000ea20000000a00 */
[----:B------:R-:W-:Y:S06]  /*4ad70*/  BAR.SYNC.DEFER_BLOCKING 0x0 ;  /* 0x0000000000007b1d */ /* 0x000fec0000010000 */
[----:B0-----:R-:W-:-:S08]  /*4ad80*/  DFMA R68, -R68, UR30, R44 ;  /* 0x0000001e44447c2b */ /* 0x001fd0000800012c */
[----:B------:R-:W-:Y:S01]  /*4ad90*/  DFMA R56, R56, R2, R68 ;  /* 0x000000023838722b */ /* 0x000fe20000000044 */
[----:B------:R-:W-:Y:S04]  /*4ada0*/  LDS.64 R28, [R4] ;  /* 0x00000000041c7984 */ /* 0x000fe80000000a00 */
[----:B------:R-:W0:Y:S04]  /*4adb0*/  LDS.64 R70, [R7] ;  /* 0x0000000007467984 */ /* 0x000e280000000a00 */
[----:B------:R-:W3:Y:S01]  /*4adc0*/  LDS.64 R24, [R10] ;  /* 0x000000000a187984 */ /* 0x000ee20000000a00 */
[----:B-1----:R-:W-:Y:S01]  /*4add0*/  DFMA R72, R26, 2, R72 ;  /* 0x400000001a48782b */ /* 0x002fe20000000048 */
[----:B------:R-:W-:Y:S07]  /*4ade0*/  BAR.SYNC.DEFER_BLOCKING 0x0 ;  /* 0x0000000000007b1d */ /* 0x000fee0000010000 */
[----:B--2---:R-:W-:-:S08]  /*4adf0*/  DFMA R14, R14, 2, R72 ;  /* 0x400000000e0e782b */ /* 0x004fd00000000048 */
[----:B------:R-:W-:Y:S01]  /*4ae00*/  DFMA R40, R14, R2, R40 ;  /* 0x000000020e28722b */ /* 0x000fe20000000028 */
[----:B------:R-:W-:Y:S04]  /*4ae10*/  LDS.64 R26, [R5] ;  /* 0x00000000051a7984 */ /* 0x000fe80000000a00 */
[----:B------:R-:W1:Y:S04]  /*4ae20*/  LDS.64 R60, [R8] ;  /* 0x00000000083c7984 */ /* 0x000e680000000a00 */
[----:B------:R-:W2:Y:S01]  /*4ae30*/  LDS.64 R32, [R11] ;  /* 0x000000000b207984 */ /* 0x000ea20000000a00 */
[----:B0-----:R-:W-:Y:S01]  /*4ae40*/  DFMA R70, R70, 2, R28 ;  /* 0x400000004646782b */ /* 0x001fe2000000001c */
[----:B------:R-:W-:Y:S07]  /*4ae50*/  BAR.SYNC.DEFER_BLOCKING 0x0 ;  /* 0x0000000000007b1d */ /* 0x000fee0000010000 */
[----:B---3--:R-:W-:-:S02]  /*4ae60*/  DFMA R24, R24, 2, R70 ;  /* 0x400000001818782b */ /* 0x008fc40000000046 */
[----:B------:R-:W-:-:S06]  /*4ae70*/  DMUL R70, R68, 4 ;  /* 0x4010000044467828 */ /* 0x000fcc0000000000 */
[----:B------:R-:W-:Y:S02]  /*4ae80*/  DFMA R38, R24, R2, R38 ;  /* 0x000000021826722b */ /* 0x000fe40000000026 */
[----:B------:R-:W-:Y:S02]  /*4ae90*/  DFMA R16, R16, 2, R70 ;  /* 0x400000001010782b */ /* 0x000fe40000000046 */
[----:B------:R-:W-:Y:S01]  /*4aea0*/  DMUL R70, R48, 4 ;  /* 0x4010000030467828 */ /* 0x000fe20000000000 */
[----:B------:R-:W0:Y:S07]  /*4aeb0*/  LDS.64 R58, [R6] ;  /* 0x00000000063a7984 */ /* 0x000e2e0000000a00 */
[----:B------:R-:W-:Y:S01]  /*4aec0*/  DFMA R70, R18, 2, R70 ;  /* 0x400000001246782b */ /* 0x000fe20000000046 */
[----:B------:R-:W-:Y:S06]  /*4aed0*/  BAR.SYNC.DEFER_BLOCKING 0x0 ;  /* 0x0000000000007b1d */ /* 0x000fec0000010000 */
[----:B-1----:R-:W-:-:S02]  /*4aee0*/  DFMA R26, R60, 2, R26 ;  /* 0x400000003c1a782b */ /* 0x002fc4000000001a */
[----:B------:R-:W-:-:S06]  /*4aef0*/  DMUL R18, R46, 4 ;  /* 0x401000002e127828 */ /* 0x000fcc0000000000 */
[----:B--2---:R-:W-:Y:S02]  /*4af00*/  DFMA R26, R32, 2, R26 ;  /* 0x40000000201a782b */ /* 0x004fe4000000001a */
[----:B------:R-:W-:Y:S01]  /*4af10*/  DFMA R20, R20, 2, R18 ;  /* 0x400000001414782b */ /* 0x000fe20000000012 */
[----:B------:R-:W1:Y:S01]  /*4af20*/  LDS.64 R44, [R7] ;  /* 0x00000000072c7984 */ /* 0x000e620000000a00 */
[----:B------:R-:W-:Y:S06]  /*4af30*/  BAR.SYNC.DEFER_BLOCKING 0x0 ;  /* 0x0000000000007b1d */ /* 0x000fec0000010000 */
[----:B0-----:R-:W-:-:S08]  /*4af40*/  DFMA R58, R58, UR18, R48 ;  /* 0x000000123a3a7c2b */ /* 0x001fd00008000030 */
[----:B------:R-:W-:Y:S01]  /*4af50*/  DFMA R54, -R58, UR30, R54 ;  /* 0x0000001e3a367c2b */ /* 0x000fe20008000136 */
[----:B------:R-:W0:Y:S01]  /*4af60*/  LDS.64 R62, [R8] ;  /* 0x00000000083e7984 */ /* 0x000e220000000a00 */
[----:B------:R-:W-:Y:S06]  /*4af70*/  BAR.SYNC.DEFER_BLOCKING 0x0 ;  /* 0x0000000000007b1d */ /* 0x000fec0000010000 */
[----:B-1----:R-:W-:-:S08]  /*4af80*/  DFMA R44, R44, UR18, R46 ;  /* 0x000000122c2c7c2b */ /* 0x002fd0000800002e */
[----:B------:R-:W-:Y:S01]  /*4af90*/  DFMA R44, -R44, UR30, R52 ;  /* 0x0000001e2c2c7c2b */ /* 0x000fe20008000134 */
[----:B------:R-:W-:Y:S04]  /*4afa0*/  LDS.64 R36, [R6] ;  /* 0x0000000006247984 */ /* 0x000fe80000000a00 */
[----:B------:R-:W1:Y:S01]  /*4afb0*/  LDS.64 R30, [R9] ;  /* 0x00000000091e7984 */ /* 0x000e620000000a00 */
[----:B------:R-:W-:Y:S06]  /*4afc0*/  BAR.SYNC.DEFER_BLOCKING 0x0 ;  /* 0x0000000000007b1d */ /* 0x000fec0000010000 */
[----:B0-----:R-:W-:-:S08]  /*4afd0*/  DFMA R62, R62, UR18, R68 ;  /* 0x000000123e3e7c2b */ /* 0x001fd00008000044 */
[----:B------:R-:W-:Y:S01]  /*4afe0*/  DFMA R50, -R62, UR30, R50 ;  /* 0x0000001e3e327c2b */ /* 0x000fe20008000132 */
[----:B------:R-:W-:Y:S04]  /*4aff0*/  LDS.64 R34, [R7] ;  /* 0x0000000007227984 */ /* 0x000fe80000000a00 */
[----:B------:R-:W0:Y:S01]  /*4b000*/  LDS.64 R28, [R10] ;  /* 0x000000000a1c7984 */ /* 0x000e220000000a00 */
[----:B------:R-:W-:Y:S06]  /*4b010*/  BAR.SYNC.DEFER_BLOCKING 0x0 ;  /* 0x0000000000007b1d */ /* 0x000fec0000010000 */
[----:B-1----:R-:W-:-:S02]  /*4b020*/  DADD R30, R36, R30 ;  /* 0x00000000241e7229 */ /* 0x002fc4000000001e */
[----:B------:R-:W-:-:S06]  /*4b030*/  DFMA R36, R26, R2, R56 ;  /* 0x000000021a24722b */ /* 0x000fcc0000000038 */
[----:B------:R-:W-:-:S08]  /*4b040*/  DFMA R30, R30, UR30, R70 ;  /* 0x0000001e1e1e7c2b */ /* 0x000fd00008000046 */
[----:B------:R-:W-:Y:S01]  /*4b050*/  DFMA R54, R30, R2, R54 ;  /* 0x000000021e36722b */ /* 0x000fe20000000036 */
[----:B------:R-:W-:Y:S04]  /*4b060*/  LDS.64 R64, [R8] ;  /* 0x0000000008407984 */ /* 0x000fe80000000a00 */
[----:B------:R-:W1:Y:S01]  /*4b070*/  LDS.64 R66, [R11] ;  /* 0x000000000b427984 */ /* 0x000e620000000a00 */
[----:B0-----:R-:W-:-:S08]  /*4b080*/  DADD R28, R34, R28 ;  /* 0x00000000221c7229 */ /* 0x001fd0000000001c */
[----:B------:R-:W-:-:S08]  /*4b090*/  DFMA R20, R28, UR30, R20 ;  /* 0x0000001e1c147c2b */ /* 0x000fd00008000014 */
[----:B------:R-:W-:Y:S01]  /*4b0a0*/  DFMA R52, R20, R2, R44 ;  /* 0x000000021434722b */ /* 0x000fe2000000002c */
[----:B------:R-:W-:Y:S01]  /*4b0b0*/  IMAD.MOV.U32 R20, RZ, RZ, R36 ;  /* 0x000000ffff147224 */ /* 0x000fe200078e0024 */
[----:B------:R-:W-:Y:S01]  /*4b0c0*/  MOV R21, R37 ;  /* 0x0000002500157202 */ /* 0x000fe20000000f00 */
[----:B-1----:R-:W-:-:S08]  /*4b0d0*/  DADD R64, R64, R66 ;  /* 0x0000000040407229 */ /* 0x002fd00000000042 */
[----:B------:R-:W-:-:S08]  /*4b0e0*/  DFMA R16, R64, UR30, R16 ;  /* 0x0000001e40107c2b */ /* 0x000fd00008000010 */
[----:B------:R-:W-:-:S08]  /*4b0f0*/  DFMA R50, R16, R2, R50 ;  /* 0x000000021032722b */ /* 0x000fd00000000032 */
[----:B------:R-:W-:-:S14]  /*4b100*/  DSETP.GTU.AND P0, PT, R50, UR4, PT ;  /* 0x0000000432007e2a */ /* 0x000fdc000bf0c000 */
[----:B------:R-:W-:Y:S05]  /*4b110*/  @!P0 BRA `(.L_x_952) ;  /* 0xfffffb5800208947 */ /* 0x000fea000383ffff */
[----:B------:R-:W-:Y:S02]  /*4b120*/  IMAD.MOV.U32 R20, RZ, RZ, R36 ;  /* 0x000000ffff147224 */ /* 0x000fe400078e0024 */
[----:B------:R-:W-:-:S07]  /*4b130*/  IMAD.MOV.U32 R21, RZ, RZ, R37 ;  /* 0x000000ffff157224 */ /* 0x000fce00078e0025 */
.L_x_0:
[----:B------:R-:W1:Y:S01]  /*4b140*/  MUFU.RCP64H R3, R21 ;  /* 0x0000001500037308 */ /* 0x000e620000001800 */
[----:B------:R-:W-:Y:S01]  /*4b150*/  IMAD.MOV.U32 R2, RZ, RZ, 0x1 ;  /* 0x00000001ff027424 */ /* 0x000fe200078e00ff */
[----:B0-----:R-:W0:Y:S01]  /*4b160*/  LDC.64 R6, c[0x3][0xb0] ;  /* 0x00c02c00ff067b82 */ /* 0x001e220000000a00 */
[----:B------:R-:W-:Y:S05]  /*4b170*/  WARPSYNC.ALL ;  /* 0x0000000000007948 */ /* 0x000fea0003800000 */
[----:B------:R-:W-:Y:S01]  /*4b180*/  BSSY.RECONVERGENT B1, `(.L_x_953) ;  /* 0x0000015000017945 */ /* 0x000fe20003800200 */
[----:B-1----:R-:W-:-:S08]  /*4b190*/  DFMA R4, R2, -R20, 1 ;  /* 0x3ff000000204742b */ /* 0x002fd00000000814 */
[----:B------:R-:W-:-:S08]  /*4b1a0*/  DFMA R4, R4, R4, R4 ;  /* 0x000000040404722b */ /* 0x000fd00000000004 */
[----:B------:R-:W-:Y:S02]  /*4b1b0*/  DFMA R4, R2, R4, R2 ;  /* 0x000000040204722b */ /* 0x000fe40000000002 */
[----:B0-----:R-:W-:-:S06]  /*4b1c0*/  DADD R2, R6, -UR4 ;  /* 0x8000000406027e29 */ /* 0x001fcc0008000000 */
[----:B------:R-:W-:Y:S02]  /*4b1d0*/  DFMA R6, R4, -R20, 1 ;  /* 0x3ff000000406742b */ /* 0x000fe40000000814 */
[----:B------:R-:W-:-:S06]  /*4b1e0*/  DMUL R28, R2, R38 ;  /* 0x00000026021c7228 */ /* 0x000fcc0000000000 */
[----:B------:R-:W-:Y:S01]  /*4b1f0*/  DFMA R6, R4, R6, R4 ;  /* 0x000000060406722b */ /* 0x000fe20000000004 */
[----:B------:R-:W-:Y:S03]  /*4b200*/  BAR.SYNC.DEFER_BLOCKING 0x0 ;  /* 0x0000000000007b1d */ /* 0x000fe60000010000 */
[----:B------:R-:W-:-:S04]  /*4b210*/  FSETP.GEU.AND P1, PT, |R29|, 6.5827683646048100446e-37, PT ;  /* 0x036000001d00780b */ /* 0x000fc80003f2e200 */
        /* <DEDUP_REMOVED lines=10> */
[----:B-----5:R-:W-:Y:S05]  /*4b2c0*/  CALL.REL.NOINC `($__internal_0_$__cuda_sm20_div_rn_f64_full) ;  /* 0x0000000000107944 */ /* 0x020fea0003c00000 */
.L_x_954:
[----:B------:R-:W-:Y:S05]  /*4b2d0*/  BSYNC.RECONVERGENT B1 ;  /* 0x0000000000017941 */ /* 0x000fea0003800200 */
.L_x_953:
[----:B-----5:R-:W-:-:S07]  /*4b2e0*/  DADD R24, R24, R52 ;  /* 0x0000000018187229 */ /* 0x020fce0000000034 */
[----:B------:R-:W-:Y:S01]  /*4b2f0*/  STG.E.64 desc[UR16][R22.64+0x61a80], R24 ;  /* 0x061a801816007986 */ /* 0x000fe2000c101b10 */
[----:B------:R-:W-:Y:S05]  /*4b300*/  EXIT ;  /* 0x000000000000794d */ /* 0x000fea0003800000 */
        .weak           $__internal_0_$__cuda_sm20_div_rn_f64_full
        .type           $__internal_0_$__cuda_sm20_div_rn_f64_full,@function
        .size           $__internal_0_$__cuda_sm20_div_rn_f64_full,($__internal_1_$__cuda_sm20_dsqrt_rn_f64_mediumpath_v1 - $__internal_0_$__cuda_sm20_div_rn_f64_full)
$__internal_0_$__cuda_sm20_div_rn_f64_full:
[C---:B------:R-:W-:Y:S01]  /*4b310*/  FSETP.GEU.AND P0, PT, |R27|.reuse, 1.469367938527859385e-39, PT ;  /* 0x001000001b00780b */ /* 0x040fe20003f0e200 */
[--C-:B------:R-:W-:Y:S01]  /*4b320*/  IMAD.MOV.U32 R30, RZ, RZ, R24.reuse ;  /* 0x000000ffff1e7224 */ /* 0x100fe200078e0018 */
[----:B------:R-:W-:Y:S01]  /*4b330*/  LOP3.LUT R29, R27, 0x800fffff, RZ, 0xc0, !PT ;  /* 0x800fffff1b1d7812 */ /* 0x000fe200078ec0ff */
[----:B------:R-:W-:Y:S01]  /*4b340*/  IMAD.MOV.U32 R31, RZ, RZ, R27 ;  /* 0x000000ffff1f7224 */ /* 0x000fe200078e001b */
[----:B------:R-:W-:Y:S01]  /*4b350*/  BSSY.RECONVERGENT B0, `(.L_x_955) ;  /* 0x000005c000007945 */ /* 0x000fe20003800200 */
[----:B------:R-:W-:Y:S01]  /*4b360*/  IMAD.MOV.U32 R32, RZ, RZ, R24 ;  /* 0x000000ffff207224 */ /* 0x000fe200078e0018 */
[----:B------:R-:W-:Y:S01]  /*4b370*/  LOP3.LUT R33, R29, 0x3ff00000, RZ, 0xfc, !PT ;  /* 0x3ff000001d217812 */ /* 0x000fe200078efcff */
[----:B------:R-:W-:Y:S02]  /*4b380*/  IMAD.MOV.U32 R59, RZ, RZ, R25 ;  /* 0x000000ffff3b7224 */ /* 0x000fe400078e0019 */
[----:B------:R-:W-:Y:S02]  /*4b390*/  IMAD.MOV.U32 R34, RZ, RZ, 0x1 ;  /* 0x00000001ff227424 */ /* 0x000fe400078e00ff */
[----:B------:R-:W-:Y:S01]  /*4b3a0*/  IMAD.MOV.U32 R25, RZ, RZ, 0x1ca00000 ;  /* 0x1ca00000ff197424 */ /* 0x000fe200078e00ff */
[C---:B------:R-:W-:Y:S01]  /*4b3b0*/  FSETP.GEU.AND P3, PT, |R59|.reuse, 1.469367938527859385e-39, PT ;  /* 0x001000003b00780b */ /* 0x040fe20003f6e200 */
[----:B------:R-:W-:Y:S01]  /*4b3c0*/  @!P0 DMUL R32, R30, 8.98846567431157953865e+307 ;  /* 0x7fe000001e208828 */ /* 0x000fe20000000000 */
[----:B------:R-:W-:Y:S01]  /*4b3d0*/  LOP3.LUT R24, R59, 0x7ff00000, RZ, 0xc0, !PT ;  /* 0x7ff000003b187812 */ /* 0x000fe200078ec0ff */
[----:B------:R-:W-:-:S04]  /*4b3e0*/  IMAD.MOV.U32 R58, RZ, RZ, R28 ;  /* 0x000000ffff3a7224 */ /* 0x000fc800078e001c */
[----:B------:R-:W0:Y:S06]  /*4b3f0*/  MUFU.RCP64H R35, R33 ;  /* 0x0000002100237308 */ /* 0x000e2c0000001800 */
[----:B------:R-:W-:Y:S01]  /*4b400*/  @!P3 LOP3.LUT R29, R31, 0x7ff00000, RZ, 0xc0, !PT ;  /* 0x7ff000001f1db812 */ /* 0x000fe200078ec0ff */
[----:B------:R-:W-:-:S03]  /*4b410*/  @!P3 IMAD.MOV.U32 R68, RZ, RZ, RZ ;  /* 0x000000ffff44b224 */ /* 0x000fc600078e00ff */
[C---:B------:R-:W-:Y:S02]  /*4b420*/  @!P3 ISETP.GE.U32.AND P4, PT, R24.reuse, R29, PT ;  /* 0x0000001d1800b20c */ /* 0x040fe40003f86070 */
[----:B------:R-:W-:Y:S02]  /*4b430*/  LOP3.LUT R29, R27, 0x7ff00000, RZ, 0xc0, !PT ;  /* 0x7ff000001b1d7812 */ /* 0x000fe400078ec0ff */
[----:B------:R-:W-:Y:S02]  /*4b440*/  @!P3 SEL R27, R25, 0x63400000, !P4 ;  /* 0x63400000191bb807 */ /* 0x000fe40006000000 */
[----:B------:R-:W-:Y:S01]  /*4b450*/  ISETP.GE.U32.AND P4, PT, R24, R29, PT ;  /* 0x0000001d1800720c */ /* 0x000fe20003f86070 */
[----:B0-----:R-:W-:Y:S01]  /*4b460*/  DFMA R66, R34, -R32, 1 ;  /* 0x3ff000002242742b */ /* 0x001fe20000000820 */
[----:B------:R-:W-:Y:S02]  /*4b470*/  @!P3 LOP3.LUT R27, R27, 0x80000000, R59, 0xf8, !PT ;  /* 0x800000001b1bb812 */ /* 0x000fe400078ef83b */
[----:B------:R-:W-:-:S02]  /*4b480*/  SEL R28, R25, 0x63400000, !P4 ;  /* 0x63400000191c7807 */ /* 0x000fc40006000000 */
[----:B------:R-:W-:Y:S02]  /*4b490*/  @!P3 LOP3.LUT R69, R27, 0x100000, RZ, 0xfc, !PT ;  /* 0x001000001b45b812 */ /* 0x000fe400078efcff */
[----:B------:R-:W-:Y:S01]  /*4b4a0*/  @!P0 LOP3.LUT R29, R33, 0x7ff00000, RZ, 0xc0, !PT ;  /* 0x7ff00000211d8812 */ /* 0x000fe200078ec0ff */
[----:B------:R-:W-:-:S08]  /*4b4b0*/  DFMA R66, R66, R66, R66 ;  /* 0x000000424242722b */ /* 0x000fd00000000042 */
[----:B------:R-:W-:Y:S01]  /*4b4c0*/  DFMA R34, R34, R66, R34 ;  /* 0x000000422222722b */ /* 0x000fe20000000022 */
[----:B------:R-:W-:Y:S01]  /*4b4d0*/  LOP3.LUT R67, R28, 0x800fffff, R59, 0xf8, !PT ;  /* 0x800fffff1c437812 */ /* 0x000fe200078ef83b */
[----:B------:R-:W-:Y:S02]  /*4b4e0*/  IMAD.MOV.U32 R66, RZ, RZ, R58 ;  /* 0x000000ffff427224 */ /* 0x000fe400078e003a */
[----:B------:R-:W-:-:S04]  /*4b4f0*/  IMAD.MOV.U32 R28, RZ, RZ, R24 ;  /* 0x000000ffff1c7224 */ /* 0x000fc800078e0018 */
[----:B------:R-:W-:Y:S02]  /*4b500*/  DFMA R70, R34, -R32, 1 ;  /* 0x3ff000002246742b */ /* 0x000fe40000000820 */
[----:B------:R-:W-:-:S06]  /*4b510*/  @!P3 DFMA R66, R66, 2, -R68 ;  /* 0x400000004242b82b */ /* 0x000fcc0000000844 */
[----:B------:R-:W-:-:S04]  /*4b520*/  DFMA R70, R34, R70, R34 ;  /* 0x000000462246722b */ /* 0x000fc80000000022 */
[----:B------:R-:W-:-:S04]  /*4b530*/  @!P3 LOP3.LUT R28, R67, 0x7ff00000, RZ, 0xc0, !PT ;  /* 0x7ff00000431cb812 */ /* 0x000fc800078ec0ff */
[----:B------:R-:W-:Y:S01]  /*4b540*/  DMUL R68, R70, R66 ;  /* 0x0000004246447228 */ /* 0x000fe20000000000 */
[----:B------:R-:W-:-:S05]  /*4b550*/  VIADD R27, R28, 0xffffffff ;  /* 0xffffffff1c1b7836 */ /* 0x000fca0000000000 */
[----:B------:R-:W-:Y:S01]  /*4b560*/  ISETP.GT.U32.AND P0, PT, R27, 0x7feffffe, PT ;  /* 0x7feffffe1b00780c */ /* 0x000fe20003f04070 */
[----:B------:R-:W-:Y:S01]  /*4b570*/  VIADD R27, R29, 0xffffffff ;  /* 0xffffffff1d1b7836 */ /* 0x000fe20000000000 */
[----:B------:R-:W-:-:S04]  /*4b580*/  DFMA R34, R68, -R32, R66 ;  /* 0x800000204422722b */ /* 0x000fc80000000042 */
[----:B------:R-:W-:-:S04]  /*4b590*/  ISETP.GT.U32.OR P0, PT, R27, 0x7feffffe, P0 ;  /* 0x7feffffe1b00780c */ /* 0x000fc80000704470 */
[----:B------:R-:W-:-:S09]  /*4b5a0*/  DFMA R34, R70, R34, R68 ;  /* 0x000000224622722b */ /* 0x000fd20000000044 */
[----:B------:R-:W-:Y:S05]  /*4b5b0*/  @P0 BRA `(.L_x_956) ;  /* 0x0000000000740947 */ /* 0x000fea0003800000 */
[----:B------:R-:W-:-:S04]  /*4b5c0*/  LOP3.LUT R27, R31, 0x7ff00000, RZ, 0xc0, !PT ;  /* 0x7ff000001f1b7812 */ /* 0x000fc800078ec0ff */
[CC--:B------:R-:W-:Y:S02]  /*4b5d0*/  VIADDMNMX R28, R24.reuse, -R27.reuse, 0xb9600000, !PT ;  /* 0xb9600000181c7446 */ /* 0x0c0fe4000780091b */
[----:B------:R-:W-:Y:S02]  /*4b5e0*/  ISETP.GE.U32.AND P0, PT, R24, R27, PT ;  /* 0x0000001b1800720c */ /* 0x000fe40003f06070 */
[----:B------:R-:W-:Y:S02]  /*4b5f0*/  VIMNMX R28, PT, PT, R28, 0x46a00000, PT ;  /* 0x46a000001c1c7848 */ /* 0x000fe40003fe0100 */
[----:B------:R-:W-:-:S05]  /*4b600*/  SEL R25, R25, 0x63400000, !P0 ;  /* 0x6340000019197807 */ /* 0x000fca0004000000 */
[----:B------:R-:W-:Y:S02]  /*4b610*/  IMAD.IADD R25, R28, 0x1, -R25 ;  /* 0x000000011c197824 */ /* 0x000fe400078e0a19 */
[----:B------:R-:W-:Y:S02]  /*4b620*/  IMAD.MOV.U32 R28, RZ, RZ, RZ ;  /* 0x000000ffff1c7224 */ /* 0x000fe400078e00ff */
[----:B------:R-:W-:-:S06]  /*4b630*/  VIADD R29, R25, 0x7fe00000 ;  /* 0x7fe00000191d7836 */ /* 0x000fcc0000000000 */
[----:B------:R-:W-:-:S10]  /*4b640*/  DMUL R68, R34, R28 ;  /* 0x0000001c22447228 */ /* 0x000fd40000000000 */
[----:B------:R-:W-:-:S13]  /*4b650*/  FSETP.GTU.AND P0, PT, |R69|, 1.469367938527859385e-39, PT ;  /* 0x001000004500780b */ /* 0x000fda0003f0c200 */
[----:B------:R-:W-:Y:S05]  /*4b660*/  @P0 BRA `(.L_x_957) ;  /* 0x0000000000a80947 */ /* 0x000fea0003800000 */
[----:B------:R-:W-:Y:S01]  /*4b670*/  DFMA R32, R34, -R32, R66 ;  /* 0x800000202220722b */ /* 0x000fe20000000042 */
[----:B------:R-:W-:-:S09]  /*4b680*/  IMAD.MOV.U32 R28, RZ, RZ, RZ ;  /* 0x000000ffff1c7224 */ /* 0x000fd200078e00ff */
[C---:B------:R-:W-:Y:S02]  /*4b690*/  FSETP.NEU.AND P0, PT, R33.reuse, RZ, PT ;  /* 0x000000ff2100720b */ /* 0x040fe40003f0d000 */
[----:B------:R-:W-:-:S04]  /*4b6a0*/  LOP3.LUT R24, R33, 0x80000000, R31, 0x48, !PT ;  /* 0x8000000021187812 */ /* 0x000fc800078e481f */
[----:B------:R-:W-:-:S07]  /*4b6b0*/  LOP3.LUT R29, R24, R29, RZ, 0xfc, !PT ;  /* 0x0000001d181d7212 */ /* 0x000fce00078efcff */
[----:B------:R-:W-:Y:S05]  /*4b6c0*/  @!P0 BRA `(.L_x_957) ;  /* 0x0000000000908947 */ /* 0x000fea0003800000 */
[----:B------:R-:W-:Y:S01]  /*4b6d0*/  IMAD.MOV R31, RZ, RZ, -R25 ;  /* 0x000000ffff1f7224 */ /* 0x000fe200078e0a19 */
[----:B------:R-:W-:Y:S01]  /*4b6e0*/  DMUL.RP R28, R34, R28 ;  /* 0x0000001c221c7228 */ /* 0x000fe20000008000 */
[----:B------:R-:W-:Y:S01]  /*4b6f0*/  IMAD.MOV.U32 R30, RZ, RZ, RZ ;  /* 0x000000ffff1e7224 */ /* 0x000fe200078e00ff */
[----:B------:R-:W-:-:S05]  /*4b700*/  IADD3 R25, PT, PT, -R25, -0x43300000, RZ ;  /* 0xbcd0000019197810 */ /* 0x000fca0007ffe1ff */
[----:B------:R-:W-:-:S03]  /*4b710*/  DFMA R30, R68, -R30, R34 ;  /* 0x8000001e441e722b */ /* 0x000fc60000000022 */
[----:B------:R-:W-:-:S07]  /*4b720*/  LOP3.LUT R24, R29, R24, RZ, 0x3c, !PT ;  /* 0x000000181d187212 */ /* 0x000fce00078e3cff */
[----:B------:R-:W-:-:S04]  /*4b730*/  FSETP.NEU.AND P0, PT, |R31|, R25, PT ;  /* 0x000000191f00720b */ /* 0x000fc80003f0d200 */
[----:B------:R-:W-:Y:S02]  /*4b740*/  FSEL R28, R28, R68, !P0 ;  /* 0x000000441c1c7208 */ /* 0x000fe40004000000 */
[----:B------:R-:W-:-:S03]  /*4b750*/  FSEL R29, R24, R69, !P0 ;  /* 0x00000045181d7208 */ /* 0x000fc60004000000 */
[----:B------:R-:W-:Y:S02]  /*4b760*/  IMAD.MOV.U32 R68, RZ, RZ, R28 ;  /* 0x000000ffff447224 */ /* 0x000fe400078e001c */
[----:B------:R-:W-:Y:S01]  /*4b770*/  IMAD.MOV.U32 R69, RZ, RZ, R29 ;  /* 0x000000ffff457224 */ /* 0x000fe200078e001d */
[----:B------:R-:W-:Y:S06]  /*4b780*/  BRA `(.L_x_957) ;  /* 0x0000000000607947 */ /* 0x000fec0003800000 */
.L_x_956:
[----:B------:R-:W-:-:S14]  /*4b790*/  DSETP.NAN.AND P0, PT, R58, R58, PT ;  /* 0x0000003a3a00722a */ /* 0x000fdc0003f08000 */
[----:B------:R-:W-:Y:S05]  /*4b7a0*/  @P0 BRA `(.L_x_958) ;  /* 0x00000000004c0947 */ /* 0x000fea0003800000 */
[----:B------:R-:W-:-:S14]  /*4b7b0*/  DSETP.NAN.AND P0, PT, R30, R30, PT ;  /* 0x0000001e1e00722a */ /* 0x000fdc0003f08000 */
[----:B------:R-:W-:Y:S05]  /*4b7c0*/  @P0 BRA `(.L_x_959) ;  /* 0x0000000000340947 */ /* 0x000fea0003800000 */
[----:B------:R-:W-:Y:S01]  /*4b7d0*/  ISETP.NE.AND P0, PT, R28, R29, PT ;  /* 0x0000001d1c00720c */ /* 0x000fe20003f05270 */
[----:B------:R-:W-:Y:S02]  /*4b7e0*/  IMAD.MOV.U32 R68, RZ, RZ, 0x0 ;  /* 0x00000000ff447424 */ /* 0x000fe400078e00ff */
[----:B------:R-:W-:-:S10]  /*4b7f0*/  IMAD.MOV.U32 R69, RZ, RZ, -0x80000 ;  /* 0xfff80000ff457424 */ /* 0x000fd400078e00ff */
[----:B------:R-:W-:Y:S05]  /*4b800*/  @!P0 BRA `(.L_x_957) ;  /* 0x0000000000408947 */ /* 0x000fea0003800000 */
[----:B------:R-:W-:Y:S02]  /*4b810*/  ISETP.NE.AND P0, PT, R28, 0x7ff00000, PT ;  /* 0x7ff000001c00780c */ /* 0x000fe40003f05270 */
[----:B------:R-:W-:Y:S02]  /*4b820*/  LOP3.LUT R25, R59, 0x80000000, R31, 0x48, !PT ;  /* 0x800000003b197812 */ /* 0x000fe400078e481f */
[----:B------:R-:W-:-:S13]  /*4b830*/  ISETP.EQ.OR P0, PT, R29, RZ, !P0 ;  /* 0x000000ff1d00720c */ /* 0x000fda0004702670 */
[----:B------:R-:W-:Y:S01]  /*4b840*/  @P0 LOP3.LUT R24, R25, 0x7ff00000, RZ, 0xfc, !PT ;  /* 0x7ff0000019180812 */ /* 0x000fe200078efcff */
[----:B------:R-:W-:Y:S02]  /*4b850*/  @!P0 IMAD.MOV.U32 R68, RZ, RZ, RZ ;  /* 0x000000ffff448224 */ /* 0x000fe400078e00ff */
[----:B------:R-:W-:Y:S02]  /*4b860*/  @!P0 IMAD.MOV.U32 R69, RZ, RZ, R25 ;  /* 0x000000ffff458224 */ /* 0x000fe400078e0019 */
[----:B------:R-:W-:Y:S02]  /*4b870*/  @P0 IMAD.MOV.U32 R68, RZ, RZ, RZ ;  /* 0x000000ffff440224 */ /* 0x000fe400078e00ff */
[----:B------:R-:W-:Y:S01]  /*4b880*/  @P0 IMAD.MOV.U32 R69, RZ, RZ, R24 ;  /* 0x000000ffff450224 */ /* 0x000fe200078e0018 */
[----:B------:R-:W-:Y:S06]  /*4b890*/  BRA `(.L_x_957) ;  /* 0x00000000001c7947 */ /* 0x000fec0003800000 */
.L_x_959:
[----:B------:R-:W-:Y:S01]  /*4b8a0*/  LOP3.LUT R25, R31, 0x80000, RZ, 0xfc, !PT ;  /* 0x000800001f197812 */ /* 0x000fe200078efcff */
[----:B------:R-:W-:-:S04]  /*4b8b0*/  IMAD.MOV.U32 R68, RZ, RZ, R30 ;  /* 0x000000ffff447224 */ /* 0x000fc800078e001e */
[----:B------:R-:W-:Y:S01]  /*4b8c0*/  IMAD.MOV.U32 R69, RZ, RZ, R25 ;  /* 0x000000ffff457224 */ /* 0x000fe200078e0019 */
[----:B------:R-:W-:Y:S06]  /*4b8d0*/  BRA `(.L_x_957) ;  /* 0x00000000000c7947 */ /* 0x000fec0003800000 */
.L_x_958:
[----:B------:R-:W-:Y:S01]  /*4b8e0*/  LOP3.LUT R25, R59, 0x80000, RZ, 0xfc, !PT ;  /* 0x000800003b197812 */ /* 0x000fe200078efcff */
[----:B------:R-:W-:-:S04]  /*4b8f0*/  IMAD.MOV.U32 R68, RZ, RZ, R58 ;  /* 0x000000ffff447224 */ /* 0x000fc800078e003a */
[----:B------:R-:W-:-:S07]  /*4b900*/  IMAD.MOV.U32 R69, RZ, RZ, R25 ;  /* 0x000000ffff457224 */ /* 0x000fce00078e0019 */
.L_x_957:
[----:B------:R-:W-:Y:S05]  /*4b910*/  BSYNC.RECONVERGENT B0 ;  /* 0x0000000000007941 */ /* 0x000fea0003800200 */
.L_x_955:
[----:B------:R-:W-:Y:S02]  /*4b920*/  IMAD.MOV.U32 R27, RZ, RZ, 0x0 ;  /* 0x00000000ff1b7424 */ /* 0x000fe400078e00ff */
[----:B------:R-:W-:Y:S02]  /*4b930*/  IMAD.MOV.U32 R24, RZ, RZ, R68 ;  /* 0x000000ffff187224 */ /* 0x000fe400078e0044 */
[----:B------:R-:W-:Y:S01]  /*4b940*/  IMAD.MOV.U32 R25, RZ, RZ, R69 ;  /* 0x000000ffff197224 */ /* 0x000fe200078e0045 */
[----:B------:R-:W-:Y:S06]  /*4b950*/  RET.REL.NODEC R26 `(_Z9paths_rk4PdS_S_) ;  /* 0xfffffb441aa87950 */ /* 0x000fec0003c3ffff */
        .weak           $__internal_1_$__cuda_sm20_dsqrt_rn_f64_mediumpath_v1
        .type           $__internal_1_$__cuda_sm20_dsqrt_rn_f64_mediumpath_v1,@function
        .size           $__internal_1_$__cuda_sm20_dsqrt_rn_f64_mediumpath_v1,($_Z9paths_rk4PdS_S_$__internal_accurate_pow - $__internal_1_$__cuda_sm20_dsqrt_rn_f64_mediumpath_v1)
$__internal_1_$__cuda_sm20_dsqrt_rn_f64_mediumpath_v1:
[----:B------:R-:W-:Y:S01]  /*4b960*/  ISETP.GE.U32.AND P0, PT, R32, -0x3400000, PT ;  /* 0xfcc000002000780c */ /* 0x000fe20003f06070 */
[----:B------:R-:W-:Y:S01]  /*4b970*/  IMAD.MOV.U32 R35, RZ, RZ, R31 ;  /* 0x000000ffff237224 */ /* 0x000fe200078e001f */
[----:B------:R-:W-:Y:S01]  /*4b980*/  BSSY.RECONVERGENT B0, `(.L_x_960) ;  /* 0x0000026000007945 */ /* 0x000fe20003800200 */
[----:B------:R-:W-:Y:S02]  /*4b990*/  IMAD.MOV.U32 R31, RZ, RZ, R29 ;  /* 0x000000ffff1f7224 */ /* 0x000fe400078e001d */
[----:B------:R-:W-:Y:S02]  /*4b9a0*/  IMAD.MOV.U32 R29, RZ, RZ, R27 ;  /* 0x000000ffff1d7224 */ /* 0x000fe400078e001b */
[----:B------:R-:W-:-:S06]  /*4b9b0*/  IMAD.MOV.U32 R27, RZ, RZ, R25 ;  /* 0x000000ffff1b7224 */ /* 0x000fcc00078e0019 */
[----:B------:R-:W-:Y:S05]  /*4b9c0*/  @!P0 BRA `(.L_x_961) ;  /* 0x0000000000208947 */ /* 0x000fea0003800000 */
[----:B------:R-:W-:-:S10]  /*4b9d0*/  DFMA.RM R28, R30, R28, R26 ;  /* 0x0000001c1e1c722b */ /* 0x000fd4000000401a */
[----:B------:R-:W-:-:S05]  /*4b9e0*/  IADD3 R26, P0, PT, R28, 0x1, RZ ;  /* 0x000000011c1a7810 */ /* 0x000fca0007f1e0ff */
[----:B------:R-:W-:-:S06]  /*4b9f0*/  IMAD.X R27, RZ, RZ, R29, P0 ;  /* 0x000000ffff1b7224 */ /* 0x000fcc00000e061d */
[----:B------:R-:W-:-:S08]  /*4ba00*/  DFMA.RP R34, -R28, R26, R34 ;  /* 0x0000001a1c22722b */ /* 0x000fd00000008122 */
[----:B------:R-:W-:-:S06]  /*4ba10*/  DSETP.GT.AND P0, PT, R34, RZ, PT ;  /* 0x000000ff2200722a */ /* 0x000fcc0003f04000 */
[----:B------:R-:W-:Y:S02]  /*4ba20*/  FSEL R64, R26, R28, P0 ;  /* 0x0000001c1a407208 */ /* 0x000fe40000000000 */
[----:B------:R-:W-:Y:S01]  /*4ba30*/  FSEL R65, R27, R29, P0 ;  /* 0x0000001d1b417208 */ /* 0x000fe20000000000 */
[----:B------:R-:W-:Y:S06]  /*4ba40*/  BRA `(.L_x_962) ;  /* 0x0000000000647947 */ /* 0x000fec0003800000 */
.L_x_961:
[----:B------:R-:W-:-:S14]  /*4ba50*/  DSETP.NE.AND P0, PT, R34, RZ, PT ;  /* 0x000000ff2200722a */ /* 0x000fdc0003f05000 */
[----:B------:R-:W-:Y:S05]  /*4ba60*/  @!P0 BRA `(.L_x_963) ;  /* 0x0000000000588947 */ /* 0x000fea0003800000 */
[----:B------:R-:W-:-:S13]  /*4ba70*/  ISETP.GE.AND P0, PT, R35, RZ, PT ;  /* 0x000000ff2300720c */ /* 0x000fda0003f06270 */
[----:B------:R-:W-:Y:S02]  /*4ba80*/  @!P0 IMAD.MOV.U32 R64, RZ, RZ, 0x0 ;  /* 0x00000000ff408424 */ /* 0x000fe400078e00ff */
[----:B------:R-:W-:Y:S01]  /*4ba90*/  @!P0 IMAD.MOV.U32 R65, RZ, RZ, -0x80000 ;  /* 0xfff80000ff418424 */ /* 0x000fe200078e00ff */
[----:B------:R-:W-:Y:S06]  /*4baa0*/  @!P0 BRA `(.L_x_962) ;  /* 0x00000000004c8947 */ /* 0x000fec0003800000 */
[----:B------:R-:W-:-:S13]  /*4bab0*/  ISETP.GT.AND P0, PT, R35, 0x7fefffff, PT ;  /* 0x7fefffff2300780c */ /* 0x000fda0003f04270 */
[----:B------:R-:W-:Y:S05]  /*4bac0*/  @P0 BRA `(.L_x_963) ;  /* 0x0000000000400947 */ /* 0x000fea0003800000 */
[----:B------:R-:W-:Y:S01]  /*4bad0*/  DMUL R34, R34, 8.11296384146066816958e+31 ;  /* 0x4690000022227828 */ /* 0x000fe20000000000 */
[----:B------:R-:W-:Y:S02]  /*4bae0*/  IMAD.MOV.U32 R30, RZ, RZ, RZ ;  /* 0x000000ffff1e7224 */ /* 0x000fe400078e00ff */
[----:B------:R-:W-:Y:S02]  /*4baf0*/  IMAD.MOV.U32 R26, RZ, RZ, 0x0 ;  /* 0x00000000ff1a7424 */ /* 0x000fe400078e00ff */
[----:B------:R-:W-:Y:S01]  /*4bb00*/  IMAD.MOV.U32 R27, RZ, RZ, 0x3fd80000 ;  /* 0x3fd80000ff1b7424 */ /* 0x000fe200078e00ff */
[----:B------:R-:W0:Y:S02]  /*4bb10*/  MUFU.RSQ64H R31, R35 ;  /* 0x00000023001f7308 */ /* 0x000e240000001c00 */
[----:B0-----:R-:W-:-:S08]  /*4bb20*/  DMUL R28, R30, R30 ;  /* 0x0000001e1e1c7228 */ /* 0x001fd00000000000 */
[----:B------:R-:W-:-:S08]  /*4bb30*/  DFMA R28, R34, -R28, 1 ;  /* 0x3ff00000221c742b */ /* 0x000fd0000000081c */
[----:B------:R-:W-:Y:S02]  /*4bb40*/  DFMA R26, R28, R26, 0.5 ;  /* 0x3fe000001c1a742b */ /* 0x000fe4000000001a */
[----:B------:R-:W-:-:S08]  /*4bb50*/  DMUL R28, R30, R28 ;  /* 0x0000001c1e1c7228 */ /* 0x000fd00000000000 */
[----:B------:R-:W-:-:S08]  /*4bb60*/  DFMA R28, R26, R28, R30 ;  /* 0x0000001c1a1c722b */ /* 0x000fd0000000001e */
[----:B------:R-:W-:Y:S02]  /*4bb70*/  DMUL R26, R34, R28 ;  /* 0x0000001c221a7228 */ /* 0x000fe40000000000 */
[----:B------:R-:W-:-:S06]  /*4bb80*/  VIADD R29, R29, 0xfff00000 ;  /* 0xfff000001d1d7836 */ /* 0x000fcc0000000000 */
[----:B------:R-:W-:-:S08]  /*4bb90*/  DFMA R30, R26, -R26, R34 ;  /* 0x8000001a1a1e722b */ /* 0x000fd00000000022 */
[----:B------:R-:W-:-:S10]  /*4bba0*/  DFMA R64, R28, R30, R26 ;  /* 0x0000001e1c40722b */ /* 0x000fd4000000001a */
[----:B------:R-:W-:Y:S01]  /*4bbb0*/  VIADD R65, R65, 0xfcb00000 ;  /* 0xfcb0000041417836 */ /* 0x000fe20000000000 */
[----:B------:R-:W-:Y:S06]  /*4bbc0*/  BRA `(.L_x_962) ;  /* 0x0000000000047947 */ /* 0x000fec0003800000 */
.L_x_963:
[----:B------:R-:W-:-:S11]  /*4bbd0*/  DADD R64, R34, R34 ;  /* 0x0000000022407229 */ /* 0x000fd60000000022 */
.L_x_962:
[----:B------:R-:W-:Y:S05]  /*4bbe0*/  BSYNC.RECONVERGENT B0 ;  /* 0x0000000000007941 */ /* 0x000fea0003800200 */
.L_x_960:
[----:B------:R-:W-:-:S04]  /*4bbf0*/  IMAD.MOV.U32 R25, RZ, RZ, 0x0 ;  /* 0x00000000ff197424 */ /* 0x000fc800078e00ff */
[----:B------:R-:W-:Y:S05]  /*4bc00*/  RET.REL.NODEC R24 `(_Z9paths_rk4PdS_S_) ;  /* 0xfffffb4018fc7950 */ /* 0x000fea0003c3ffff */
        .type           $_Z9paths_rk4PdS_S_$__internal_accurate_pow,@function
        .size           $_Z9paths_rk4PdS_S_$__internal_accurate_pow,($_Z9paths_rk4PdS_S_$__internal_trig_reduction_slowpathd - $_Z9paths_rk4PdS_S_$__internal_accurate_pow)
$_Z9paths_rk4PdS_S_$__internal_accurate_pow:
[----:B------:R-:W-:Y:S01]  /*4bc10*/  ISETP.GT.U32.AND P5, PT, R25, 0xfffff, PT ;  /* 0x000fffff1900780c */ /* 0x000fe20003fa4070 */
[----:B------:R-:W-:Y:S01]  /*4bc20*/  IMAD.MOV.U32 R27, RZ, RZ, R25 ;  /* 0x000000ffff1b7224 */ /* 0x000fe200078e0019 */
[----:B------:R-:W-:Y:S01]  /*4bc30*/  UMOV UR10, 0x7d2cafe2 ;  /* 0x7d2cafe2000a7882 */ /* 0x000fe20000000000 */
[----:B------:R-:W-:Y:S01]  /*4bc40*/  IMAD.MOV.U32 R30, RZ, RZ, RZ ;  /* 0x000000ffff1e7224 */ /* 0x000fe200078e00ff */
[----:B------:R-:W-:Y:S01]  /*4bc50*/  UMOV UR11, 0x3eb0f5ff ;  /* 0x3eb0f5ff000b7882 */ /* 0x000fe20000000000 */
[----:B------:R-:W-:Y:S01]  /*4bc60*/  UMOV UR42, 0xfefa39ef ;  /* 0xfefa39ef002a7882 */ /* 0x000fe20000000000 */
[----:B------:R-:W-:-:S07]  /*4bc70*/  UMOV UR43, 0x3fe62e42 ;  /* 0x3fe62e42002b7882 */ /* 0x000fce0000000000 */
[----:B------:R-:W-:Y:S01]  /*4bc80*/  @!P5 DMUL R28, R24, 1.80143985094819840000e+16 ;  /* 0x43500000181cd828 */ /* 0x000fe20000000000 */
[----:B------:R-:W-:-:S09]  /*4bc90*/  SHF.R.U32.HI R25, RZ, 0x14, R25 ;  /* 0x00000014ff197819 */ /* 0x000fd20000011619 */
[----:B------:R-:W-:Y:S01]  /*4bca0*/  @!P5 IMAD.MOV.U32 R27, RZ, RZ, R29 ;  /* 0x000000ffff1bd224 */ /* 0x000fe200078e001d */
[----:B------:R-:W-:Y:S01]  /*4bcb0*/  @!P5 LEA.HI R25, R29, 0xffffffca, RZ, 0xc ;  /* 0xffffffca1d19d811 */ /* 0x000fe200078f60ff */
[----:B------:R-:W-:-:S03]  /*4bcc0*/  @!P5 IMAD.MOV.U32 R24, RZ, RZ, R28 ;  /* 0x000000ffff18d224 */ /* 0x000fc600078e001c */
[----:B------:R-:W-:Y:S01]  /*4bcd0*/  LOP3.LUT R27, R27, 0x800fffff, RZ, 0xc0, !PT ;  /* 0x800fffff1b1b7812 */ /* 0x000fe200078ec0ff */
[----:B------:R-:W-:-:S03]  /*4bce0*/  IMAD.MOV.U32 R64, RZ, RZ, R24 ;  /* 0x000000ffff407224 */ /* 0x000fc600078e0018 */
[----:B------:R-:W-:-:S04]  /*4bcf0*/  LOP3.LUT R27, R27, 0x3ff00000, RZ, 0xfc, !PT ;  /* 0x3ff000001b1b7812 */ /* 0x000fc800078efcff */
[----:B------:R-:W-:Y:S01]  /*4bd00*/  ISETP.GE.U32.AND P6, PT, R27, 0x3ff6a09f, PT ;  /* 0x3ff6a09f1b00780c */ /* 0x000fe20003fc6070 */
[----:B------:R-:W-:-:S12]  /*4bd10*/  IMAD.MOV.U32 R65, RZ, RZ, R27 ;  /* 0x000000ffff417224 */ /* 0x000fd800078e001b */
[----:B------:R-:W-:-:S04]  /*4bd20*/  @P6 VIADD R24, R65, 0xfff00000 ;  /* 0xfff0000041186836 */ /* 0x000fc80000000000 */
[----:B------:R-:W-:Y:S02]  /*4bd30*/  @P6 IMAD.MOV.U32 R65, RZ, RZ, R24 ;  /* 0x000000ffff416224 */ /* 0x000fe400078e0018 */
[C---:B------:R-:W-:Y:S02]  /*4bd40*/  VIADD R24, R25.reuse, 0xfffffc01 ;  /* 0xfffffc0119187836 */ /* 0x040fe40000000000 */
[----:B------:R-:W-:Y:S02]  /*4bd50*/  @P6 VIADD R24, R25, 0xfffffc02 ;  /* 0xfffffc0219186836 */ /* 0x000fe40000000000 */
[C---:B------:R-:W-:Y:S01]  /*4bd60*/  DADD R32, R64.reuse, 1 ;  /* 0x3ff0000040207429 */ /* 0x040fe20000000000 */
[----:B------:R-:W-:Y:S01]  /*4bd70*/  IMAD.MOV.U32 R25, RZ, RZ, 0x43300000 ;  /* 0x43300000ff197424 */ /* 0x000fe200078e00ff */
[----:B------:R-:W-:Y:S01]  /*4bd80*/  DADD R64, R64, -1 ;  /* 0xbff0000040407429 */ /* 0x000fe20000000000 */
[----:B------:R-:W-:-:S03]  /*4bd90*/  LOP3.LUT R24, R24, 0x80000000, RZ, 0x3c, !PT ;  /* 0x8000000018187812 */ /* 0x000fc600078e3cff */
[----:B------:R-:W0:Y:S02]  /*4bda0*/  MUFU.RCP64H R31, R33 ;  /* 0x00000021001f7308 */ /* 0x000e240000001800 */
[----:B0-----:R-:W-:-:S08]  /*4bdb0*/  DFMA R34, -R32, R30, 1 ;  /* 0x3ff000002022742b */ /* 0x001fd0000000011e */
[----:B------:R-:W-:-:S08]  /*4bdc0*/  DFMA R34, R34, R34, R34 ;  /* 0x000000222222722b */ /* 0x000fd00000000022 */
[----:B------:R-:W-:Y:S01]  /*4bdd0*/  DFMA R34, R30, R34, R30 ;  /* 0x000000221e22722b */ /* 0x000fe2000000001e */
[----:B------:R-:W-:Y:S02]  /*4bde0*/  IMAD.MOV.U32 R30, RZ, RZ, 0x41ad3b5a ;  /* 0x41ad3b5aff1e7424 */ /* 0x000fe400078e00ff */
[----:B------:R-:W-:-:S05]  /*4bdf0*/  IMAD.MOV.U32 R31, RZ, RZ, 0x3ed0f5d2 ;  /* 0x3ed0f5d2ff1f7424 */ /* 0x000fca00078e00ff */
[----:B------:R-:W-:-:S08]  /*4be00*/  DMUL R72, R64, R34 ;  /* 0x0000002240487228 */ /* 0x000fd00000000000 */
[----:B------:R-:W-:-:S08]  /*4be10*/  DFMA R72, R64, R34, R72 ;  /* 0x000000224048722b */ /* 0x000fd00000000048 */
[----:B------:R-:W-:-:S08]  /*4be20*/  DMUL R58, R72, R72 ;  /* 0x00000048483a7228 */ /* 0x000fd00000000000 */
[----:B------:R-:W-:Y:S01]  /*4be30*/  DFMA R30, R58, UR10, R30 ;  /* 0x0000000a3a1e7c2b */ /* 0x000fe2000800001e */
[----:B------:R-:W-:Y:S01]  /*4be40*/  UMOV UR10, 0x75488a3f ;  /* 0x75488a3f000a7882 */ /* 0x000fe20000000000 */
[----:B------:R-:W-:-:S06]  /*4be50*/  UMOV UR11, 0x3ef3b20a ;  /* 0x3ef3b20a000b7882 */ /* 0x000fcc0000000000 */
[----:B------:R-:W-:Y:S01]  /*4be60*/  DFMA R32, R58, R30, UR10 ;  /* 0x0000000a3a207e2b */ /* 0x000fe2000800001e */
[----:B------:R-:W-:Y:S01]  /*4be70*/  UMOV UR10, 0xe4faecd5 ;  /* 0xe4faecd5000a7882 */ /* 0x000fe20000000000 */
[----:B------:R-:W-:Y:S01]  /*4be80*/  UMOV UR11, 0x3f1745cd ;  /* 0x3f1745cd000b7882 */ /* 0x000fe20000000000 */
[----:B------:R-:W-:-:S05]  /*4be90*/  DADD R30, R64, -R72 ;  /* 0x00000000401e7229 */ /* 0x000fca0000000848 */
[----:B------:R-:W-:Y:S01]  /*4bea0*/  DFMA R32, R58, R32, UR10 ;  /* 0x0000000a3a207e2b */ /* 0x000fe20008000020 */
[----:B------:R-:W-:Y:S01]  /*4beb0*/  UMOV UR10, 0x258a578b ;  /* 0x258a578b000a7882 */ /* 0x000fe20000000000 */
[----:B------:R-:W-:Y:S01]  /*4bec0*/  UMOV UR11, 0x3f3c71c7 ;  /* 0x3f3c71c7000b7882 */ /* 0x000fe20000000000 */
[----:B------:R-:W-:-:S05]  /*4bed0*/  DADD R30, R30, R30 ;  /* 0x000000001e1e7229 */ /* 0x000fca000000001e */
[----:B------:R-:W-:Y:S01]  /*4bee0*/  DFMA R32, R58, R32, UR10 ;  /* 0x0000000a3a207e2b */ /* 0x000fe20008000020 */
[----:B------:R-:W-:Y:S01]  /*4bef0*/  UMOV UR10, 0x9242b910 ;  /* 0x9242b910000a7882 */ /* 0x000fe20000000000 */
[----:B------:R-:W-:Y:S01]  /*4bf00*/  UMOV UR11, 0x3f624924 ;  /* 0x3f624924000b7882 */ /* 0x000fe20000000000 */
[----:B------:R-:W-:-:S05]  /*4bf10*/  DFMA R30, R64, -R72, R30 ;  /* 0x80000048401e722b */ /* 0x000fca000000001e */
[----:B------:R-:W-:Y:S01]  /*4bf20*/  DFMA R32, R58, R32, UR10 ;  /* 0x0000000a3a207e2b */ /* 0x000fe20008000020 */
[----:B------:R-:W-:Y:S01]  /*4bf30*/  UMOV UR10, 0x99999dfb ;  /* 0x99999dfb000a7882 */ /* 0x000fe20000000000 */
[----:B------:R-:W-:Y:S01]  /*4bf40*/  UMOV UR11, 0x3f899999 ;  /* 0x3f899999000b7882 */ /* 0x000fe20000000000 */
[----:B------:R-:W-:Y:S02]  /*4bf50*/  DMUL R30, R34, R30 ;  /* 0x0000001e221e7228 */ /* 0x000fe40000000000 */
[----:B------:R-:W-:-:S03]  /*4bf60*/  DMUL R34, R72, R72 ;  /* 0x0000004848227228 */ /* 0x000fc60000000000 */
[----:B------:R-:W-:Y:S01]  /*4bf70*/  DFMA R32, R58, R32, UR10 ;  /* 0x0000000a3a207e2b */ /* 0x000fe20008000020 */
[----:B------:R-:W-:Y:S01]  /*4bf80*/  UMOV UR10, 0x55555555 ;  /* 0x55555555000a7882 */ /* 0x000fe20000000000 */
[----:B------:R-:W-:-:S03]  /*4bf90*/  UMOV UR11, 0x3fb55555 ;  /* 0x3fb55555000b7882 */ /* 0x000fc60000000000 */
[----:B------:R-:W-:-:S03]  /*4bfa0*/  DMUL R64, R72, R34 ;  /* 0x0000002248407228 */ /* 0x000fc60000000000 */
[----:B------:R-:W-:-:S08]  /*4bfb0*/  DFMA R66, R58, R32, UR10 ;  /* 0x0000000a3a427e2b */ /* 0x000fd00008000020 */
[----:B------:R-:W-:Y:S01]  /*4bfc0*/  DADD R70, -R66, UR10 ;  /* 0x0000000a42467e29 */ /* 0x000fe20008000100 */
[----:B------:R-:W-:Y:S01]  /*4bfd0*/  UMOV UR10, 0xb9e7b0 ;  /* 0x00b9e7b0000a7882 */ /* 0x000fe20000000000 */
[----:B------:R-:W-:-:S06]  /*4bfe0*/  UMOV UR11, 0x3c46a4cb ;  /* 0x3c46a4cb000b7882 */ /* 0x000fcc0000000000 */
[----:B------:R-:W-:Y:S02]  /*4bff0*/  DFMA R70, R58, R32, R70 ;  /* 0x000000203a46722b */ /* 0x000fe40000000046 */
[----:B------:R-:W-:Y:S01]  /*4c000*/  DFMA R58, R72, R72, -R34 ;  /* 0x00000048483a722b */ /* 0x000fe20000000822 */
[----:B------:R-:W-:Y:S02]  /*4c010*/  VIADD R33, R31, 0x100000 ;  /* 0x001000001f217836 */ /* 0x000fe40000000000 */
[----:B------:R-:W-:-:S03]  /*4c020*/  IMAD.MOV.U32 R32, RZ, RZ, R30 ;  /* 0x000000ffff207224 */ /* 0x000fc600078e001e */
[----:B------:R-:W-:Y:S01]  /*4c030*/  DADD R70, R70, -UR10 ;  /* 0x8000000a46467e29 */ /* 0x000fe20008000000 */
[----:B------:R-:W-:Y:S01]  /*4c040*/  UMOV UR10, 0x80000000 ;  /* 0x80000000000a7882 */ /* 0x000fe20000000000 */
[----:B------:R-:W-:Y:S01]  /*4c050*/  UMOV UR11, 0x43300000 ;  /* 0x43300000000b7882 */ /* 0x000fe20000000000 */
[C---:B------:R-:W-:Y:S02]  /*4c060*/  DFMA R32, R72.reuse, R32, R58 ;  /* 0x000000204820722b */ /* 0x040fe4000000003a */
[----:B------:R-:W-:Y:S02]  /*4c070*/  DFMA R58, R72, R34, -R64 ;  /* 0x00000022483a722b */ /* 0x000fe40000000840 */
[----:B------:R-:W-:Y:S01]  /*4c080*/  DADD R28, R24, -UR10 ;  /* 0x8000000a181c7e29 */ /* 0x000fe20008000000 */
[----:B------:R-:W-:Y:S01]  /*4c090*/  UMOV UR10, 0xfefa39ef ;  /* 0xfefa39ef000a7882 */ /* 0x000fe20000000000 */
[----:B------:R-:W-:Y:S01]  /*4c0a0*/  DADD R68, R66, R70 ;  /* 0x0000000042447229 */ /* 0x000fe20000000046 */
[----:B------:R-:W-:-:S03]  /*4c0b0*/  UMOV UR11, 0x3fe62e42 ;  /* 0x3fe62e42000b7882 */ /* 0x000fc60000000000 */
[----:B------:R-:W-:-:S04]  /*4c0c0*/  DFMA R58, R30, R34, R58 ;  /* 0x000000221e3a722b */ /* 0x000fc8000000003a */
[----:B------:R-:W-:Y:S02]  /*4c0d0*/  DMUL R34, R68, R64 ;  /* 0x0000004044227228 */ /* 0x000fe40000000000 */
[----:B------:R-:W-:Y:S02]  /*4c0e0*/  DADD R66, R66, -R68 ;  /* 0x0000000042427229 */ /* 0x000fe40000000844 */
[----:B------:R-:W-:-:S04]  /*4c0f0*/  DFMA R58, R72, R32, R58 ;  /* 0x00000020483a722b */ /* 0x000fc8000000003a */
[----:B------:R-:W-:Y:S02]  /*4c100*/  DFMA R32, R68, R64, -R34 ;  /* 0x000000404420722b */ /* 0x000fe40000000822 */
[----:B------:R-:W-:-:S06]  /*4c110*/  DADD R66, R70, R66 ;  /* 0x0000000046427229 */ /* 0x000fcc0000000042 */
[----:B------:R-:W-:-:S08]  /*4c120*/  DFMA R32, R68, R58, R32 ;  /* 0x0000003a4420722b */ /* 0x000fd00000000020 */
[----:B------:R-:W-:-:S08]  /*4c130*/  DFMA R64, R66, R64, R32 ;  /* 0x000000404240722b */ /* 0x000fd00000000020 */
[----:B------:R-:W-:-:S08]  /*4c140*/  DADD R58, R34, R64 ;  /* 0x00000000223a7229 */ /* 0x000fd00000000040 */
[--C-:B------:R-:W-:Y:S02]  /*4c150*/  DADD R32, R72, R58.reuse ;  /* 0x0000000048207229 */ /* 0x100fe4000000003a */
[----:B------:R-:W-:-:S06]  /*4c160*/  DADD R34, R34, -R58 ;  /* 0x0000000022227229 */ /* 0x000fcc000000083a */
[----:B------:R-:W-:Y:S02]  /*4c170*/  DADD R72, R72, -R32 ;  /* 0x0000000048487229 */ /* 0x000fe40000000820 */
[----:B------:R-:W-:-:S06]  /*4c180*/  DADD R34, R64, R34 ;  /* 0x0000000040227229 */ /* 0x000fcc0000000022 */
[----:B------:R-:W-:-:S08]  /*4c190*/  DADD R72, R58, R72 ;  /* 0x000000003a487229 */ /* 0x000fd00000000048 */
[----:B------:R-:W-:-:S08]  /*4c1a0*/  DADD R34, R34, R72 ;  /* 0x0000000022227229 */ /* 0x000fd00000000048 */
[----:B------:R-:W-:-:S08]  /*4c1b0*/  DADD R30, R30, R34 ;  /* 0x000000001e1e7229 */ /* 0x000fd00000000022 */
[----:B------:R-:W-:-:S08]  /*4c1c0*/  DADD R34, R32, R30 ;  /* 0x0000000020227229 */ /* 0x000fd0000000001e */
[--C-:B------:R-:W-:Y:S01]  /*4c1d0*/  DFMA R24, R28, UR10, R34.reuse ;  /* 0x0000000a1c187c2b */ /* 0x100fe20008000022 */
[----:B------:R-:W-:Y:S01]  /*4c1e0*/  UMOV UR10, 0x3b39803f ;  /* 0x3b39803f000a7882 */ /* 0x000fe20000000000 */
[----:B------:R-:W-:Y:S01]  /*4c1f0*/  DADD R58, R32, -R34 ;  /* 0x00000000203a7229 */ /* 0x000fe20000000822 */
[----:B------:R-:W-:-:S05]  /*4c200*/  UMOV UR11, 0x3c7abc9e ;  /* 0x3c7abc9e000b7882 */ /* 0x000fca0000000000 */
[----:B------:R-:W-:Y:S02]  /*4c210*/  DFMA R32, R28, -UR42, R24 ;  /* 0x8000002a1c207c2b */ /* 0x000fe40008000018 */
[----:B------:R-:W-:-:S06]  /*4c220*/  DADD R58, R30, R58 ;  /* 0x000000001e3a7229 */ /* 0x000fcc000000003a */
[----:B------:R-:W-:-:S08]  /*4c230*/  DADD R32, -R34, R32 ;  /* 0x0000000022207229 */ /* 0x000fd00000000120 */
[----:B------:R-:W-:-:S08]  /*4c240*/  DADD R30, R58, -R32 ;  /* 0x000000003a1e7229 */ /* 0x000fd00000000820 */
[----:B------:R-:W-:Y:S01]  /*4c250*/  DFMA R30, R28, UR10, R30 ;  /* 0x0000000a1c1e7c2b */ /* 0x000fe2000800001e */
[----:B------:R-:W-:Y:S02]  /*4c260*/  USHF.L.U32 UR11, UR5, 0x1, URZ ;  /* 0x00000001050b7899 */ /* 0x000fe400080006ff */
[----:B------:R-:W-:Y:S02]  /*4c270*/  ULOP3.LUT UR10, UR5, 0xff0fffff, URZ, 0xc0, !UPT ;  /* 0xff0fffff050a7892 */ /* 0x000fe4000f8ec0ff */
[----:B------:R-:W-:-:S03]  /*4c280*/  UISETP.GT.U32.AND UP0, UPT, UR11, -0x2000001, UPT ;  /* 0xfdffffff0b00788c */ /* 0x000fc6000bf04070 */
[----:B------:R-:W-:Y:S01]  /*4c290*/  DADD R28, R24, R30 ;  /* 0x00000000181c7229 */ /* 0x000fe2000000001e */
[----:B------:R-:W-:-:S03]  /*4c2a0*/  USEL UR11, UR10, UR5, UP0 ;  /* 0x000000050a0b7287 */ /* 0x000fc60008000000 */
[----:B------:R-:W-:-:S04]  /*4c2b0*/  UMOV UR10, UR4 ;  /* 0x00000004000a7c82 */ /* 0x000fc80008000000 */
[----:B------:R-:W-:Y:S02]  /*4c2c0*/  DADD R24, R24, -R28 ;  /* 0x0000000018187229 */ /* 0x000fe4000000081c */
[----:B------:R-:W-:-:S06]  /*4c2d0*/  DMUL R32, R28, UR10 ;  /* 0x0000000a1c207c28 */ /* 0x000fcc0008000000 */
[----:B------:R-:W-:Y:S02]  /*4c2e0*/  DADD R30, R30, R24 ;  /* 0x000000001e1e7229 */ /* 0x000fe40000000018 */
[----:B------:R-:W-:Y:S01]  /*4c2f0*/  DFMA R28, R28, UR10, -R32 ;  /* 0x0000000a1c1c7c2b */ /* 0x000fe20008000820 */
[----:B------:R-:W-:Y:S02]  /*4c300*/  IMAD.MOV.U32 R24, RZ, RZ, 0x652b82fe ;  /* 0x652b82feff187424 */ /* 0x000fe400078e00ff */
[----:B------:R-:W-:-:S05]  /*4c310*/  IMAD.MOV.U32 R25, RZ, RZ, 0x3ff71547 ;  /* 0x3ff71547ff197424 */ /* 0x000fca00078e00ff */
[----:B------:R-:W-:Y:S01]  /*4c320*/  DFMA R30, R30, UR10, R28 ;  /* 0x0000000a1e1e7c2b */ /* 0x000fe2000800001c */
[----:B------:R-:W-:Y:S01]  /*4c330*/  UMOV UR10, 0x3b39803f ;  /* 0x3b39803f000a7882 */ /* 0x000fe20000000000 */
[----:B------:R-:W-:-:S06]  /*4c340*/  UMOV UR11, 0x3c7abc9e ;  /* 0x3c7abc9e000b7882 */ /* 0x000fcc0000000000 */
[----:B------:R-:W-:-:S08]  /*4c350*/  DADD R34, R32, R30 ;  /* 0x0000000020227229 */ /* 0x000fd0000000001e */
[----:B------:R-:W-:Y:S02]  /*4c360*/  DFMA R24, R34, R24, 6.75539944105574400000e+15 ;  /* 0x433800002218742b */ /* 0x000fe40000000018 */
[----:B------:R-:W-:Y:S01]  /*4c370*/  FSETP.GEU.AND P5, PT, |R35|, 4.1917929649353027344, PT ;  /* 0x4086232b2300780b */ /* 0x000fe20003fae200 */
[----:B------:R-:W-:-:S05]  /*4c380*/  DADD R32, R32, -R34 ;  /* 0x0000000020207229 */ /* 0x000fca0000000822 */
[----:B------:R-:W-:-:S03]  /*4c390*/  DADD R28, R24, -6.75539944105574400000e+15 ;  /* 0xc3380000181c7429 */ /* 0x000fc60000000000 */
[----:B------:R-:W-:-:S05]  /*4c3a0*/  DADD R30, R30, R32 ;  /* 0x000000001e1e7229 */ /* 0x000fca0000000020 */
[----:B------:R-:W-:-:S08]  /*4c3b0*/  DFMA R58, R28, -UR42, R34 ;  /* 0x8000002a1c3a7c2b */ /* 0x000fd00008000022 */
        /* <DEDUP_REMOVED lines=45> */
[----:B------:R-:W-:-:S06]  /*4c690*/  @!P5 IMAD.MOV.U32 R24, RZ, RZ, RZ ;  /* 0x000000ffff18d224 */ /* 0x000fcc00078e00ff */
[----:B------:R-:W-:-:S11]  /*4c6a0*/  @!P5 DMUL R32, R28, R24 ;  /* 0x000000181c20d228 */ /* 0x000fd60000000000 */
.L_x_964:
[----:B------:R-:W-:Y:S01]  /*4c6b0*/  DFMA R30, R30, R32, R32 ;  /* 0x000000201e1e722b */ /* 0x000fe20000000020 */
[----:B------:R-:W-:Y:S01]  /*4c6c0*/  IMAD.MOV.U32 R27, RZ, RZ, 0x0 ;  /* 0x00000000ff1b7424 */ /* 0x000fe200078e00ff */
[----:B------:R-:W-:-:S08]  /*4c6d0*/  DSETP.NEU.AND P5, PT, |R32|, +INF , PT ;  /* 0x7ff000002000742a */ /* 0x000fd00003fad200 */
[----:B------:R-:W-:Y:S02]  /*4c6e0*/  FSEL R64, R32, R30, !P5 ;  /* 0x0000001e20407208 */ /* 0x000fe40006800000 */
[----:B------:R-:W-:Y:S01]  /*4c6f0*/  FSEL R24, R33, R31, !P5 ;  /* 0x0000001f21187208 */ /* 0x000fe20006800000 */
[----:B------:R-:W-:Y:S06]  /*4c700*/  RET.REL.NODEC R26 `(_Z9paths_rk4PdS_S_) ;  /* 0xfffffb381a3c7950 */ /* 0x000fec0003c3ffff */
        .type           $_Z9paths_rk4PdS_S_$__internal_trig_reduction_slowpathd,@function
        .size           $_Z9paths_rk4PdS_S_$__internal_trig_reduction_slowpathd,(.L_x_1766 - $_Z9paths_rk4PdS_S_$__internal_trig_reduction_slowpathd)
$_Z9paths_rk4PdS_S_$__internal_trig_reduction_slowpathd:
[----:B------:R-:W-:Y:S01]  /*4c710*/  SHF.R.U32.HI R30, RZ, 0x14, R33 ;  /* 0x00000014ff1e7819 */ /* 0x000fe20000011621 */
[----:B------:R-:W-:-:S03]  /*4c720*/  IMAD.MOV.U32 R27, RZ, RZ, RZ ;  /* 0x000000ffff1b7224 */ /* 0x000fc600078e00ff */
[----:B------:R-:W-:-:S04]  /*4c730*/  LOP3.LUT R24, R30, 0x7ff, RZ, 0xc0, !PT ;  /* 0x000007ff1e187812 */ /* 0x000fc800078ec0ff */
[----:B------:R-:W-:-:S13]  /*4c740*/  ISETP.NE.AND P0, PT, R24, 0x7ff, PT ;  /* 0x000007ff1800780c */ /* 0x000fda0003f05270 */
[----:B------:R-:W-:Y:S05]  /*4c750*/  @!P0 BRA `(.L_x_965) ;  /* 0x0000000800488947 */ /* 0x000fea0003800000 */
[----:B------:R-:W-:Y:S01]  /*4c760*/  VIADD R25, R24, 0xfffffc00 ;  /* 0xfffffc0018197836 */ /* 0x000fe20000000000 */
[----:B------:R-:W-:Y:S01]  /*4c770*/  BSSY.RECONVERGENT B0, `(.L_x_966) ;  /* 0x000002f000007945 */ /* 0x000fe20003800200 */
[----:B------:R-:W-:-:S03]  /*4c780*/  CS2R R70, SRZ ;  /* 0x0000000000467805 */ /* 0x000fc6000001ff00 */
[----:B------:R-:W-:Y:S02]  /*4c790*/  SHF.R.U32.HI R24, RZ, 0x6, R25 ;  /* 0x00000006ff187819 */ /* 0x000fe40000011619 */
[----:B------:R-:W-:Y:S02]  /*4c7a0*/  ISETP.GE.U32.AND P0, PT, R25, 0x80, PT ;  /* 0x000000801900780c */ /* 0x000fe40003f06070 */
[C---:B------:R-:W-:Y:S02]  /*4c7b0*/  IADD3 R29, PT, PT, -R24.reuse, 0x13, RZ ;  /* 0x00000013181d7810 */ /* 0x040fe40007ffe1ff */
[----:B------:R-:W-:Y:S02]  /*4c7c0*/  IADD3 R31, PT, PT, -R24, 0xf, RZ ;  /* 0x0000000f181f7810 */ /* 0x000fe40007ffe1ff */
[----:B------:R-:W-:-:S04]  /*4c7d0*/  SEL R29, R29, 0x12, P0 ;  /* 0x000000121d1d7807 */ /* 0x000fc80000000000 */
[----:B------:R-:W-:-:S13]  /*4c7e0*/  ISETP.GE.AND P0, PT, R31, R29, PT ;  /* 0x0000001d1f00720c */ /* 0x000fda0003f06270 */
[----:B------:R-:W-:Y:S05]  /*4c7f0*/  @P0 BRA `(.L_x_967) ;  /* 0x0000000000980947 */ /* 0x000fea0003800000 */
[----:B------:R-:W0:Y:S01]  /*4c800*/  LDC.64 R66, c[0x0][0x358] ;  /* 0x0000d600ff427b82 */ /* 0x000e220000000a00 */
[C---:B------:R-:W-:Y:S01]  /*4c810*/  SHF.L.U64.HI R27, R28.reuse, 0xb, R33 ;  /* 0x0000000b1c1b7819 */ /* 0x040fe20000010221 */
[----:B------:R-:W-:Y:S01]  /*4c820*/  BSSY.RECONVERGENT B1, `(.L_x_968) ;  /* 0x0000022000017945 */ /* 0x000fe20003800200 */
[----:B------:R-:W-:Y:S01]  /*4c830*/  IMAD.SHL.U32 R28, R28, 0x800, RZ ;  /* 0x000008001c1c7824 */ /* 0x000fe200078e00ff */
[----:B------:R-:W-:Y:S01]  /*4c840*/  IADD3 R35, PT, PT, RZ, -R24, -R29 ;  /* 0x80000018ff237210 */ /* 0x000fe20007ffe81d */
[----:B------:R-:W-:Y:S01]  /*4c850*/  IMAD.MOV.U32 R34, RZ, RZ, RZ ;  /* 0x000000ffff227224 */ /* 0x000fe200078e00ff */
[----:B------:R-:W-:Y:S02]  /*4c860*/  LOP3.LUT R27, R27, 0x80000000, RZ, 0xfc, !PT ;  /* 0x800000001b1b7812 */ /* 0x000fe400078efcff */
[----:B------:R-:W-:-:S07]  /*4c870*/  CS2R R70, SRZ ;  /* 0x0000000000467805 */ /* 0x000fce000001ff00 */
.L_x_969:
[----:B------:R-:W1:Y:S01]  /*4c880*/  LDC.64 R68, c[0x4][0x40] ;  /* 0x01001000ff447b82 */ /* 0x000e620000000a00 */
[----:B0-----:R-:W-:Y:S02]  /*4c890*/  R2UR UR10, R66 ;  /* 0x00000000420a72ca */ /* 0x001fe400000e0000 */
[----:B------:R-:W-:Y:S01]  /*4c8a0*/  R2UR UR11, R67 ;  /* 0x00000000430b72ca */ /* 0x000fe200000e0000 */
[----:B-1----:R-:W-:-:S12]  /*4c8b0*/  IMAD.WIDE R68, R31, 0x8, R68 ;  /* 0x000000081f447825 */ /* 0x002fd800078e0244 */
[----:B------:R-:W2:Y:S01]  /*4c8c0*/  LDG.E.64.CONSTANT R68, desc[UR10][R68.64] ;  /* 0x0000000a44447981 */ /* 0x000ea2000c1e9b00 */
[----:B------:R-:W-:Y:S02]  /*4c8d0*/  VIADD R35, R35, 0x1 ;  /* 0x0000000123237836 */ /* 0x000fe40000000000 */
[C---:B------:R-:W-:Y:S02]  /*4c8e0*/  IMAD R59, R34.reuse, 0x8, R1 ;  /* 0x00000008223b7824 */ /* 0x040fe400078e0201 */
[----:B------:R-:W-:Y:S02]  /*4c8f0*/  VIADD R34, R34, 0x1 ;  /* 0x0000000122227836 */ /* 0x000fe40000000000 */
[----:B------:R-:W-:Y:S02]  /*4c900*/  VIADD R31, R31, 0x1 ;  /* 0x000000011f1f7836 */ /* 0x000fe40000000000 */
[----:B--2---:R-:W-:-:S04]  /*4c910*/  IMAD.WIDE.U32 R70, P3, R68, R28, R70 ;  /* 0x0000001c44467225 */ /* 0x004fc80007860046 */
[----:B------:R-:W-:Y:S02]  /*4c920*/  IMAD R26, R68, R27, RZ ;  /* 0x0000001b441a7224 */ /* 0x000fe400078e02ff */
[CC--:B------:R-:W-:Y:S02]  /*4c930*/  IMAD R25, R69.reuse, R28.reuse, RZ ;  /* 0x0000001c45197224 */ /* 0x0c0fe400078e02ff */
[----:B------:R-:W-:Y:S01]  /*4c940*/  IMAD.HI.U32 R32, R69, R28, RZ ;  /* 0x0000001c45207227 */ /* 0x000fe200078e00ff */
[----:B------:R-:W-:-:S04]  /*4c950*/  IADD3 R26, P0, PT, R26, R71, RZ ;  /* 0x000000471a1a7210 */ /* 0x000fc80007f1e0ff */
[----:B------:R-:W-:Y:S01]  /*4c960*/  IADD3 R71, P4, PT, R25, R26, RZ ;  /* 0x0000001a19477210 */ /* 0x000fe20007f9e0ff */
[----:B------:R-:W-:-:S04]  /*4c970*/  IMAD.HI.U32 R25, R68, R27, RZ ;  /* 0x0000001b44197227 */ /* 0x000fc800078e00ff */
[----:B------:R-:W-:Y:S01]  /*4c980*/  IMAD.X R25, RZ, RZ, R25, P3 ;  /* 0x000000ffff197224 */ /* 0x000fe200018e0619 */
[----:B------:R0:W-:Y:S01]  /*4c990*/  STL.64 [R59], R70 ;  /* 0x000000463b007387 */ /* 0x0001e20000100a00 */
[----:B------:R-:W-:-:S03]  /*4c9a0*/  IMAD.HI.U32 R26, R69, R27, RZ ;  /* 0x0000001b451a7227 */ /* 0x000fc600078e00ff */
[----:B------:R-:W-:Y:S01]  /*4c9b0*/  IADD3.X R32, P0, PT, R32, R25, RZ, P0, !PT ;  /* 0x0000001920207210 */ /* 0x000fe2000071e4ff */
[----:B------:R-:W-:-:S05]  /*4c9c0*/  IMAD R25, R69, R27, RZ ;  /* 0x0000001b45197224 */ /* 0x000fca00078e02ff */
[----:B------:R-:W-:Y:S01]  /*4c9d0*/  IADD3.X R32, P3, PT, R25, R32, RZ, P4, !PT ;  /* 0x0000002019207210 */ /* 0x000fe2000277e4ff */
[----:B------:R-:W-:Y:S01]  /*4c9e0*/  IMAD.X R25, RZ, RZ, R26, P0 ;  /* 0x000000ffff197224 */ /* 0x000fe200000e061a */
[----:B------:R-:W-:-:S03]  /*4c9f0*/  ISETP.NE.AND P0, PT, R35, -0xf, PT ;  /* 0xfffffff12300780c */ /* 0x000fc60003f05270 */
[----:B------:R-:W-:Y:S02]  /*4ca00*/  IMAD.X R25, RZ, RZ, R25, P3 ;  /* 0x000000ffff197224 */ /* 0x000fe400018e0619 */
[----:B0-----:R-:W-:Y:S02]  /*4ca10*/  IMAD.MOV.U32 R70, RZ, RZ, R32 ;  /* 0x000000ffff467224 */ /* 0x001fe400078e0020 */
[----:B------:R-:W-:-:S06]  /*4ca20*/  IMAD.MOV.U32 R71, RZ, RZ, R25 ;  /* 0x000000ffff477224 */ /* 0x000fcc00078e0019 */
[----:B------:R-:W-:Y:S05]  /*4ca30*/  @P0 BRA `(.L_x_969) ;  /* 0xfffffffc00900947 */ /* 0x000fea000383ffff */
[----:B------:R-:W-:Y:S05]  /*4ca40*/  BSYNC.RECONVERGENT B1 ;  /* 0x0000000000017941 */ /* 0x000fea0003800200 */
.L_x_968:
[----:B------:R-:W-:-:S07]  /*4ca50*/  IMAD.MOV.U32 R31, RZ, RZ, R29 ;  /* 0x000000ffff1f7224 */ /* 0x000fce00078e001d */
.L_x_967:
[----:B------:R-:W-:Y:S05]  /*4ca60*/  BSYNC.RECONVERGENT B0 ;  /* 0x0000000000007941 */ /* 0x000fea0003800200 */
.L_x_966:
[----:B------:R-:W-:Y:S01]  /*4ca70*/  LOP3.LUT P0, R29, R30, 0x3f, RZ, 0xc0, !PT ;  /* 0x0000003f1e1d7812 */ /* 0x000fe2000780c0ff */
[----:B------:R-:W-:-:S04]  /*4ca80*/  IMAD.IADD R24, R24, 0x1, R31 ;  /* 0x0000000118187824 */ /* 0x000fc800078e021f */
[----:B------:R-:W-:-:S05]  /*4ca90*/  IMAD.U32 R59, R24, 0x8, R1 ;  /* 0x00000008183b7824 */ /* 0x000fca00078e0001 */
[----:B------:R0:W-:Y:S04]  /*4caa0*/  STL.64 [R59+-0x78], R70 ;  /* 0xffff88463b007387 */ /* 0x0001e80000100a00 */
[----:B------:R-:W2:Y:S04]  /*4cab0*/  @P0 LDL.64 R30, [R1+0x8] ;  /* 0x00000800011e0983 */ /* 0x000ea80000100a00 */
[----:B------:R-:W3:Y:S04]  /*4cac0*/  LDL.64 R24, [R1+0x10] ;  /* 0x0000100001187983 */ /* 0x000ee80000100a00 */
[----:B------:R-:W4:Y:S01]  /*4cad0*/  LDL.64 R26, [R1+0x18] ;  /* 0x00001800011a7983 */ /* 0x000f220000100a00 */
[----:B------:R-:W-:Y:S01]  /*4cae0*/  @P0 LOP3.LUT R35, R29, 0x3f, RZ, 0x3c, !PT ;  /* 0x0000003f1d230812 */ /* 0x000fe200078e3cff */
[----:B------:R-:W-:Y:S01]  /*4caf0*/  BSSY.RECONVERGENT B0, `(.L_x_970) ;  /* 0x0000034000007945 */ /* 0x000fe20003800200 */
[----:B--2---:R-:W-:-:S02]  /*4cb00*/  @P0 SHF.R.U64 R34, R30, 0x1, R31 ;  /* 0x000000011e220819 */ /* 0x004fc4000000121f */
[----:B------:R-:W-:Y:S02]  /*4cb10*/  @P0 SHF.R.U32.HI R32, RZ, 0x1, R31 ;  /* 0x00000001ff200819 */ /* 0x000fe4000001161f */
[----:B---3--:R-:W-:Y:S02]  /*4cb20*/  @P0 SHF.L.U32 R31, R24, R29, RZ ;  /* 0x0000001d181f0219 */ /* 0x008fe400000006ff */
[----:B------:R-:W-:Y:S02]  /*4cb30*/  @P0 SHF.R.U64 R34, R34, R35, R32 ;  /* 0x0000002322220219 */ /* 0x000fe40000001220 */
[C-C-:B------:R-:W-:Y:S02]  /*4cb40*/  @P0 SHF.R.U64 R28, R24.reuse, 0x1, R25.reuse ;  /* 0x00000001181c0819 */ /* 0x140fe40000001219 */
[----:B------:R-:W-:Y:S02]  /*4cb50*/  @P0 SHF.L.U64.HI R30, R24, R29, R25 ;  /* 0x0000001d181e0219 */ /* 0x000fe40000010219 */
[----:B------:R-:W-:-:S02]  /*4cb60*/  @P0 LOP3.LUT R24, R31, R34, RZ, 0xfc, !PT ;  /* 0x000000221f180212 */ /* 0x000fc400078efcff */
[----:B------:R-:W-:Y:S02]  /*4cb70*/  @P0 SHF.R.U32.HI R31, RZ, R35, R32 ;  /* 0x00000023ff1f0219 */ /* 0x000fe40000011620 */
[----:B------:R-:W-:Y:S02]  /*4cb80*/  @P0 SHF.R.U32.HI R32, RZ, 0x1, R25 ;  /* 0x00000001ff200819 */ /* 0x000fe40000011619 */
[----:B------:R-:W-:Y:S02]  /*4cb90*/  @P0 LOP3.LUT R25, R30, R31, RZ, 0xfc, !PT ;  /* 0x0000001f1e190212 */ /* 0x000fe400078efcff */
[----:B------:R-:W-:Y:S02]  /*4cba0*/  @P0 SHF.R.U64 R31, R28, R35, R32 ;  /* 0x000000231c1f0219 */ /* 0x000fe40000001220 */
[CC--:B----4-:R-:W-:Y:S02]  /*4cbb0*/  @P0 SHF.L.U32 R28, R26.reuse, R29.reuse, RZ ;  /* 0x0000001d1a1c0219 */ /* 0x0d0fe400000006ff */
[----:B------:R-:W-:-:S02]  /*4cbc0*/  @P0 SHF.L.U64.HI R29, R26, R29, R27 ;  /* 0x0000001d1a1d0219 */ /* 0x000fc4000001021b */
[----:B------:R-:W-:Y:S01]  /*4cbd0*/  @P0 LOP3.LUT R26, R28, R31, RZ, 0xfc, !PT ;  /* 0x0000001f1c1a0212 */ /* 0x000fe200078efcff */
[C---:B------:R-:W-:Y:S01]  /*4cbe0*/  IMAD.SHL.U32 R28, R24.reuse, 0x4, RZ ;  /* 0x00000004181c7824 */ /* 0x040fe200078e00ff */
[----:B------:R-:W-:Y:S02]  /*4cbf0*/  @P0 SHF.R.U32.HI R32, RZ, R35, R32 ;  /* 0x00000023ff200219 */ /* 0x000fe40000011620 */
[----:B------:R-:W-:Y:S02]  /*4cc00*/  SHF.L.U64.HI R24, R24, 0x2, R25 ;  /* 0x0000000218187819 */ /* 0x000fe40000010219 */
[----:B------:R-:W-:Y:S02]  /*4cc10*/  @P0 LOP3.LUT R27, R29, R32, RZ, 0xfc, !PT ;  /* 0x000000201d1b0212 */ /* 0x000fe400078efcff */
[----:B------:R-:W-:Y:S02]  /*4cc20*/  SHF.L.W.U32.HI R25, R25, 0x2, R26 ;  /* 0x0000000219197819 */ /* 0x000fe40000010e1a */
[----:B------:R-:W-:-:S02]  /*4cc30*/  IADD3 RZ, P0, PT, RZ, -R28, RZ ;  /* 0x8000001cffff7210 */ /* 0x000fc40007f1e0ff */
[----:B------:R-:W-:Y:S02]  /*4cc40*/  LOP3.LUT R29, RZ, R24, RZ, 0x33, !PT ;  /* 0x00000018ff1d7212 */ /* 0x000fe400078e33ff */
[----:B------:R-:W-:Y:S02]  /*4cc50*/  SHF.L.W.U32.HI R30, R26, 0x2, R27 ;  /* 0x000000021a1e7819 */ /* 0x000fe40000010e1b */
[----:B------:R-:W-:Y:S02]  /*4cc60*/  LOP3.LUT R32, RZ, R25, RZ, 0x33, !PT ;  /* 0x00000019ff207212 */ /* 0x000fe400078e33ff */
[----:B------:R-:W-:Y:S02]  /*4cc70*/  IADD3.X R29, P0, PT, RZ, R29, RZ, P0, !PT ;  /* 0x0000001dff1d7210 */ /* 0x000fe4000071e4ff */
[----:B------:R-:W-:Y:S02]  /*4cc80*/  LOP3.LUT R31, RZ, R30, RZ, 0x33, !PT ;  /* 0x0000001eff1f7212 */ /* 0x000fe400078e33ff */
[----:B------:R-:W-:-:S02]  /*4cc90*/  IADD3.X R32, P0, PT, RZ, R32, RZ, P0, !PT ;  /* 0x00000020ff207210 */ /* 0x000fc4000071e4ff */
[----:B------:R-:W-:-:S03]  /*4cca0*/  ISETP.GT.U32.AND P3, PT, R25, -0x1, PT ;  /* 0xffffffff1900780c */ /* 0x000fc60003f64070 */
[----:B------:R-:W-:Y:S01]  /*4ccb0*/  IMAD.X R31, RZ, RZ, R31, P0 ;  /* 0x000000ffff1f7224 */ /* 0x000fe200000e061f */
[----:B------:R-:W-:-:S04]  /*4ccc0*/  ISETP.GT.AND.EX P3, PT, R30, -0x1, PT, P3 ;  /* 0xffffffff1e00780c */ /* 0x000fc80003f64330 */
[----:B------:R-:W-:Y:S02]  /*4ccd0*/  SEL R26, R30, R31, P3 ;  /* 0x0000001f1e1a7207 */ /* 0x000fe40001800000 */
[----:B------:R-:W-:Y:S02]  /*4cce0*/  SEL R25, R25, R32, P3 ;  /* 0x0000002019197207 */ /* 0x000fe40001800000 */
[----:B------:R-:W-:Y:S02]  /*4ccf0*/  ISETP.NE.U32.AND P0, PT, R26, RZ, PT ;  /* 0x000000ff1a00720c */ /* 0x000fe40003f05070 */
[----:B------:R-:W-:Y:S02]  /*4cd00*/  SEL R29, R24, R29, P3 ;  /* 0x0000001d181d7207 */ /* 0x000fe40001800000 */
[----:B------:R-:W-:Y:S01]  /*4cd10*/  SEL R34, R25, R26, !P0 ;  /* 0x0000001a19227207 */ /* 0x000fe20004000000 */
[----:B------:R-:W-:-:S03]  /*4cd20*/  @!P3 IMAD.MOV R28, RZ, RZ, -R28 ;  /* 0x000000ffff1cb224 */ /* 0x000fc600078e0a1c */
[----:B------:R-:W1:Y:S02]  /*4cd30*/  FLO.U32 R31, R34 ;  /* 0x00000022001f7300 */ /* 0x000e6400000e0000 */
[C---:B-1----:R-:W-:Y:S02]  /*4cd40*/  IADD3 R32, PT, PT, -R31.reuse, 0x1f, RZ ;  /* 0x0000001f1f207810 */ /* 0x042fe40007ffe1ff */
[----:B------:R-:W-:-:S03]  /*4cd50*/  IADD3 R31, PT, PT, -R31, 0x3f, RZ ;  /* 0x0000003f1f1f7810 */ /* 0x000fc60007ffe1ff */
[----:B------:R-:W-:-:S05]  /*4cd60*/  @P0 IMAD.MOV R31, RZ, RZ, R32 ;  /* 0x000000ffff1f0224 */ /* 0x000fca00078e0220 */
[----:B------:R-:W-:-:S13]  /*4cd70*/  ISETP.NE.AND P0, PT, R31, RZ, PT ;  /* 0x000000ff1f00720c */ /* 0x000fda0003f05270 */
[----:B0-----:R-:W-:Y:S05]  /*4cd80*/  @!P0 BRA `(.L_x_971) ;  /* 0x0000000000288947 */ /* 0x001fea0003800000 */
[----:B------:R-:W-:Y:S02]  /*4cd90*/  LOP3.LUT R24, R31, 0x3f, RZ, 0xc0, !PT ;  /* 0x0000003f1f187812 */ /* 0x000fe400078ec0ff */
[--C-:B------:R-:W-:Y:S02]  /*4cda0*/  SHF.R.U64 R28, R28, 0x1, R29.reuse ;  /* 0x000000011c1c7819 */ /* 0x100fe4000000121d */
[CC--:B------:R-:W-:Y:S02]  /*4cdb0*/  SHF.L.U64.HI R26, R25.reuse, R24.reuse, R26 ;  /* 0x00000018191a7219 */ /* 0x0c0fe4000001021a */
[----:B------:R-:W-:Y:S02]  /*4cdc0*/  SHF.L.U32 R25, R25, R24, RZ ;  /* 0x0000001819197219 */ /* 0x000fe400000006ff */
[----:B------:R-:W-:Y:S02]  /*4cdd0*/  SHF.R.U32.HI R29, RZ, 0x1, R29 ;  /* 0x00000001ff1d7819 */ /* 0x000fe4000001161d */
[----:B------:R-:W-:-:S04]  /*4cde0*/  LOP3.LUT R24, R31, 0x3f, RZ, 0xc, !PT ;  /* 0x0000003f1f187812 */ /* 0x000fc800078e0cff */
[-CC-:B------:R-:W-:Y:S02]  /*4cdf0*/  SHF.R.U64 R28, R28, R24.reuse, R29.reuse ;  /* 0x000000181c1c7219 */ /* 0x180fe4000000121d */
[----:B------:R-:W-:Y:S02]  /*4ce00*/  SHF.R.U32.HI R29, RZ, R24, R29 ;  /* 0x00000018ff1d7219 */ /* 0x000fe4000001161d */
[----:B------:R-:W-:Y:S02]  /*4ce10*/  LOP3.LUT R25, R25, R28, RZ, 0xfc, !PT ;  /* 0x0000001c19197212 */ /* 0x000fe400078efcff */
[----:B------:R-:W-:-:S07]  /*4ce20*/  LOP3.LUT R26, R26, R29, RZ, 0xfc, !PT ;  /* 0x0000001d1a1a7212 */ /* 0x000fce00078efcff */
.L_x_971:
[----:B------:R-:W-:Y:S05]  /*4ce30*/  BSYNC.RECONVERGENT B0 ;  /* 0x0000000000007941 */ /* 0x000fea0003800200 */
.L_x_970:
[----:B------:R-:W-:Y:S01]  /*4ce40*/  IMAD.WIDE.U32 R34, R25, 0x2168c235, RZ ;  /* 0x2168c23519227825 */ /* 0x000fe200078e00ff */
[----:B------:R-:W-:-:S03]  /*4ce50*/  SHF.R.U32.HI R27, RZ, 0x1e, R27 ;  /* 0x0000001eff1b7819 */ /* 0x000fc6000001161b */
[----:B------:R-:W-:Y:S01]  /*4ce60*/  IMAD.MOV.U32 R28, RZ, RZ, R35 ;  /* 0x000000ffff1c7224 */ /* 0x000fe200078e0023 */
[----:B------:R-:W-:Y:S01]  /*4ce70*/  IADD3 RZ, P0, PT, R34, R34, RZ ;  /* 0x0000002222ff7210 */ /* 0x000fe20007f1e0ff */
[----:B------:R-:W-:Y:S01]  /*4ce80*/  IMAD.MOV.U32 R29, RZ, RZ, RZ ;  /* 0x000000ffff1d7224 */ /* 0x000fe200078e00ff */
[----:B------:R-:W-:Y:S01]  /*4ce90*/  LEA.HI R27, R30, R27, RZ, 0x1 ;  /* 0x0000001b1e1b7211 */ /* 0x000fe200078f08ff */
[----:B------:R-:W-:-:S04]  /*4cea0*/  IMAD.HI.U32 R24, R26, -0x36f0255e, RZ ;  /* 0xc90fdaa21a187827 */ /* 0x000fc800078e00ff */
[----:B------:R-:W-:-:S04]  /*4ceb0*/  IMAD.WIDE.U32 R28, R25, -0x36f0255e, R28 ;  /* 0xc90fdaa2191c7825 */ /* 0x000fc800078e001c */
[----:B------:R-:W-:-:S04]  /*4cec0*/  IMAD.WIDE.U32 R28, P4, R26, 0x2168c235, R28 ;  /* 0x2168c2351a1c7825 */ /* 0x000fc8000788001c */
[----:B------:R-:W-:Y:S01]  /*4ced0*/  IMAD R26, R26, -0x36f0255e, RZ ;  /* 0xc90fdaa21a1a7824 */ /* 0x000fe200078e02ff */
[----:B------:R-:W-:Y:S01]  /*4cee0*/  IADD3.X RZ, P0, PT, R28, R28, RZ, P0, !PT ;  /* 0x0000001c1cff7210 */ /* 0x000fe2000071e4ff */
[----:B------:R-:W-:-:S03]  /*4cef0*/  IMAD.X R24, RZ, RZ, R24, P4 ;  /* 0x000000ffff187224 */ /* 0x000fc600020e0618 */
[----:B------:R-:W-:-:S04]  /*4cf00*/  IADD3 R26, P4, PT, R26, R29, RZ ;  /* 0x0000001d1a1a7210 */ /* 0x000fc80007f9e0ff */
[C---:B------:R-:W-:Y:S01]  /*4cf10*/  ISETP.GT.U32.AND P5, PT, R26.reuse, RZ, PT ;  /* 0x000000ff1a00720c */ /* 0x040fe20003fa4070 */
[----:B------:R-:W-:Y:S01]  /*4cf20*/  IMAD.X R29, RZ, RZ, R24, P4 ;  /* 0x000000ffff1d7224 */ /* 0x000fe200020e0618 */
[----:B------:R-:W-:-:S04]  /*4cf30*/  IADD3.X R25, P4, PT, R26, R26, RZ, P0, !PT ;  /* 0x0000001a1a197210 */ /* 0x000fc8000079e4ff */
[C---:B------:R-:W-:Y:S01]  /*4cf40*/  ISETP.GT.AND.EX P0, PT, R29.reuse, RZ, PT, P5 ;  /* 0x000000ff1d00720c */ /* 0x040fe20003f04350 */
[----:B------:R-:W-:-:S03]  /*4cf50*/  IMAD.X R24, R29, 0x1, R29, P4 ;  /* 0x000000011d187824 */ /* 0x000fc600020e061d */
[----:B------:R-:W-:Y:S02]  /*4cf60*/  SEL R25, R25, R26, P0 ;  /* 0x0000001a19197207 */ /* 0x000fe40000000000 */
[----:B------:R-:W-:Y:S02]  /*4cf70*/  SEL R24, R24, R29, P0 ;  /* 0x0000001d18187207 */ /* 0x000fe40000000000 */
[----:B------:R-:W-:Y:S02]  /*4cf80*/  IADD3 R26, P4, PT, R25, 0x1, RZ ;  /* 0x00000001191a7810 */ /* 0x000fe40007f9e0ff */
[----:B------:R-:W-:-:S03]  /*4cf90*/  LOP3.LUT P5, R29, R33, 0x80000000, RZ, 0xc0, !PT ;  /* 0x80000000211d7812 */ /* 0x000fc600078ac0ff */
[----:B------:R-:W-:Y:S01]  /*4cfa0*/  IMAD.X R25, RZ, RZ, R24, P4 ;  /* 0x000000ffff197224 */ /* 0x000fe200020e0618 */
[----:B------:R-:W-:Y:S02]  /*4cfb0*/  SEL R24, RZ, 0xffffffff, !P0 ;  /* 0xffffffffff187807 */ /* 0x000fe40004000000 */
[----:B------:R-:W-:Y:S02]  /*4cfc0*/  @!P3 LOP3.LUT R29, R29, 0x80000000, RZ, 0x3c, !PT ;  /* 0x800000001d1db812 */ /* 0x000fe400078e3cff */
[----:B------:R-:W-:Y:S01]  /*4cfd0*/  SHF.R.U64 R26, R26, 0xa, R25 ;  /* 0x0000000a1a1a7819 */ /* 0x000fe20000001219 */
[----:B------:R-:W-:-:S03]  /*4cfe0*/  IMAD.IADD R24, R24, 0x1, -R31 ;  /* 0x0000000118187824 */ /* 0x000fc600078e0a1f */
[----:B------:R-:W-:Y:S01]  /*4cff0*/  IADD3 R26, P4, PT, R26, 0x1, RZ ;  /* 0x000000011a1a7810 */ /* 0x000fe20007f9e0ff */
[----:B------:R-:W-:Y:S02]  /*4d000*/  IMAD.SHL.U32 R24, R24, 0x100000, RZ ;  /* 0x0010000018187824 */ /* 0x000fe400078e00ff */
[----:B------:R-:W-:Y:S01]  /*4d010*/  @P5 IMAD.MOV R27, RZ, RZ, -R27 ;  /* 0x000000ffff1b5224 */ /* 0x000fe200078e0a1b */
[----:B------:R-:W-:-:S04]  /*4d020*/  LEA.HI.X R25, R25, RZ, RZ, 0x16, P4 ;  /* 0x000000ff19197211 */ /* 0x000fc800020fb4ff */
[--C-:B------:R-:W-:Y:S02]  /*4d030*/  SHF.R.U64 R26, R26, 0x1, R25.reuse ;  /* 0x000000011a1a7819 */ /* 0x100fe40000001219 */
[----:B------:R-:W-:Y:S02]  /*4d040*/  SHF.R.U32.HI R25, RZ, 0x1, R25 ;  /* 0x00000001ff197819 */ /* 0x000fe40000011619 */
[----:B------:R-:W-:-:S04]  /*4d050*/  IADD3 R28, P4, P0, RZ, RZ, R26 ;  /* 0x000000ffff1c7210 */ /* 0x000fc8000789e01a */
[----:B------:R-:W-:-:S04]  /*4d060*/  IADD3.X R24, PT, PT, R24, 0x3fe00000, R25, P4, P0 ;  /* 0x3fe0000018187810 */ /* 0x000fc800027e0419 */
[----:B------:R-:W-:-:S07]  /*4d070*/  LOP3.LUT R33, R24, R29, RZ, 0xfc, !PT ;  /* 0x0000001d18217212 */ /* 0x000fce00078efcff */
.L_x_965:
[----:B------:R-:W-:Y:S02]  /*4d080*/  IMAD.MOV.U32 R59, RZ, RZ, 0x0 ;  /* 0x00000000ff3b7424 */ /* 0x000fe400078e00ff */
[----:B------:R-:W-:Y:S02]  /*4d090*/  IMAD.MOV.U32 R29, RZ, RZ, R33 ;  /* 0x000000ffff1d7224 */ /* 0x000fe400078e0021 */
[----:B------:R-:W-:Y:S05]  /*4d0a0*/  RET.REL.NODEC R58 `(_Z9paths_rk4PdS_S_) ;  /* 0xfffffb2c3ad47950 */ /* 0x000fea0003c3ffff */
.L_x_972:
[----:B------:R-:W-:-:S00]  /*4d0b0*/  BRA `(.L_x_972) ;  /* 0xfffffffc00fc7947 */ /* 0x000fc0000383ffff */
[----:B------:R-:W-:-:S00]  /*4d0c0*/  NOP ;  /* 0x0000000000007918 */ /* 0x000fc00000000000 */
        /* <DEDUP_REMOVED lines=11> */
.L_x_1766:


//--------------------- .text._Z9paths_rk2PdS_S_  --------------------------
	.section	.text._Z9paths_rk2PdS_S_,"ax",@progbits
	.align	128
        .global         _Z9paths_rk2PdS_S_
        .type           _Z9paths_rk2PdS_S_,@function
        .size           _Z9paths_rk2PdS_S_,(.L_x_1770 - _Z9paths_rk2PdS_S_)
        .other          _Z9paths_rk2PdS_S_,@"STO_CUDA_ENTRY STV_DEFAULT"
_Z9paths_rk2PdS_S_:
.text._Z9paths_rk2PdS_S_:
        /* <DEDUP_REMOVED lines=11> */
[----:B0-----:R-:W-:-:S06]  /*00b0*/  IMAD.WIDE.U32 R12, R3, 0x8, R12 ;  /* 0x00000008030c7825 */ /* 0x001fcc00078e000c */
[----:B-1----:R-:W5:Y:S01]  /*00c0*/  LDG.E.64 R12, desc[UR14][R12.64] ;  /* 0x0000000e0c0c7981 */ /* 0x002f62000c1e1b00 */
[----:B------:R-:W-:Y:S01]  /*00d0*/  UIADD3 UR5, UPT, UPT, UR4, 0x800, URZ ;  /* 0x0000080004057890 */ /* 0x000fe2000fffe0ff */
[----:B------:R-:W-:Y:S01]  /*00e0*/  CS2R R4, SRZ ;  /* 0x0000000000047805 */ /* 0x000fe2000001ff00 */
[----:B--2---:R-:W-:Y:S02]  /*00f0*/  ULEA UR10, UR9, UR4, 0x18 ;  /* 0x00000004090a7291 */ /* 0x004fe4000f8ec0ff */
[----:B------:R-:W-:Y:S02]  /*0100*/  UIADD3 UR6, UPT, UPT, UR4, 0x1000, URZ ;  /* 0x0000100004067890 */ /* 0x000fe4000fffe0ff */
[----:B------:R-:W-:Y:S02]  /*0110*/  UIADD3 UR7, UPT, UPT, UR4, 0x1800, URZ ;  /* 0x0000180004077890 */ /* 0x000fe4000fffe0ff */
[----:B------:R-:W-:Y:S01]  /*0120*/  UIADD3 UR8, UPT, UPT, UR4, 0x2000, URZ ;  /* 0x0000200004087890 */ /* 0x000fe2000fffe0ff */
[----:B------:R-:W-:Y:S01]  /*0130*/  LEA R3, R8, UR10, 0x3 ;  /* 0x0000000a08037c11 */ /* 0x000fe2000f8e18ff */
[----:B------:R-:W-:Y:S01]  /*0140*/  BAR.SYNC.DEFER_BLOCKING 0x0 ;  /* 0x0000000000007b1d */ /* 0x000fe20000010000 */
[----:B------:R-:W-:-:S02]  /*0150*/  UIADD3 UR4, UPT, UPT, UR4, 0x2800, URZ ;  /* 0x0000280004047890 */ /* 0x000fc4000fffe0ff */
[----:B------:R-:W-:Y:S02]  /*0160*/  ULEA UR5, UR9, UR5, 0x18 ;  /* 0x0000000509057291 */ /* 0x000fe4000f8ec0ff */
[----:B------:R-:W-:Y:S01]  /*0170*/  ULEA UR6, UR9, UR6, 0x18 ;  /* 0x0000000609067291 */ /* 0x000fe2000f8ec0ff */
[----:B------:R-:W0:Y:S03]  /*0180*/  LDCU.64 UR10, c[0x3][0xa8] ;  /* 0x00c01500ff0a77ac */ /* 0x000e260008000a00 */
[C---:B------:R-:W-:Y:S01]  /*0190*/  LEA R0, R8.reuse, UR5, 0x3 ;  /* 0x0000000508007c11 */ /* 0x040fe2000f8e18ff */
[----:B------:R-:W-:Y:S01]  /*01a0*/  ULEA UR7, UR9, UR7, 0x18 ;  /* 0x0000000709077291 */ /* 0x000fe2000f8ec0ff */
[----:B------:R-:W-:Y:S01]  /*01b0*/  LEA R2, R8, UR6, 0x3 ;  /* 0x0000000608027c11 */ /* 0x000fe2000f8e18ff */
[----:B------:R-:W-:Y:S02]  /*01c0*/  ULEA UR8, UR9, UR8, 0x18 ;  /* 0x0000000809087291 */ /* 0x000fe4000f8ec0ff */
[----:B------:R-:W-:-:S02]  /*01d0*/  ULEA UR4, UR9, UR4, 0x18 ;  /* 0x0000000409047291 */ /* 0x000fc4000f8ec0ff */
[C---:B------:R-:W-:Y:S02]  /*01e0*/  LEA R6, R8.reuse, UR7, 0x3 ;  /* 0x0000000708067c11 */ /* 0x040fe4000f8e18ff */
[C---:B------:R-:W-:Y:S02]  /*01f0*/  LEA R7, R8.reuse, UR8, 0x3 ;  /* 0x0000000808077c11 */ /* 0x040fe4000f8e18ff */
[----:B------:R-:W-:Y:S01]  /*0200*/  LEA R8, R8, UR4, 0x3 ;  /* 0x0000000408087c11 */ /* 0x000fe2000f8e18ff */
[----:B------:R1:W-:Y:S01]  /*0210*/  STS.64 [R3], RZ ;  /* 0x000000ff03007388 */ /* 0x0003e20000000a00 */
[----:B0-----:R-:W-:-:S03]  /*0220*/  DSETP.LE.AND P0, PT, RZ, UR10, PT ;  /* 0x0000000aff007e2a */ /* 0x001fc6000bf03000 */
[----:B------:R-:W0:Y:S01]  /*0230*/  LDCU.64 UR4, c[0x3][0x78] ;  /* 0x00c00f00ff0477ac */ /* 0x000e220008000a00 */
[----:B------:R1:W-:Y:S04]  /*0240*/  STS.64 [R0], RZ ;  /* 0x000000ff00007388 */ /* 0x0003e80000000a00 */
[----:B------:R1:W-:Y:S04]  /*0250*/  STS.64 [R2], RZ ;  /* 0x000000ff02007388 */ /* 0x0003e80000000a00 */
[----:B------:R1:W-:Y:S04]  /*0260*/  STS.64 [R6], RZ ;  /* 0x000000ff06007388 */ /* 0x0003e80000000a00 */
[----:B------:R1:W-:Y:S04]  /*0270*/  STS.64 [R7], RZ ;  /* 0x000000ff07007388 */ /* 0x0003e80000000a00 */
[----:B------:R1:W-:Y:S01]  /*0280*/  STS.64 [R8], RZ ;  /* 0x000000ff08007388 */ /* 0x0003e20000000a00 */
[----:B0-----:R-:W-:-:S02]  /*0290*/  IMAD.U32 R32, RZ, RZ, UR4 ;  /* 0x00000004ff207e24 */ /* 0x001fc4000f8e00ff */
[----:B------:R-:W-:Y:S01]  /*02a0*/  IMAD.U32 R33, RZ, RZ, UR5 ;  /* 0x00000005ff217e24 */ /* 0x000fe2000f8e00ff */
[----:B------:R-:W-:Y:S06]  /*02b0*/  @!P0 BRA `(.L_x_973) ;  /* 0x0000025800688947 */ /* 0x000fec0003800000 */
[----:B------:R-:W0:Y:S01]  /*02c0*/  LDCU.64 UR4, c[0x3][0xf0] ;  /* 0x00c01e00ff0477ac */ /* 0x000e220008000a00 */
[----:B------:R-:W-:Y:S01]  /*02d0*/  IMAD.MOV.U32 R4, RZ, RZ, 0x6dc9c883 ;  /* 0x6dc9c883ff047424 */ /* 0x000fe200078e00ff */
[----:B------:R-:W2:Y:S01]  /*02e0*/  LDC.64 R14, c[0x3][0xb8] ;  /* 0x00c02e00ff0e7b82 */ /* 0x000ea20000000a00 */
[----:B------:R-:W-:Y:S01]  /*02f0*/  IMAD.MOV.U32 R5, RZ, RZ, 0x3fe45f30 ;  /* 0x3fe45f30ff057424 */ /* 0x000fe200078e00ff */
[----:B------:R-:W3:Y:S01]  /*0300*/  LDCU.64 UR6, c[0x3][0x70] ;  /* 0x00c00e00ff0677ac */ /* 0x000ee20008000a00 */
[----:B-1----:R-:W-:Y:S02]  /*0310*/  IMAD.MOV.U32 R8, RZ, RZ, 0x54442d18 ;  /* 0x54442d18ff087424 */ /* 0x002fe400078e00ff */
[----:B------:R-:W-:Y:S01]  /*0320*/  IMAD.MOV.U32 R9, RZ, RZ, 0x3ff921fb ;  /* 0x3ff921fbff097424 */ /* 0x000fe200078e00ff */
[----:B------:R-:W-:Y:S01]  /*0330*/  UMOV UR8, 0x33145c00 ;  /* 0x33145c0000087882 */ /* 0x000fe20000000000 */
[----:B------:R-:W-:Y:S01]  /*0340*/  UMOV UR9, 0x3c91a626 ;  /* 0x3c91a62600097882 */ /* 0x000fe20000000000 */
[----:B------:R-:W3:Y:S01]  /*0350*/  LDC.64 R10, c[0x3][0xe0] ;  /* 0x00c03800ff0a7b82 */ /* 0x000ee20000000a00 */
[----:B------:R-:W-:Y:S01]  /*0360*/  UMOV UR12, 0x252049c0 ;  /* 0x252049c0000c7882 */ /* 0x000fe20000000000 */
[----:B------:R-:W-:Y:S01]  /*0370*/  UMOV UR13, 0x397b839a ;  /* 0x397b839a000d7882 */ /* 0x000fe20000000000 */
[----:B------:R-:W1:Y:S01]  /*0380*/  LDCU.64 UR20, c[0x3][0xf0] ;  /* 0x00c01e00ff1477ac */ /* 0x000e620008000a00 */
[----:B------:R-:W4:Y:S01]  /*0390*/  LDCU UR40, c[0x3][0x5c] ;  /* 0x00c00b80ff2877ac */ /* 0x000f220008000800 */
[----:B0-----:R-:W-:Y:S01]  /*03a0*/  DMUL R4, R4, UR4 ;  /* 0x0000000404047c28 */ /* 0x001fe20008000000 */
[----:B------:R-:W0:Y:S05]  /*03b0*/  LDCU UR41, c[0x3][0x6c] ;  /* 0x00c00d80ff2977ac */ /* 0x000e2a0008000800 */
[----:B------:R1:W4:Y:S01]  /*03c0*/  F2I.F64 R3, R4 ;  /* 0x0000000400037311 */ /* 0x0003220000301100 */
[----:B------:R-:W0:Y:S01]  /*03d0*/  LDCU.64 UR22, c[0x3][0x60] ;  /* 0x00c00c00ff1677ac */ /* 0x000e220008000a00 */
[----:B--2---:R-:W-:Y:S01]  /*03e0*/  DADD R14, R14, 2 ;  /* 0x400000000e0e7429 */ /* 0x004fe20000000000 */
[----:B------:R-:W2:Y:S01]  /*03f0*/  LDCU.64 UR24, c[0x3][0x58] ;  /* 0x00c00b00ff1877ac */ /* 0x000ea20008000a00 */
[----:B------:R-:W0:Y:S01]  /*0400*/  LDCU.64 UR26, c[0x3][0xe8] ;  /* 0x00c01d00ff1a77ac */ /* 0x000e220008000a00 */
[----:B---3--:R-:W-:Y:S01]  /*0410*/  DMUL R10, R10, UR6 ;  /* 0x000000060a0a7c28 */ /* 0x008fe20008000000 */
[----:B-1----:R-:W-:Y:S01]  /*0420*/  CS2R R4, SRZ ;  /* 0x0000000000047805 */ /* 0x002fe2000001ff00 */
[----:B------:R-:W1:Y:S01]  /*0430*/  LDCU.64 UR28, c[0x3][0xa0] ;  /* 0x00c01400ff1c77ac */ /* 0x000e620008000a00 */
[----:B----4-:R-:W3:Y:S01]  /*0440*/  I2F.F64 R6, R3 ;  /* 0x0000000300067312 */ /* 0x010ee20000201c00 */
[----:B------:R-:W4:Y:S06]  /*0450*/  LDCU.64 UR30, c[0x3][0x90] ;  /* 0x00c01200ff1e77ac */ /* 0x000f2c0008000a00 */
[----:B------:R-:W-:Y:S01]  /*0460*/  R2UR UR38, R10 ;  /* 0x000000000a2672ca */ /* 0x000fe200000e0000 */
[----:B------:R-:W0:Y:S01]  /*0470*/  LDCU.64 UR32, c[0x3][0x88] ;  /* 0x00c01100ff2077ac */ /* 0x000e220008000a00 */
[----:B------:R-:W-:-:S02]  /*0480*/  R2UR UR39, R11 ;  /* 0x000000000b2772ca */ /* 0x000fc400000e0000 */
[----:B------:R-:W-:Y:S01]  /*0490*/  CS2R R10, SRZ ;  /* 0x00000000000a7805 */ /* 0x000fe2000001ff00 */
[----:B------:R-:W0:Y:S01]  /*04a0*/  LDCU.64 UR34, c[0x4][0x48] ;  /* 0x01000900ff2277ac */ /* 0x000e220008000a00 */
[----:B------:R-:W0:Y:S01]  /*04b0*/  LDCU.128 UR16, c[0x3][0x50] ;  /* 0x00c00a00ff1077ac */ /* 0x000e220008000c00 */
[----:B---3--:R-:W-:Y:S01]  /*04c0*/  DFMA R8, R6, -R8, UR4 ;  /* 0x0000000406087e2b */ /* 0x008fe20008000808 */
[----:B------:R-:W-:Y:S02]  /*04d0*/  R2UR UR5, R15 ;  /* 0x000000000f0572ca */ /* 0x000fe400000e0000 */
[----:B------:R-:W-:Y:S02]  /*04e0*/  R2UR UR4, R14 ;  /* 0x000000000e0472ca */ /* 0x000fe400000e0000 */
[----:B------:R-:W-:-:S03]  /*04f0*/  CS2R R14, SRZ ;  /* 0x00000000000e7805 */ /* 0x000fc6000001ff00 */
[C---:B------:R-:W-:Y:S01]  /*0500*/  DFMA R8, R6.reuse, -UR8, R8 ;  /* 0x8000000806087c2b */ /* 0x040fe20008000008 */
[----:B------:R-:W3:Y:S05]  /*0510*/  LDCU.64 UR8, c[0x3][0xa8] ;  /* 0x00c01500ff0877ac */ /* 0x000eea0008000a00 */
[----:B------:R-:W-:Y:S02]  /*0520*/  ULOP3.LUT UR7, UR5, 0x7ff00000, URZ, 0xc0, !UPT ;  /* 0x7ff0000005077892 */ /* 0x000fe4000f8ec0ff */
[----:B------:R-:W-:Y:S01]  /*0530*/  DFMA R8, R6, -UR12, R8 ;  /* 0x8000000c06087c2b */ /* 0x000fe20008000008 */
[----:B------:R-:W-:Y:S01]  /*0540*/  UMOV UR4, URZ ;  /* 0x000000ff00047c82 */ /* 0x000fe20008000000 */
[----:B------:R-:W-:Y:S01]  /*0550*/  CS2R R6, SRZ ;  /* 0x0000000000067805 */ /* 0x000fe2000001ff00 */
[----:B------:R-:W-:-:S07]  /*0560*/  UMOV UR5, URZ ;  /* 0x000000ff00057c82 */ /* 0x000fce0008000000 */
[----:B------:R-:W-:Y:S02]  /*0570*/  R2UR UR36, R8 ;  /* 0x00000000082472ca */ /* 0x000fe400000e0000 */
[----:B01234-:R-:W-:-:S15]  /*0580*/  R2UR UR37, R9 ;  /* 0x00000000092572ca */ /* 0x01ffde00000e0000 */
.L_x_1449:
        /* <DEDUP_REMOVED lines=25> */
[----:B-----5:R-:W-:Y:S05]  /*0720*/  CALL.REL.NOINC `($__internal_2_$__cuda_sm20_div_rn_f64_full) ;  /* 0x0000025400d47944 */ /* 0x020fea0003c00000 */
[----:B------:R-:W-:Y:S02]  /*0730*/  IMAD.MOV.U32 R18, RZ, RZ, R20 ;  /* 0x000000ffff127224 */ /* 0x000fe400078e0014 */
[----:B------:R-:W-:-:S07]  /*0740*/  IMAD.MOV.U32 R19, RZ, RZ, R21 ;  /* 0x000000ffff137224 */ /* 0x000fce00078e0015 */
.L_x_974:
[----:B------:R-:W0:Y:S08]  /*0750*/  LDC.64 R16, c[0x0][0x388] ;  /* 0x0000e200ff107b82 */ /* 0x000e300000000a00 */
[----:B------:R-:W-:Y:S08]  /*0760*/  BAR.SYNC.DEFER_BLOCKING 0x0 ;  /* 0x0000000000007b1d */ /* 0x000ff00000010000 */
[----:B------:R-:W1:Y:S01]  /*0770*/  LDC.64 R34, c[0x0][0x380] ;  /* 0x0000e000ff227b82 */ /* 0x000e620000000a00 */
[----:B0-----:R-:W2:Y:S04]  /*0780*/  LDG.E.64 R16, desc[UR14][R16.64] ;  /* 0x0000000e10107981 */ /* 0x001ea8000c1e1b00 */
[----:B-1----:R-:W5:Y:S01]  /*0790*/  LDG.E.64 R34, desc[UR14][R34.64] ;  /* 0x0000000e22227981 */ /* 0x002f62000c1e1b00 */
[----:B------:R-:W-:-:S02]  /*07a0*/  DMUL R8, R18, UR4 ;  /* 0x0000000412087c28 */ /* 0x000fc40008000000 */
        /* <DEDUP_REMOVED lines=24> */
[----:B-----5:R-:W-:Y:S05]  /*0930*/  CALL.REL.NOINC `($_Z9paths_rk2PdS_S_$__internal_trig_reduction_slowpathd) ;  /* 0x00000268005c7944 */ /* 0x020fea0003c00000 */
[----:B------:R-:W-:Y:S05]  /*0940*/  BSYNC.RECONVERGENT B2 ;  /* 0x0000000000027941 */ /* 0x000fea0003800200 */
.L_x_976:
[----:B------:R-:W-:Y:S02]  /*0950*/  IMAD.MOV.U32 R36, RZ, RZ, R21 ;  /* 0x000000ffff247224 */ /* 0x000fe400078e0015 */
[----:B------:R-:W-:Y:S02]  /*0960*/  IMAD.MOV.U32 R38, RZ, RZ, R26 ;  /* 0x000000ffff267224 */ /* 0x000fe400078e001a */
[----:B------:R-:W-:-:S07]  /*0970*/  IMAD.MOV.U32 R39, RZ, RZ, R27 ;  /* 0x000000ffff277224 */ /* 0x000fce00078e001b */
.L_x_975:
        /* <DEDUP_REMOVED lines=56> */
.L_x_979:
[----:B------:R-:W-:Y:S02]  /*0d00*/  IMAD.MOV.U32 R38, RZ, RZ, R26 ;  /* 0x000000ffff267224 */ /* 0x000fe400078e001a */
[----:B------:R-:W-:-:S07]  /*0d10*/  IMAD.MOV.U32 R39, RZ, RZ, R27 ;  /* 0x000000ffff277224 */ /* 0x000fce00078e001b */
.L_x_978:
[----:B------:R-:W-:-:S07]  /*0d20*/  VIADD R44, R21, 0x1 ;  /* 0x00000001152c7836 */ /* 0x000fce0000000000 */
.L_x_977:
        /* <DEDUP_REMOVED lines=54> */
.L_x_981:
[----:B------:R-:W-:Y:S02]  /*1090*/  IMAD.MOV.U32 R40, RZ, RZ, R21 ;  /* 0x000000ffff287224 */ /* 0x000fe400078e0015 */
[----:B------:R-:W-:Y:S02]  /*10a0*/  IMAD.MOV.U32 R38, RZ, RZ, R26 ;  /* 0x000000ffff267224 */ /* 0x000fe400078e001a */
[----:B------:R-:W-:-:S07]  /*10b0*/  IMAD.MOV.U32 R39, RZ, RZ, R27 ;  /* 0x000000ffff277224 */ /* 0x000fce00078e001b */
.L_x_980:
        /* <DEDUP_REMOVED lines=54> */
[----:B------:R-:W-:Y:S05]  /*1420*/  CALL.REL.NOINC `($_Z9paths_rk2PdS_S_$__internal_trig_reduction_slowpathd) ;  /* 0x0000025c00a07944 */ /* 0x000fea0003c00000 */
[----:B------:R-:W-:Y:S05]  /*1430*/  BSYNC.RECONVERGENT B2 ;  /* 0x0000000000027941 */ /* 0x000fea0003800200 */
.L_x_984:
[----:B------:R-:W-:Y:S02]  /*1440*/  IMAD.MOV.U32 R38, RZ, RZ, R26 ;  /* 0x000000ffff267224 */ /* 0x000fe400078e001a */
[----:B------:R-:W-:-:S07]  /*1450*/  IMAD.MOV.U32 R39, RZ, RZ, R27 ;  /* 0x000000ffff277224 */ /* 0x000fce00078e001b */
.L_x_983:
[----:B------:R-:W-:-:S07]  /*1460*/  VIADD R44, R21, 0x1 ;  /* 0x00000001152c7836 */ /* 0x000fce0000000000 */
.L_x_982:
        /* <DEDUP_REMOVED lines=63> */
.L_x_986:
[----:B------:R-:W-:Y:S02]  /*1860*/  IMAD.MOV.U32 R40, RZ, RZ, R21 ;  /* 0x000000ffff287224 */ /* 0x000fe400078e0015 */
[----:B------:R-:W-:Y:S02]  /*1870*/  IMAD.MOV.U32 R38, RZ, RZ, R26 ;  /* 0x000000ffff267224 */ /* 0x000fe400078e001a */
[----:B------:R-:W-:-:S07]  /*1880*/  IMAD.MOV.U32 R39, RZ, RZ, R27 ;  /* 0x000000ffff277224 */ /* 0x000fce00078e001b */
.L_x_985:
        /* <DEDUP_REMOVED lines=56> */
.L_x_989:
[----:B------:R-:W-:Y:S02]  /*1c10*/  IMAD.MOV.U32 R38, RZ, RZ, R26 ;  /* 0x000000ffff267224 */ /* 0x000fe400078e001a */
[----:B------:R-:W-:-:S07]  /*1c20*/  IMAD.MOV.U32 R39, RZ, RZ, R27 ;  /* 0x000000ffff277224 */ /* 0x000fce00078e001b */
.L_x_988:
[----:B------:R-:W-:-:S07]  /*1c30*/  VIADD R46, R21, 0x1 ;  /* 0x00000001152e7836 */ /* 0x000fce0000000000 */
.L_x_987:
        /* <DEDUP_REMOVED lines=54> */
.L_x_991:
[----:B------:R-:W-:Y:S02]  /*1fa0*/  IMAD.MOV.U32 R40, RZ, RZ, R21 ;  /* 0x000000ffff287224 */ /* 0x000fe400078e0015 */
[----:B------:R-:W-:Y:S02]  /*1fb0*/  IMAD.MOV.U32 R38, RZ, RZ, R26 ;  /* 0x000000ffff267224 */ /* 0x000fe400078e001a */
[----:B------:R-:W-:-:S07]  /*1fc0*/  IMAD.MOV.U32 R39, RZ, RZ, R27 ;  /* 0x000000ffff277224 */ /* 0x000fce00078e001b */
.L_x_990:
        /* <DEDUP_REMOVED lines=56> */
.L_x_994:
[----:B------:R-:W-:Y:S02]  /*2350*/  IMAD.MOV.U32 R38, RZ, RZ, R26 ;  /* 0x000000ffff267224 */ /* 0x000fe400078e001a */
[----:B------:R-:W-:-:S07]  /*2360*/  IMAD.MOV.U32 R39, RZ, RZ, R27 ;  /* 0x000000ffff277224 */ /* 0x000fce00078e001b */
.L_x_993:
[----:B------:R-:W-:-:S07]  /*2370*/  VIADD R40, R21, 0x1 ;  /* 0x0000000115287836 */ /* 0x000fce0000000000 */
.L_x_992:
        /* <DEDUP_REMOVED lines=11> */
[----:B------:R-:W-:Y:S01]  /*2430*/  DMUL R42, R38, R38 ;  /* 0x00000026262a7228 */ /* 0x000fe20000000000 */
[----:B------:R-:W-:Y:S01]  /*2440*/  BSSY.RECONVERGENT B1, `(.L_x_995) ;  /* 0x0000032000017945 */ /* 0x000fe20003800200 */
[----:B------:R-:W-:Y:S01]  /*2450*/  BAR.SYNC.DEFER_BLOCKING 0x0 ;  /* 0x0000000000007b1d */ /* 0x000fe20000010000 */
[----:B------:R-:W-:Y:S01]  /*2460*/  ISETP.NE.U32.AND P0, PT, R41, 0x1, PT ;  /* 0x000000012900780c */ /* 0x000fe20003f05070 */
[----:B------:R-:W-:-:S03]  /*2470*/  IMAD.MOV.U32 R41, RZ, RZ, 0x3da8ff83 ;  /* 0x3da8ff83ff297424 */ /* 0x000fc600078e00ff */
[----:B------:R-:W-:Y:S02]  /*2480*/  FSEL R48, R48, -8.06006814911005101289e+34, !P0 ;  /* 0xf9785eba30307808 */ /* 0x000fe40004000000 */
[----:B------:R-:W-:-:S06]  /*2490*/  FSEL R49, -R41, 0.11223486810922622681, !P0 ;  /* 0x3de5db6529317808 */ /* 0x000fcc0004000100 */
        /* <DEDUP_REMOVED lines=12> */
[----:B------:R-:W-:Y:S01]  /*2560*/  DFMA R24, R20, R24, R20 ;  /* 0x000000181418722b */ /* 0x000fe20000000014 */
[----:B------:R-:W-:Y:S02]  /*2570*/  IMAD.U32 R20, RZ, RZ, UR38 ;  /* 0x00000026ff147e24 */ /* 0x000fe4000f8e00ff */
[----:B------:R-:W-:-:S03]  /*2580*/  IMAD.U32 R21, RZ, RZ, UR39 ;  /* 0x00000027ff157e24 */ /* 0x000fc6000f8e00ff */
[----:B------:R-:W-:Y:S02]  /*2590*/  DFMA R38, R22, R38, R38 ;  /* 0x000000261626722b */ /* 0x000fe40000000026 */
[----:B------:R-:W-:Y:S02]  /*25a0*/  DFMA R42, R42, R22, 1 ;  /* 0x3ff000002a2a742b */ /* 0x000fe40000000016 */
[----:B------:R-:W-:Y:S02]  /*25b0*/  DFMA R20, R24, -R20, 1 ;  /* 0x3ff000001814742b */ /* 0x000fe40000000814 */
[----:B------:R-:W-:-:S06]  /*25c0*/  DMUL R22, R18, UR22 ;  /* 0x0000001612167c28 */ /* 0x000fcc0008000000 */
[----:B------:R-:W-:Y:S01]  /*25d0*/  DFMA R20, R24, R20, R24 ;  /* 0x000000141814722b */ /* 0x000fe20000000018 */
[----:B------:R-:W-:Y:S02]  /*25e0*/  FSEL R28, R42, R38, !P0 ;  /* 0x000000262a1c7208 */ /* 0x000fe40004000000 */
[----:B------:R-:W-:Y:S02]  /*25f0*/  FSEL R29, R43, R39, !P0 ;  /* 0x000000272b1d7208 */ /* 0x000fe40004000000 */
[----:B------:R-:W-:Y:S02]  /*2600*/  LOP3.LUT P0, RZ, R40, 0x2, RZ, 0xc0, !PT ;  /* 0x0000000228ff7812 */ /* 0x000fe4000780c0ff */
[----:B------:R-:W-:Y:S01]  /*2610*/  FSETP.GEU.AND P1, PT, |R23|, 6.5827683646048100446e-37, PT ;  /* 0x036000001700780b */ /* 0x000fe20003f2e200 */
        /* <DEDUP_REMOVED lines=13> */
[----:B------:R-:W-:Y:S02]  /*26f0*/  IMAD.U32 R21, RZ, RZ, UR39 ;  /* 0x00000027ff157e24 */ /* 0x000fe4000f8e00ff */
[----:B------:R-:W-:Y:S01]  /*2700*/  IMAD.MOV.U32 R24, RZ, RZ, R22 ;  /* 0x000000ffff187224 */ /* 0x000fe200078e0016 */
[----:B------:R-:W-:Y:S01]  /*2710*/  MOV R22, 0x2760 ;  /* 0x0000276000167802 */ /* 0x000fe20000000f00 */
[----:B------:R-:W-:Y:S02]  /*2720*/  IMAD.U32 R20, RZ, RZ, UR38 ;  /* 0x00000026ff147e24 */ /* 0x000fe4000f8e00ff */
[----:B------:R-:W-:Y:S02]  /*2730*/  IMAD.U32 R16, RZ, RZ, UR38 ;  /* 0x00000026ff107e24 */ /* 0x000fe4000f8e00ff */
[----:B------:R-:W-:-:S07]  /*2740*/  IMAD.MOV.U32 R21, RZ, RZ, R17 ;  /* 0x000000ffff157224 */ /* 0x000fce00078e0011 */
[----:B------:R-:W-:Y:S05]  /*2750*/  CALL.REL.NOINC `($__internal_2_$__cuda_sm20_div_rn_f64_full) ;  /* 0x0000023400c87944 */ /* 0x000fea0003c00000 */
.L_x_996:
[----:B------:R-:W-:Y:S05]  /*2760*/  BSYNC.RECONVERGENT B1 ;  /* 0x0000000000017941 */ /* 0x000fea0003800200 */
.L_x_995:
        /* <DEDUP_REMOVED lines=24> */
[----:B------:R-:W-:Y:S05]  /*28f0*/  CALL.REL.NOINC `($__internal_3_$__cuda_sm20_dsqrt_rn_f64_mediumpath_v1) ;  /* 0x0000023800f47944 */ /* 0x000fea0003c00000 */
[----:B------:R-:W-:Y:S02]  /*2900*/  IMAD.MOV.U32 R44, RZ, RZ, R22 ;  /* 0x000000ffff2c7224 */ /* 0x000fe400078e0016 */
[----:B------:R-:W-:-:S07]  /*2910*/  IMAD.MOV.U32 R45, RZ, RZ, R21 ;  /* 0x000000ffff2d7224 */ /* 0x000fce00078e0015 */
.L_x_998:
[----:B------:R-:W-:Y:S05]  /*2920*/  BSYNC.RECONVERGENT B0 ;  /* 0x0000000000007941 */ /* 0x000fea0003800200 */
.L_x_997:
        /* <DEDUP_REMOVED lines=26> */
[----:B------:R-:W-:Y:S05]  /*2ad0*/  CALL.REL.NOINC `($_Z9paths_rk2PdS_S_$__internal_trig_reduction_slowpathd) ;  /* 0x0000024400f47944 */ /* 0x000fea0003c00000 */
[----:B------:R-:W-:Y:S02]  /*2ae0*/  IMAD.MOV.U32 R30, RZ, RZ, R26 ;  /* 0x000000ffff1e7224 */ /* 0x000fe400078e001a */
[----:B------:R-:W-:-:S07]  /*2af0*/  IMAD.MOV.U32 R31, RZ, RZ, R27 ;  /* 0x000000ffff1f7224 */ /* 0x000fce00078e001b */
.L_x_1002:
[----:B------:R-:W-:Y:S05]  /*2b00*/  BSYNC.RECONVERGENT B3 ;  /* 0x0000000000037941 */ /* 0x000fea0003800200 */
.L_x_1001:
[----:B------:R-:W-:-:S07]  /*2b10*/  VIADD R28, R21, 0x1 ;  /* 0x00000001151c7836 */ /* 0x000fce0000000000 */
.L_x_1000:
[----:B------:R-:W-:Y:S05]  /*2b20*/  BSYNC.RECONVERGENT B2 ;  /* 0x0000000000027941 */ /* 0x000fea0003800200 */
.L_x_999:
        /* <DEDUP_REMOVED lines=56> */
.L_x_1006:
[----:B------:R-:W-:Y:S05]  /*2eb0*/  BSYNC.RECONVERGENT B3 ;  /* 0x0000000000037941 */ /* 0x000fea0003800200 */
.L_x_1005:
[----:B------:R-:W-:-:S07]  /*2ec0*/  VIADD R30, R21, 0x1 ;  /* 0x00000001151e7836 */ /* 0x000fce0000000000 */
.L_x_1004:
[----:B------:R-:W-:Y:S05]  /*2ed0*/  BSYNC.RECONVERGENT B2 ;  /* 0x0000000000027941 */ /* 0x000fea0003800200 */
.L_x_1003:
        /* <DEDUP_REMOVED lines=53> */
[----:B------:R-:W-:Y:S05]  /*3230*/  CALL.REL.NOINC `($_Z9paths_rk2PdS_S_$__internal_trig_reduction_slowpathd) ;  /* 0x00000240001c7944 */ /* 0x000fea0003c00000 */
[----:B------:R-:W-:Y:S05]  /*3240*/  BSYNC.RECONVERGENT B2 ;  /* 0x0000000000027941 */ /* 0x000fea0003800200 */
.L_x_1009:
[----:B------:R-:W-:Y:S02]  /*3250*/  IMAD.MOV.U32 R28, RZ, RZ, R26 ;  /* 0x000000ffff1c7224 */ /* 0x000fe400078e001a */
[----:B------:R-:W-:-:S07]  /*3260*/  IMAD.MOV.U32 R29, RZ, RZ, R27 ;  /* 0x000000ffff1d7224 */ /* 0x000fce00078e001b */
.L_x_1008:
[----:B------:R-:W-:-:S07]  /*3270*/  VIADD R30, R21, 0x1 ;  /* 0x00000001151e7836 */ /* 0x000fce0000000000 */
.L_x_1007:
        /* <DEDUP_REMOVED lines=56> */
.L_x_1012:
[----:B------:R-:W-:Y:S02]  /*3600*/  IMAD.MOV.U32 R28, RZ, RZ, R26 ;  /* 0x000000ffff1c7224 */ /* 0x000fe400078e001a */
[----:B------:R-:W-:-:S07]  /*3610*/  IMAD.MOV.U32 R29, RZ, RZ, R27 ;  /* 0x000000ffff1d7224 */ /* 0x000fce00078e001b */
.L_x_1011:
[----:B------:R-:W-:-:S07]  /*3620*/  VIADD R30, R21, 0x1 ;  /* 0x00000001151e7836 */ /* 0x000fce0000000000 */
.L_x_1010:
        /* <DEDUP_REMOVED lines=26> */
[----:B------:R-:W-:Y:S01]  /*37d0*/  FSEL R19, R17, R29, !P0 ;  /* 0x0000001d11137208 */ /* 0x000fe20004000000 */
[----:B------:R-:W-:Y:S01]  /*37e0*/  DMUL R28, RZ, R20 ;  /* 0x00000014ff1c7228 */ /* 0x000fe20000000000 */
        /* <DEDUP_REMOVED lines=9> */
[----:B------:R-:W-:-:S09]  /*3880*/  IMAD.MOV.U32 R21, RZ, RZ, R3 ;  /* 0x000000ffff157224 */ /* 0x000fd200078e0003 */
[----:B------:R-:W-:Y:S05]  /*3890*/  @!P0 BRA `(.L_x_1014) ;  /* 0x0000000000248947 */ /* 0x000fea0003800000 */
[----:B------:R-:W0:Y:S01]  /*38a0*/  LDCU.64 UR10, c[0x3][0xf0] ;  /* 0x00c01e00ff0a77ac */ /* 0x000e220008000a00 */
[----:B------:R-:W-:Y:S01]  /*38b0*/  BSSY.RECONVERGENT B2, `(.L_x_1015) ;  /* 0x0000005000027945 */ /* 0x000fe20003800200 */
[----:B------:R-:W-:Y:S01]  /*38c0*/  MOV R38, 0x3900 ;  /* 0x0000390000267802 */ /* 0x000fe20000000f00 */
[----:B0-----:R-:W-:Y:S02]  /*38d0*/  IMAD.U32 R26, RZ, RZ, UR10 ;  /* 0x0000000aff1a7e24 */ /* 0x001fe4000f8e00ff */
[----:B------:R-:W-:-:S07]  /*38e0*/  IMAD.U32 R39, RZ, RZ, UR11 ;  /* 0x0000000bff277e24 */ /* 0x000fce000f8e00ff */
[----:B------:R-:W-:Y:S05]  /*38f0*/  CALL.REL.NOINC `($_Z9paths_rk2PdS_S_$__internal_trig_reduction_slowpathd) ;  /* 0x00000238006c7944 */ /* 0x000fea0003c00000 */
[----:B------:R-:W-:Y:S05]  /*3900*/  BSYNC.RECONVERGENT B2 ;  /* 0x0000000000027941 */ /* 0x000fea0003800200 */
.L_x_1015:
[----:B------:R-:W-:Y:S02]  /*3910*/  IMAD.MOV.U32 R28, RZ, RZ, R26 ;  /* 0x000000ffff1c7224 */ /* 0x000fe400078e001a */
[----:B------:R-:W-:-:S07]  /*3920*/  IMAD.MOV.U32 R29, RZ, RZ, R27 ;  /* 0x000000ffff1d7224 */ /* 0x000fce00078e001b */
.L_x_1014:
[----:B------:R-:W-:-:S07]  /*3930*/  VIADD R40, R21, 0x1 ;  /* 0x0000000115287836 */ /* 0x000fce0000000000 */
.L_x_1013:
        /* <DEDUP_REMOVED lines=54> */
.L_x_1017:
[----:B------:R-:W-:Y:S02]  /*3ca0*/  IMAD.MOV.U32 R30, RZ, RZ, R21 ;  /* 0x000000ffff1e7224 */ /* 0x000fe400078e0015 */
[----:B------:R-:W-:Y:S02]  /*3cb0*/  IMAD.MOV.U32 R28, RZ, RZ, R26 ;  /* 0x000000ffff1c7224 */ /* 0x000fe400078e001a */
[----:B------:R-:W-:-:S07]  /*3cc0*/  IMAD.MOV.U32 R29, RZ, RZ, R27 ;  /* 0x000000ffff1d7224 */ /* 0x000fce00078e001b */
.L_x_1016:
        /* <DEDUP_REMOVED lines=21> */
[C---:B0-----:R-:W-:Y:S02]  /*3e20*/  DSETP.LTU.OR P1, PT, |R20|.reuse, 2.14748364800000000000e+09, !P4 ;  /* 0x41e000001400742a */ /* 0x041fe40006729600 */
[----:B------:R-:W-:-:S04]  /*3e30*/  DSETP.GE.AND P6, PT, |R20|, 2.14748364800000000000e+09, PT ;  /* 0x41e000001400742a */ /* 0x000fc80003fc6200 */
[----:B------:R-:W-:Y:S02]  /*3e40*/  DFMA R28, R16, R28, R28 ;  /* 0x0000001c101c722b */ /* 0x000fe4000000001c */
[----:B------:R-:W-:-:S06]  /*3e50*/  DFMA R8, R8, R16, 1 ;  /* 0x3ff000000808742b */ /* 0x000fcc0000000010 */
[----:B------:R-:W-:-:S04]  /*3e60*/  VOTEU.ANY UP0, P1 ;  /* 0x0000000000ff7886 */ /* 0x000fc80000800100 */
[----:B------:R-:W-:Y:S02]  /*3e70*/  FSEL R18, R8, R28, !P0 ;  /* 0x0000001c08127208 */ /* 0x000fe40004000000 */
[----:B------:R-:W-:Y:S01]  /*3e80*/  FSEL R19, R9, R29, !P0 ;  /* 0x0000001d09137208 */ /* 0x000fe20004000000 */
[----:B------:R-:W-:Y:S01]  /*3e90*/  DMUL R8, RZ, R20 ;  /* 0x00000014ff087228 */ /* 0x000fe20000000000 */
[----:B------:R-:W-:-:S04]  /*3ea0*/  LOP3.LUT P0, RZ, R30, 0x2, RZ, 0xc0, !PT ;  /* 0x000000021eff7812 */ /* 0x000fc8000780c0ff */
[----:B------:R-:W-:-:S05]  /*3eb0*/  DADD R16, RZ, -R18 ;  /* 0x00000000ff107229 */ /* 0x000fca0000000812 */
[----:B------:R-:W-:Y:S02]  /*3ec0*/  FSEL R43, R9, UR37, !P4 ;  /* 0x00000025092b7c08 */ /* 0x000fe4000e000000 */
[----:B------:R-:W-:Y:S02]  /*3ed0*/  FSEL R42, R8, UR36, !P4 ;  /* 0x00000024082a7c08 */ /* 0x000fe4000e000000 */
[----:B------:R-:W-:Y:S01]  /*3ee0*/  SEL R9, R3, RZ, P4 ;  /* 0x000000ff03097207 */ /* 0x000fe20002000000 */
[----:B------:R-:W-:Y:S01]  /*3ef0*/  IMAD.MOV.U32 R29, RZ, RZ, R43 ;  /* 0x000000ffff1d7224 */ /* 0x000fe200078e002b */
[----:B------:R-:W-:Y:S01]  /*3f00*/  FSEL R50, R18, R16, !P0 ;  /* 0x0000001012327208 */ /* 0x000fe20004000000 */
[----:B------:R-:W-:Y:S01]  /*3f10*/  IMAD.MOV.U32 R28, RZ, RZ, R42 ;  /* 0x000000ffff1c7224 */ /* 0x000fe200078e002a */
[----:B------:R-:W-:Y:S01]  /*3f20*/  FSEL R51, R19, R17, !P0 ;  /* 0x0000001113337208 */ /* 0x000fe20004000000 */
[----:B------:R-:W-:Y:S01]  /*3f30*/  IMAD.MOV.U32 R8, RZ, RZ, R9 ;  /* 0x000000ffff087224 */ /* 0x000fe200078e0009 */
[----:B------:R-:W-:Y:S06]  /*3f40*/  BRA.U UP0, `(.L_x_1018) ;  /* 0x0000000100287547 */ /* 0x000fec000b800000 */
[----:B------:R-:W0:Y:S01]  /*3f50*/  LDCU.64 UR10, c[0x3][0xf0] ;  /* 0x00c01e00ff0a77ac */ /* 0x000e220008000a00 */
[----:B------:R-:W-:Y:S01]  /*3f60*/  BSSY.RECONVERGENT B2, `(.L_x_1019) ;  /* 0x0000005000027945 */ /* 0x000fe20003800200 */
[----:B------:R-:W-:Y:S01]  /*3f70*/  MOV R38, 0x3fb0 ;  /* 0x00003fb000267802 */ /* 0x000fe20000000f00 */
[----:B0-----:R-:W-:Y:S02]  /*3f80*/  IMAD.U32 R26, RZ, RZ, UR10 ;  /* 0x0000000aff1a7e24 */ /* 0x001fe4000f8e00ff */
[----:B------:R-:W-:-:S07]  /*3f90*/  IMAD.U32 R39, RZ, RZ, UR11 ;  /* 0x0000000bff277e24 */ /* 0x000fce000f8e00ff */
[----:B------:R-:W-:Y:S05]  /*3fa0*/  CALL.REL.NOINC `($_Z9paths_rk2PdS_S_$__internal_trig_reduction_slowpathd) ;  /* 0x0000023000c07944 */ /* 0x000fea0003c00000 */
[----:B------:R-:W-:Y:S05]  /*3fb0*/  BSYNC.RECONVERGENT B2 ;  /* 0x0000000000027941 */ /* 0x000fea0003800200 */
.L_x_1019:
[----:B------:R-:W-:Y:S02]  /*3fc0*/  IMAD.MOV.U32 R8, RZ, RZ, R21 ;  /* 0x000000ffff087224 */ /* 0x000fe400078e0015 */
[----:B------:R-:W-:Y:S02]  /*3fd0*/  IMAD.MOV.U32 R28, RZ, RZ, R26 ;  /* 0x000000ffff1c7224 */ /* 0x000fe400078e001a */
[----:B------:R-:W-:-:S07]  /*3fe0*/  IMAD.MOV.U32 R29, RZ, RZ, R27 ;  /* 0x000000ffff1d7224 */ /* 0x000fce00078e001b */
.L_x_1018:
        /* <DEDUP_REMOVED lines=9> */
[----:B------:R-:W-:Y:S01]  /*4080*/  BSSY.RECONVERGENT B1, `(.L_x_1020) ;  /* 0x000002f000017945 */ /* 0x000fe20003800200 */
[----:B------:R-:W-:Y:S01]  /*4090*/  IMAD.MOV.U32 R41, RZ, RZ, 0x3da8ff83 ;  /* 0x3da8ff83ff297424 */ /* 0x000fe200078e00ff */
[----:B------:R-:W-:Y:S01]  /*40a0*/  ISETP.NE.U32.AND P0, PT, R30, 0x1, PT ;  /* 0x000000011e00780c */ /* 0x000fe20003f05070 */
[----:B------:R-:W-:-:S03]  /*40b0*/  DMUL R30, R28, R28 ;  /* 0x0000001c1c1e7228 */ /* 0x000fc60000000000 */
[----:B------:R-:W-:Y:S01]  /*40c0*/  FSEL R40, R40, -8.06006814911005101289e+34, !P0 ;  /* 0xf9785eba28287808 */ /* 0x000fe20004000000 */
[----:B0-----:R-:W0:Y:S01]  /*40d0*/  LDC.64 R38, c[0x3][0x50] ;  /* 0x00c01400ff267b82 */ /* 0x001e220000000a00 */
[----:B------:R-:W-:-:S06]  /*40e0*/  FSEL R41, -R41, 0.11223486810922622681, !P0 ;  /* 0x3de5db6529297808 */ /* 0x000fcc0004000100 */
[----:B--2---:R-:W-:-:S08]  /*40f0*/  DFMA R16, R30, R40, R16 ;  /* 0x000000281e10722b */ /* 0x004fd00000000010 */
[C---:B------:R-:W-:Y:S01]  /*4100*/  DFMA R16, R30.reuse, R16, R18 ;  /* 0x000000101e10722b */ /* 0x040fe20000000012 */
[----:B------:R-:W1:Y:S07]  /*4110*/  LDC.64 R18, c[0x3][0x58] ;  /* 0x00c01600ff127b82 */ /* 0x000e6e0000000a00 */
[----:B---3--:R-:W-:Y:S01]  /*4120*/  DFMA R16, R30, R16, R20 ;  /* 0x000000101e10722b */ /* 0x008fe20000000014 */
[----:B------:R-:W1:Y:S01]  /*4130*/  MUFU.RCP64H R21, UR40 ;  /* 0x0000002800157d08 */ /* 0x000e620008001800 */
[----:B------:R-:W-:-:S06]  /*4140*/  IMAD.MOV.U32 R20, RZ, RZ, 0x1 ;  /* 0x00000001ff147424 */ /* 0x000fcc00078e00ff */
[----:B------:R-:W-:-:S08]  /*4150*/  DFMA R16, R30, R16, R22 ;  /* 0x000000101e10722b */ /* 0x000fd00000000016 */
[----:B----4-:R-:W-:Y:S02]  /*4160*/  DFMA R16, R30, R16, R24 ;  /* 0x000000101e10722b */ /* 0x010fe40000000018 */
[----:B-1----:R-:W-:-:S06]  /*4170*/  DFMA R24, R20, -R18, 1 ;  /* 0x3ff000001418742b */ /* 0x002fcc0000000812 */
[----:B------:R-:W-:Y:S02]  /*4180*/  DFMA R16, R30, R16, R26 ;  /* 0x000000101e10722b */ /* 0x000fe4000000001a */
[----:B------:R-:W-:Y:S02]  /*4190*/  DFMA R26, R24, R24, R24 ;  /* 0x00000018181a722b */ /* 0x000fe40000000018 */
[----:B------:R-:W-:-:S04]  /*41a0*/  DADD R24, R36, R34 ;  /* 0x0000000024187229 */ /* 0x000fc80000000022 */
[----:B------:R-:W-:Y:S02]  /*41b0*/  DFMA R22, R16, R28, R28 ;  /* 0x0000001c1016722b */ /* 0x000fe4000000001c */
[----:B------:R-:W-:Y:S02]  /*41c0*/  DFMA R16, R30, R16, 1 ;  /* 0x3ff000001e10742b */ /* 0x000fe40000000010 */
[----:B------:R-:W-:-:S08]  /*41d0*/  DFMA R26, R20, R26, R20 ;  /* 0x0000001a141a722b */ /* 0x000fd00000000014 */
[----:B------:R-:W-:Y:S01]  /*41e0*/  FSEL R28, R16, R22, !P0 ;  /* 0x00000016101c7208 */ /* 0x000fe20004000000 */
[----:B------:R-:W-:Y:S01]  /*41f0*/  DFMA R20, R26, -R18, 1 ;  /* 0x3ff000001a14742b */ /* 0x000fe20000000812 */
[----:B------:R-:W-:Y:S01]  /*4200*/  FSEL R29, R17, R23, !P0 ;  /* 0x00000017111d7208 */ /* 0x000fe20004000000 */
[----:B0-----:R-:W-:Y:S01]  /*4210*/  DMUL R16, R44, R38 ;  /* 0x000000262c107228 */ /* 0x001fe20000000000 */
[----:B------:R-:W-:-:S04]  /*4220*/  LOP3.LUT P0, RZ, R8, 0x2, RZ, 0xc0, !PT ;  /* 0x0000000208ff7812 */ /* 0x000fc8000780c0ff */
[----:B------:R-:W-:Y:S02]  /*4230*/  DADD R22, RZ, -R28 ;  /* 0x00000000ff167229 */ /* 0x000fe4000000081c */
[----:B------:R-:W-:Y:S02]  /*4240*/  DFMA R20, R26, R20, R26 ;  /* 0x000000141a14722b */ /* 0x000fe4000000001a */
[----:B------:R-:W-:-:S06]  /*4250*/  DMUL R24, R16, R24 ;  /* 0x0000001810187228 */ /* 0x000fcc0000000000 */
        /* <DEDUP_REMOVED lines=16> */
[----:B------:R-:W-:Y:S05]  /*4360*/  CALL.REL.NOINC `($__internal_2_$__cuda_sm20_div_rn_f64_full) ;  /* 0x0000021800c47944 */ /* 0x000fea0003c00000 */
.L_x_1021:
[----:B------:R-:W-:Y:S05]  /*4370*/  BSYNC.RECONVERGENT B1 ;  /* 0x0000000000017941 */ /* 0x000fea0003800200 */
.L_x_1020:
[----:B------:R-:W0:Y:S01]  /*4380*/  S2R R8, SR_TID.X ;  /* 0x0000000000087919 */ /* 0x000e220000002100 */
[----:B------:R-:W1:Y:S01]  /*4390*/  S2UR UR10, SR_CgaCtaId ;  /* 0x00000000000a79c3 */ /* 0x000e620000008800 */
[----:B------:R-:W-:-:S07]  /*43a0*/  UMOV UR6, 0x400 ;  /* 0x0000040000067882 */ /* 0x000fce0000000000 */
[----:B------:R-:W2:Y:S01]  /*43b0*/  LDC.64 R44, c[0x0][0x388] ;  /* 0x0000e200ff2c7b82 */ /* 0x000ea20000000a00 */
[----:B-1----:R-:W-:-:S06]  /*43c0*/  ULEA UR6, UR10, UR6, 0x18 ;  /* 0x000000060a067291 */ /* 0x002fcc000f8ec0ff */
[----:B0-----:R-:W-:-:S05]  /*43d0*/  LEA R8, R8, UR6, 0x3 ;  /* 0x0000000608087c11 */ /* 0x001fca000f8e18ff */
[----:B------:R-:W0:Y:S02]  /*43e0*/  LDS.64 R18, [R8] ;  /* 0x0000000008127984 */ /* 0x000e240000000a00 */
[----:B0-----:R-:W-:-:S07]  /*43f0*/  DADD R18, R18, R20 ;  /* 0x0000000012127229 */ /* 0x001fce0000000014 */
[----:B------:R0:W-:Y:S01]  /*4400*/  STS.64 [R8], R18 ;  /* 0x0000001208007388 */ /* 0x0001e20000000a00 */
[----:B------:R-:W-:Y:S06]  /*4410*/  BAR.SYNC.DEFER_BLOCKING 0x0 ;  /* 0x0000000000007b1d */ /* 0x000fec0000010000 */
[----:B--2---:R-:W2:Y:S01]  /*4420*/  LDG.E.64 R44, desc[UR14][R44.64] ;  /* 0x0000000e2c2c7981 */ /* 0x004ea2000c1e1b00 */
        /* <DEDUP_REMOVED lines=28> */
.L_x_1023:
[----:B------:R-:W-:Y:S02]  /*45f0*/  IMAD.MOV.U32 R28, RZ, RZ, R21 ;  /* 0x000000ffff1c7224 */ /* 0x000fe400078e0015 */
[----:B------:R-:W-:Y:S02]  /*4600*/  IMAD.MOV.U32 R30, RZ, RZ, R26 ;  /* 0x000000ffff1e7224 */ /* 0x000fe400078e001a */
[----:B------:R-:W-:-:S07]  /*4610*/  IMAD.MOV.U32 R31, RZ, RZ, R27 ;  /* 0x000000ffff1f7224 */ /* 0x000fce00078e001b */
.L_x_1022:
        /* <DEDUP_REMOVED lines=13> */
[----:B------:R-:W-:Y:S01]  /*46f0*/  FSEL R41, -R29, 0.11223486810922622681, !P0 ;  /* 0x3de5db651d297808 */ /* 0x000fe20004000100 */
[----:B------:R-:W-:-:S05]  /*4700*/  IMAD.MOV.U32 R29, RZ, RZ, R43 ;  /* 0x000000ffff1d7224 */ /* 0x000fca00078e002b */
        /* <DEDUP_REMOVED lines=9> */
[----:B------:R-:W-:Y:S01]  /*47a0*/  IMAD.MOV.U32 R30, RZ, RZ, R9 ;  /* 0x000000ffff1e7224 */ /* 0x000fe200078e0009 */
[----:B------:R-:W-:Y:S02]  /*47b0*/  FSEL R19, R17, R31, !P0 ;  /* 0x0000001f11137208 */ /* 0x000fe40004000000 */
[----:B------:R-:W-:Y:S01]  /*47c0*/  LOP3.LUT P0, RZ, R28, 0x2, RZ, 0xc0, !PT ;  /* 0x000000021cff7812 */ /* 0x000fe2000780c0ff */
[----:B------:R-:W-:-:S03]  /*47d0*/  IMAD.MOV.U32 R28, RZ, RZ, R42 ;  /* 0x000000ffff1c7224 */ /* 0x000fc600078e002a */
        /* <DEDUP_REMOVED lines=11> */
.L_x_1025:
[----:B------:R-:W-:Y:S02]  /*4890*/  IMAD.MOV.U32 R30, RZ, RZ, R21 ;  /* 0x000000ffff1e7224 */ /* 0x000fe400078e0015 */
[----:B------:R-:W-:Y:S02]  /*48a0*/  IMAD.MOV.U32 R28, RZ, RZ, R26 ;  /* 0x000000ffff1c7224 */ /* 0x000fe400078e001a */
[----:B------:R-:W-:-:S07]  /*48b0*/  IMAD.MOV.U32 R29, RZ, RZ, R27 ;  /* 0x000000ffff1d7224 */ /* 0x000fce00078e001b */
.L_x_1024:
        /* <DEDUP_REMOVED lines=22> */
[----:B------:R-:W-:Y:S01]  /*4a20*/  @!P3 DMUL R28, RZ, R44 ;  /* 0x0000002cff1cb228 */ /* 0x000fe20000000000 */
[----:B------:R-:W-:-:S07]  /*4a30*/  @!P3 IMAD.MOV.U32 R38, RZ, RZ, 0x1 ;  /* 0x00000001ff26b424 */ /* 0x000fce00078e00ff */
[----:B------:R-:W-:Y:S02]  /*4a40*/  FSEL R18, R16, R18, !P0 ;  /* 0x0000001210127208 */ /* 0x000fe40004000000 */
        /* <DEDUP_REMOVED lines=29> */
.L_x_1028:
[----:B------:R-:W-:Y:S02]  /*4c20*/  IMAD.MOV.U32 R28, RZ, RZ, R26 ;  /* 0x000000ffff1c7224 */ /* 0x000fe400078e001a */
[----:B------:R-:W-:-:S07]  /*4c30*/  IMAD.MOV.U32 R29, RZ, RZ, R27 ;  /* 0x000000ffff1d7224 */ /* 0x000fce00078e001b */
.L_x_1027:
[----:B------:R-:W-:-:S07]  /*4c40*/  VIADD R38, R21, 0x1 ;  /* 0x0000000115267836 */ /* 0x000fce0000000000 */
.L_x_1026:
        /* <DEDUP_REMOVED lines=56> */
.L_x_1030:
[----:B------:R-:W-:Y:S02]  /*4fd0*/  IMAD.MOV.U32 R28, RZ, RZ, R21 ;  /* 0x000000ffff1c7224 */ /* 0x000fe400078e0015 */
[----:B------:R-:W-:Y:S02]  /*4fe0*/  IMAD.MOV.U32 R30, RZ, RZ, R26 ;  /* 0x000000ffff1e7224 */ /* 0x000fe400078e001a */
[----:B------:R-:W-:-:S07]  /*4ff0*/  IMAD.MOV.U32 R31, RZ, RZ, R27 ;  /* 0x000000ffff1f7224 */ /* 0x000fce00078e001b */
.L_x_1029:
        /* <DEDUP_REMOVED lines=35> */
[----:B------:R-:W-:Y:S05]  /*5230*/  CALL.REL.NOINC `($_Z9paths_rk2PdS_S_$__internal_trig_reduction_slowpathd) ;  /* 0x00000220001c7944 */ /* 0x000fea0003c00000 */
[----:B------:R-:W-:Y:S05]  /*5240*/  BSYNC.RECONVERGENT B2 ;  /* 0x0000000000027941 */ /* 0x000fea0003800200 */
.L_x_1032:
[----:B------:R-:W-:Y:S02]  /*5250*/  IMAD.MOV.U32 R9, RZ, RZ, R21 ;  /* 0x000000ffff097224 */ /* 0x000fe400078e0015 */
[----:B------:R-:W-:Y:S02]  /*5260*/  IMAD.MOV.U32 R42, RZ, RZ, R26 ;  /* 0x000000ffff2a7224 */ /* 0x000fe400078e001a */
[----:B------:R-:W-:-:S07]  /*5270*/  IMAD.MOV.U32 R43, RZ, RZ, R27 ;  /* 0x000000ffff2b7224 */ /* 0x000fce00078e001b */
.L_x_1031:
        /* <DEDUP_REMOVED lines=54> */
.L_x_1035:
[----:B------:R-:W-:Y:S02]  /*55e0*/  IMAD.MOV.U32 R28, RZ, RZ, R26 ;  /* 0x000000ffff1c7224 */ /* 0x000fe400078e001a */
[----:B------:R-:W-:-:S07]  /*55f0*/  IMAD.MOV.U32 R29, RZ, RZ, R27 ;  /* 0x000000ffff1d7224 */ /* 0x000fce00078e001b */
.L_x_1034:
[----:B------:R-:W-:-:S07]  /*5600*/  VIADD R9, R21, 0x1 ;  /* 0x0000000115097836 */ /* 0x000fce0000000000 */
.L_x_1033:
        /* <DEDUP_REMOVED lines=24> */
[----:B------:R-:W-:Y:S01]  /*5790*/  DMUL R28, RZ, UR20 ;  /* 0x00000014ff1c7c28 */ /* 0x000fe20008000000 */
[----:B------:R-:W-:Y:S01]  /*57a0*/  LOP3.LUT P0, RZ, R9, 0x2, RZ, 0xc0, !PT ;  /* 0x0000000209ff7812 */ /* 0x000fe2000780c0ff */
[----:B------:R-:W-:-:S03]  /*57b0*/  IMAD.MOV.U32 R9, RZ, RZ, 0x1 ;  /* 0x00000001ff097424 */ /* 0x000fc600078e00ff */
[----:B------:R-:W-:-:S10]  /*57c0*/  DADD R16, RZ, -R18 ;  /* 0x00000000ff107229 */ /* 0x000fd40000000812 */
[----:B------:R-:W-:Y:S02]  /*57d0*/  FSEL R44, R18, R16, !P0 ;  /* 0x00000010122c7208 */ /* 0x000fe40004000000 */
[----:B------:R-:W-:Y:S01]  /*57e0*/  FSEL R45, R19, R17, !P0 ;  /* 0x00000011132d7208 */ /* 0x000fe20004000000 */
[----:B------:R-:W-:Y:S06]  /*57f0*/  @!P4 BRA `(.L_x_1036) ;  /* 0x000000000038c947 */ /* 0x000fec0003800000 */
[----:B------:R-:W-:Y:S02]  /*5800*/  IMAD.U32 R28, RZ, RZ, UR36 ;  /* 0x00000024ff1c7e24 */ /* 0x000fe4000f8e00ff */
[----:B------:R-:W-:Y:S02]  /*5810*/  IMAD.U32 R29, RZ, RZ, UR37 ;  /* 0x00000025ff1d7e24 */ /* 0x000fe4000f8e00ff */
[----:B------:R-:W-:Y:S01]  /*5820*/  IMAD.MOV.U32 R21, RZ, RZ, R3 ;  /* 0x000000ffff157224 */ /* 0x000fe200078e0003 */
[----:B------:R-:W-:Y:S06]  /*5830*/  @!P6 BRA `(.L_x_1037) ;  /* 0x000000000024e947 */ /* 0x000fec0003800000 */
[----:B------:R-:W0:Y:S01]  /*5840*/  LDCU.64 UR10, c[0x3][0xf0] ;  /* 0x00c01e00ff0a77ac */ /* 0x000e220008000a00 */
[----:B------:R-:W-:Y:S01]  /*5850*/  BSSY.RECONVERGENT B2, `(.L_x_1038) ;  /* 0x0000005000027945 */ /* 0x000fe20003800200 */
[----:B------:R-:W-:Y:S01]  /*5860*/  MOV R38, 0x58a0 ;  /* 0x000058a000267802 */ /* 0x000fe20000000f00 */
[----:B0-----:R-:W-:Y:S02]  /*5870*/  IMAD.U32 R26, RZ, RZ, UR10 ;  /* 0x0000000aff1a7e24 */ /* 0x001fe4000f8e00ff */
[----:B------:R-:W-:-:S07]  /*5880*/  IMAD.U32 R39, RZ, RZ, UR11 ;  /* 0x0000000bff277e24 */ /* 0x000fce000f8e00ff */
[----:B------:R-:W-:Y:S05]  /*5890*/  CALL.REL.NOINC `($_Z9paths_rk2PdS_S_$__internal_trig_reduction_slowpathd) ;  /* 0x0000021800847944 */ /* 0x000fea0003c00000 */
[----:B------:R-:W-:Y:S05]  /*58a0*/  BSYNC.RECONVERGENT B2 ;  /* 0x0000000000027941 */ /* 0x000fea0003800200 */
.L_x_1038:
[----:B------:R-:W-:Y:S02]  /*58b0*/  IMAD.MOV.U32 R28, RZ, RZ, R26 ;  /* 0x000000ffff1c7224 */ /* 0x000fe400078e001a */
[----:B------:R-:W-:-:S07]  /*58c0*/  IMAD.MOV.U32 R29, RZ, RZ, R27 ;  /* 0x000000ffff1d7224 */ /* 0x000fce00078e001b */
.L_x_1037:
[----:B------:R-:W-:-:S07]  /*58d0*/  VIADD R9, R21, 0x1 ;  /* 0x0000000115097836 */ /* 0x000fce0000000000 */
.L_x_1036:
        /* <DEDUP_REMOVED lines=19> */
[----:B------:R-:W-:-:S07]  /*5a10*/  IMAD.MOV.U32 R20, RZ, RZ, 0x1 ;  /* 0x00000001ff147424 */ /* 0x000fce00078e00ff */
[----:B------:R-:W-:-:S08]  /*5a20*/  DFMA R16, R30, R16, R22 ;  /* 0x000000101e10722b */ /* 0x000fd00000000016 */
[----:B----4-:R-:W-:-:S08]  /*5a30*/  DFMA R16, R30, R16, R24 ;  /* 0x000000101e10722b */ /* 0x010fd00000000018 */
[----:B------:R-:W-:-:S08]  /*5a40*/  DFMA R16, R30, R16, R26 ;  /* 0x000000101e10722b */ /* 0x000fd0000000001a */
[----:B------:R-:W-:Y:S02]  /*5a50*/  DFMA R28, R16, R28, R28 ;  /* 0x0000001c101c722b */ /* 0x000fe4000000001c */
[----:B------:R-:W-:Y:S02]  /*5a60*/  DFMA R30, R30, R16, 1 ;  /* 0x3ff000001e1e742b */ /* 0x000fe40000000010 */
[----:B0-----:R-:W-:-:S06]  /*5a70*/  DMUL R16, R18, UR24 ;  /* 0x0000001812107c28 */ /* 0x001fcc0008000000 */
[----:B------:R-:W0:Y:S02]  /*5a80*/  MUFU.RCP64H R21, R17 ;  /* 0x0000001100157308 */ /* 0x000e240000001800 */
[----:B------:R-:W-:Y:S02]  /*5a90*/  FSEL R24, R30, R28, !P0 ;  /* 0x0000001c1e187208 */ /* 0x000fe40004000000 */
[----:B------:R-:W-:Y:S02]  /*5aa0*/  FSEL R25, R31, R29, !P0 ;  /* 0x0000001d1f197208 */ /* 0x000fe40004000000 */
[----:B------:R-:W-:-:S04]  /*5ab0*/  LOP3.LUT P0, RZ, R9, 0x2, RZ, 0xc0, !PT ;  /* 0x0000000209ff7812 */ /* 0x000fc8000780c0ff */
[----:B------:R-:W-:Y:S02]  /*5ac0*/  DADD R18, RZ, -R24 ;  /* 0x00000000ff127229 */ /* 0x000fe40000000818 */
[----:B0-----:R-:W-:-:S08]  /*5ad0*/  DFMA R22, -R16, R20, 1 ;  /* 0x3ff000001016742b */ /* 0x001fd00000000114 */
[----:B------:R-:W-:Y:S02]  /*5ae0*/  FSEL R18, R24, R18, !P0 ;  /* 0x0000001218127208 */ /* 0x000fe40004000000 */
[----:B------:R-:W-:Y:S01]  /*5af0*/  FSEL R19, R25, R19, !P0 ;  /* 0x0000001319137208 */ /* 0x000fe20004000000 */
[----:B------:R-:W-:-:S05]  /*5b00*/  DFMA R22, R22, R22, R22 ;  /* 0x000000161616722b */ /* 0x000fca0000000016 */
[----:B------:R-:W-:-:S03]  /*5b10*/  DFMA R42, -R44, R18, R42 ;  /* 0x000000122c2a722b */ /* 0x000fc6000000012a */
[----:B------:R-:W-:-:S05]  /*5b20*/  DFMA R22, R20, R22, R20 ;  /* 0x000000161416722b */ /* 0x000fca0000000014 */
[----:B------:R-:W-:-:S03]  /*5b30*/  DMUL R42, R42, R32 ;  /* 0x000000202a2a7228 */ /* 0x000fc60000000000 */
[----:B------:R-:W-:-:S05]  /*5b40*/  DFMA R18, -R16, R22, 1 ;  /* 0x3ff000001012742b */ /* 0x000fca0000000116 */
[----:B------:R-:W-:-:S03]  /*5b50*/  DFMA R36, R36, R6, R42 ;  /* 0x000000062424722b */ /* 0x000fc6000000002a */
[----:B------:R-:W-:-:S05]  /*5b60*/  DFMA R18, R22, R18, R22 ;  /* 0x000000121612722b */ /* 0x000fca0000000016 */
[----:B------:R-:W-:-:S08]  /*5b70*/  DMUL R24, R34, R36 ;  /* 0x0000002422187228 */ /* 0x000fd00000000000 */
[----:B------:R-:W-:Y:S02]  /*5b80*/  DMUL R20, R24, R18 ;  /* 0x0000001218147228 */ /* 0x000fe40000000000 */
[----:B------:R-:W-:-:S06]  /*5b90*/  FSETP.GEU.AND P1, PT, |R25|, 6.5827683646048100446e-37, PT ;  /* 0x036000001900780b */ /* 0x000fcc0003f2e200 */
        /* <DEDUP_REMOVED lines=9> */
[----:B------:R-:W-:Y:S05]  /*5c30*/  CALL.REL.NOINC `($__internal_2_$__cuda_sm20_div_rn_f64_full) ;  /* 0x0000020000907944 */ /* 0x000fea0003c00000 */
.L_x_1040:
[----:B------:R-:W-:Y:S05]  /*5c40*/  BSYNC.RECONVERGENT B1 ;  /* 0x0000000000017941 */ /* 0x000fea0003800200 */
.L_x_1039:
[----:B------:R-:W0:Y:S01]  /*5c50*/  LDS.64 R16, [R8] ;  /* 0x0000000008107984 */ /* 0x000e220000000a00 */
[----:B------:R-:W1:Y:S01]  /*5c60*/  LDC.64 R22, c[0x0][0x380] ;  /* 0x0000e000ff167b82 */ /* 0x000e620000000a00 */
[----:B0-----:R-:W-:-:S07]  /*5c70*/  DADD R16, R16, R20 ;  /* 0x0000000010107229 */ /* 0x001fce0000000014 */
[----:B------:R-:W0:Y:S01]  /*5c80*/  LDC.64 R20, c[0x3][0x68] ;  /* 0x00c01a00ff147b82 */ /* 0x000e220000000a00 */
[----:B------:R2:W-:Y:S07]  /*5c90*/  STS.64 [R8], R16 ;  /* 0x0000001008007388 */ /* 0x0005ee0000000a00 */
[----:B------:R-:W-:Y:S08]  /*5ca0*/  BAR.SYNC.DEFER_BLOCKING 0x0 ;  /* 0x0000000000007b1d */ /* 0x000ff00000010000 */
[----:B------:R-:W-:Y:S06]  /*5cb0*/  BAR.SYNC.DEFER_BLOCKING 0x0 ;  /* 0x0000000000007b1d */ /* 0x000fec0000010000 */
[----:B-1----:R-:W3:Y:S01]  /*5cc0*/  LDG.E.64 R22, desc[UR14][R22.64] ;  /* 0x0000000e16167981 */ /* 0x002ee2000c1e1b00 */
[----:B------:R-:W0:Y:S01]  /*5cd0*/  MUFU.RCP64H R19, UR41 ;  /* 0x0000002900137d08 */ /* 0x000e220008001800 */
[----:B------:R-:W-:-:S06]  /*5ce0*/  IMAD.MOV.U32 R18, RZ, RZ, 0x1 ;  /* 0x00000001ff127424 */ /* 0x000fcc00078e00ff */
[----:B0-----:R-:W-:-:S08]  /*5cf0*/  DFMA R24, R18, -R20, 1 ;  /* 0x3ff000001218742b */ /* 0x001fd00000000814 */
[----:B------:R-:W-:-:S08]  /*5d00*/  DFMA R24, R24, R24, R24 ;  /* 0x000000181818722b */ /* 0x000fd00000000018 */
[----:B------:R-:W-:-:S08]  /*5d10*/  DFMA R24, R18, R24, R18 ;  /* 0x000000181218722b */ /* 0x000fd00000000012 */
[----:B------:R-:W-:-:S08]  /*5d20*/  DFMA R18, R24, -R20, 1 ;  /* 0x3ff000001812742b */ /* 0x000fd00000000814 */
[----:B------:R-:W-:-:S08]  /*5d30*/  DFMA R24, R24, R18, R24 ;  /* 0x000000121818722b */ /* 0x000fd00000000018 */
[----:B---3--:R-:W-:Y:S01]  /*5d40*/  DMUL R18, R24, R22 ;  /* 0x0000001618127228 */ /* 0x008fe20000000000 */
[----:B------:R-:W-:-:S07]  /*5d50*/  FSETP.GEU.AND P1, PT, |R23|, 6.5827683646048100446e-37, PT ;  /* 0x036000001700780b */ /* 0x000fce0003f2e200 */
[----:B--2---:R-:W-:-:S08]  /*5d60*/  DFMA R8, R18, -R20, R22 ;  /* 0x800000141208722b */ /* 0x004fd00000000016 */
        /* <DEDUP_REMOVED lines=10> */
[----:B------:R-:W-:Y:S02]  /*5e10*/  IMAD.MOV.U32 R18, RZ, RZ, R20 ;  /* 0x000000ffff127224 */ /* 0x000fe400078e0014 */
[----:B------:R-:W-:-:S07]  /*5e20*/  IMAD.MOV.U32 R19, RZ, RZ, R21 ;  /* 0x000000ffff137224 */ /* 0x000fce00078e0015 */
.L_x_1041:
        /* <DEDUP_REMOVED lines=32> */
.L_x_1043:
[----:B------:R-:W-:Y:S02]  /*6030*/  IMAD.MOV.U32 R36, RZ, RZ, R21 ;  /* 0x000000ffff247224 */ /* 0x000fe400078e0015 */
[----:B------:R-:W-:Y:S02]  /*6040*/  IMAD.MOV.U32 R38, RZ, RZ, R26 ;  /* 0x000000ffff267224 */ /* 0x000fe400078e001a */
[----:B------:R-:W-:-:S07]  /*6050*/  IMAD.MOV.U32 R39, RZ, RZ, R27 ;  /* 0x000000ffff277224 */ /* 0x000fce00078e001b */
.L_x_1042:
        /* <DEDUP_REMOVED lines=56> */
.L_x_1046:
[----:B------:R-:W-:Y:S02]  /*63e0*/  IMAD.MOV.U32 R38, RZ, RZ, R26 ;  /* 0x000000ffff267224 */ /* 0x000fe400078e001a */
[----:B------:R-:W-:-:S07]  /*63f0*/  IMAD.MOV.U32 R39, RZ, RZ, R27 ;  /* 0x000000ffff277224 */ /* 0x000fce00078e001b */
.L_x_1045:
[----:B------:R-:W-:-:S07]  /*6400*/  VIADD R44, R21, 0x1 ;  /* 0x00000001152c7836 */ /* 0x000fce0000000000 */
.L_x_1044:
        /* <DEDUP_REMOVED lines=54> */
.L_x_1048:
[----:B------:R-:W-:Y:S02]  /*6770*/  IMAD.MOV.U32 R40, RZ, RZ, R21 ;  /* 0x000000ffff287224 */ /* 0x000fe400078e0015 */
[----:B------:R-:W-:Y:S02]  /*6780*/  IMAD.MOV.U32 R38, RZ, RZ, R26 ;  /* 0x000000ffff267224 */ /* 0x000fe400078e001a */
[----:B------:R-:W-:-:S07]  /*6790*/  IMAD.MOV.U32 R39, RZ, RZ, R27 ;  /* 0x000000ffff277224 */ /* 0x000fce00078e001b */
.L_x_1047:
        /* <DEDUP_REMOVED lines=56> */
.L_x_1051:
[----:B------:R-:W-:Y:S02]  /*6b20*/  IMAD.MOV.U32 R38, RZ, RZ, R26 ;  /* 0x000000ffff267224 */ /* 0x000fe400078e001a */
[----:B------:R-:W-:-:S07]  /*6b30*/  IMAD.MOV.U32 R39, RZ, RZ, R27 ;  /* 0x000000ffff277224 */ /* 0x000fce00078e001b */
.L_x_1050:
[----:B------:R-:W-:-:S07]  /*6b40*/  VIADD R44, R21, 0x1 ;  /* 0x00000001152c7836 */ /* 0x000fce0000000000 */
.L_x_1049:
        /* <DEDUP_REMOVED lines=63> */
.L_x_1053:
[----:B------:R-:W-:Y:S02]  /*6f40*/  IMAD.MOV.U32 R40, RZ, RZ, R21 ;  /* 0x000000ffff287224 */ /* 0x000fe400078e0015 */
[----:B------:R-:W-:Y:S02]  /*6f50*/  IMAD.MOV.U32 R38, RZ, RZ, R26 ;  /* 0x000000ffff267224 */ /* 0x000fe400078e001a */
[----:B------:R-:W-:-:S07]  /*6f60*/  IMAD.MOV.U32 R39, RZ, RZ, R27 ;  /* 0x000000ffff277224 */ /* 0x000fce00078e001b */
.L_x_1052:
        /* <DEDUP_REMOVED lines=56> */
.L_x_1056:
[----:B------:R-:W-:Y:S02]  /*72f0*/  IMAD.MOV.U32 R38, RZ, RZ, R26 ;  /* 0x000000ffff267224 */ /* 0x000fe400078e001a */
[----:B------:R-:W-:-:S07]  /*7300*/  IMAD.MOV.U32 R39, RZ, RZ, R27 ;  /* 0x000000ffff277224 */ /* 0x000fce00078e001b */
.L_x_1055:
[----:B------:R-:W-:-:S07]  /*7310*/  VIADD R46, R21, 0x1 ;  /* 0x00000001152e7836 */ /* 0x000fce0000000000 */
.L_x_1054:
        /* <DEDUP_REMOVED lines=54> */
.L_x_1058:
[----:B------:R-:W-:Y:S02]  /*7680*/  IMAD.MOV.U32 R40, RZ, RZ, R21 ;  /* 0x000000ffff287224 */ /* 0x000fe400078e0015 */
[----:B------:R-:W-:Y:S02]  /*7690*/  IMAD.MOV.U32 R38, RZ, RZ, R26 ;  /* 0x000000ffff267224 */ /* 0x000fe400078e001a */
[----:B------:R-:W-:-:S07]  /*76a0*/  IMAD.MOV.U32 R39, RZ, RZ, R27 ;  /* 0x000000ffff277224 */ /* 0x000fce00078e001b */
.L_x_1057:
        /* <DEDUP_REMOVED lines=56> */
.L_x_1061:
[----:B------:R-:W-:Y:S02]  /*7a30*/  IMAD.MOV.U32 R38, RZ, RZ, R26 ;  /* 0x000000ffff267224 */ /* 0x000fe400078e001a */
[----:B------:R-:W-:-:S07]  /*7a40*/  IMAD.MOV.U32 R39, RZ, RZ, R27 ;  /* 0x000000ffff277224 */ /* 0x000fce00078e001b */
.L_x_1060:
[----:B------:R-:W-:-:S07]  /*7a50*/  VIADD R40, R21, 0x1 ;  /* 0x0000000115287836 */ /* 0x000fce0000000000 */
.L_x_1059:
        /* <DEDUP_REMOVED lines=62> */
.L_x_1063:
[----:B------:R-:W-:Y:S05]  /*7e40*/  BSYNC.RECONVERGENT B1 ;  /* 0x0000000000017941 */ /* 0x000fea0003800200 */
.L_x_1062:
        /* <DEDUP_REMOVED lines=27> */
.L_x_1065:
[----:B------:R-:W-:Y:S05]  /*8000*/  BSYNC.RECONVERGENT B0 ;  /* 0x0000000000007941 */ /* 0x000fea0003800200 */
.L_x_1064:
        /* <DEDUP_REMOVED lines=28> */
[----:B------:R-:W-:Y:S02]  /*81d0*/  IMAD.MOV.U32 R36, RZ, RZ, R26 ;  /* 0x000000ffff247224 */ /* 0x000fe400078e001a */
[----:B------:R-:W-:-:S07]  /*81e0*/  IMAD.MOV.U32 R37, RZ, RZ, R27 ;  /* 0x000000ffff257224 */ /* 0x000fce00078e001b */
.L_x_1069:
[----:B------:R-:W-:Y:S05]  /*81f0*/  BSYNC.RECONVERGENT B3 ;  /* 0x0000000000037941 */ /* 0x000fea0003800200 */
.L_x_1068:
[----:B------:R-:W-:-:S07]  /*8200*/  VIADD R16, R16, 0x1 ;  /* 0x0000000110107836 */ /* 0x000fce0000000000 */
.L_x_1067:
[----:B------:R-:W-:Y:S05]  /*8210*/  BSYNC.RECONVERGENT B2 ;  /* 0x0000000000027941 */ /* 0x000fea0003800200 */
.L_x_1066:
        /* <DEDUP_REMOVED lines=15> */
[----:B------:R-:W-:-:S10]  /*8310*/  FSEL R41, -R17, 0.11223486810922622681, !P0 ;  /* 0x3de5db6511297808 */ /* 0x000fd40004000100 */
[----:B0-----:R-:W-:Y:S02]  /*8320*/  @!P1 DMUL R34, RZ, R8 ;  /* 0x00000008ff229228 */ /* 0x001fe40000000000 */
        /* <DEDUP_REMOVED lines=39> */
.L_x_1073:
[----:B------:R-:W-:Y:S05]  /*85a0*/  BSYNC.RECONVERGENT B3 ;  /* 0x0000000000037941 */ /* 0x000fea0003800200 */
.L_x_1072:
[----:B------:R-:W-:-:S07]  /*85b0*/  VIADD R36, R21, 0x1 ;  /* 0x0000000115247836 */ /* 0x000fce0000000000 */
.L_x_1071:
[----:B------:R-:W-:Y:S05]  /*85c0*/  BSYNC.RECONVERGENT B2 ;  /* 0x0000000000027941 */ /* 0x000fea0003800200 */
.L_x_1070:
        /* <DEDUP_REMOVED lines=55> */
.L_x_1076:
[----:B------:R-:W-:Y:S02]  /*8940*/  IMAD.MOV.U32 R36, RZ, RZ, R26 ;  /* 0x000000ffff247224 */ /* 0x000fe400078e001a */
[----:B------:R-:W-:-:S07]  /*8950*/  IMAD.MOV.U32 R37, RZ, RZ, R27 ;  /* 0x000000ffff257224 */ /* 0x000fce00078e001b */
.L_x_1075:
[----:B------:R-:W-:-:S07]  /*8960*/  VIADD R40, R21, 0x1 ;  /* 0x0000000115287836 */ /* 0x000fce0000000000 */
.L_x_1074:
        /* <DEDUP_REMOVED lines=56> */
.L_x_1078:
[----:B------:R-:W-:Y:S02]  /*8cf0*/  IMAD.MOV.U32 R36, RZ, RZ, R21 ;  /* 0x000000ffff247224 */ /* 0x000fe400078e0015 */
[----:B------:R-:W-:Y:S02]  /*8d00*/  IMAD.MOV.U32 R38, RZ, RZ, R26 ;  /* 0x000000ffff267224 */ /* 0x000fe400078e001a */
[----:B------:R-:W-:-:S07]  /*8d10*/  IMAD.MOV.U32 R39, RZ, RZ, R27 ;  /* 0x000000ffff277224 */ /* 0x000fce00078e001b */
.L_x_1077:
        /* <DEDUP_REMOVED lines=28> */
[----:B------:R-:W-:-:S03]  /*8ee0*/  DMUL R36, RZ, R24 ;  /* 0x00000018ff247228 */ /* 0x000fc60000000000 */
        /* <DEDUP_REMOVED lines=17> */
.L_x_1081:
[----:B------:R-:W-:Y:S02]  /*9000*/  IMAD.MOV.U32 R36, RZ, RZ, R26 ;  /* 0x000000ffff247224 */ /* 0x000fe400078e001a */
[----:B------:R-:W-:-:S07]  /*9010*/  IMAD.MOV.U32 R37, RZ, RZ, R27 ;  /* 0x000000ffff257224 */ /* 0x000fce00078e001b */
.L_x_1080:
[----:B------:R-:W-:-:S07]  /*9020*/  VIADD R44, R21, 0x1 ;  /* 0x00000001152c7836 */ /* 0x000fce0000000000 */
.L_x_1079:
        /* <DEDUP_REMOVED lines=54> */
.L_x_1084:
[----:B------:R-:W-:Y:S02]  /*9390*/  IMAD.MOV.U32 R36, RZ, RZ, R26 ;  /* 0x000000ffff247224 */ /* 0x000fe400078e001a */
[----:B------:R-:W-:-:S07]  /*93a0*/  IMAD.MOV.U32 R37, RZ, RZ, R27 ;  /* 0x000000ffff257224 */ /* 0x000fce00078e001b */
.L_x_1083:
[----:B------:R-:W-:-:S07]  /*93b0*/  VIADD R38, R21, 0x1 ;  /* 0x0000000115267836 */ /* 0x000fce0000000000 */
.L_x_1082:
        /* <DEDUP_REMOVED lines=16> */
[----:B---3--:R-:W-:Y:S02]  /*94c0*/  DFMA R20, R34, R20, R24 ;  /* 0x000000142214722b */ /* 0x008fe40000000018 */
[----:B------:R-:W-:-:S06]  /*94d0*/  DMUL R24, RZ, UR20 ;  /* 0x00000014ff187c28 */ /* 0x000fcc0008000000 */
[----:B------:R-:W-:-:S08]  /*94e0*/  DFMA R20, R34, R20, R26 ;  /* 0x000000142214722b */ /* 0x000fd0000000001a */
[----:B----4-:R-:W-:-:S08]  /*94f0*/  DFMA R20, R34, R20, R28 ;  /* 0x000000142214722b */ /* 0x010fd0000000001c */
[----:B------:R-:W-:-:S08]  /*9500*/  DFMA R20, R34, R20, R30 ;  /* 0x000000142214722b */ /* 0x000fd0000000001e */
[----:B------:R-:W-:Y:S02]  /*9510*/  DFMA R36, R20, R36, R36 ;  /* 0x000000241424722b */ /* 0x000fe40000000024 */
[----:B------:R-:W-:Y:S01]  /*9520*/  DFMA R20, R34, R20, 1 ;  /* 0x3ff000002214742b */ /* 0x000fe20000000014 */
[----:B------:R-:W-:-:S05]  /*9530*/  SEL R34, R3, RZ, P6 ;  /* 0x000000ff03227207 */ /* 0x000fca0003000000 */
[----:B------:R-:W-:-:S04]  /*9540*/  IMAD.MOV.U32 R35, RZ, RZ, R34 ;  /* 0x000000ffff237224 */ /* 0x000fc800078e0022 */
[----:B------:R-:W-:Y:S02]  /*9550*/  FSEL R22, R20, R36, !P0 ;  /* 0x0000002414167208 */ /* 0x000fe40004000000 */
[----:B------:R-:W-:Y:S02]  /*9560*/  FSEL R23, R21, R37, !P0 ;  /* 0x0000002515177208 */ /* 0x000fe40004000000 */
[----:B------:R-:W-:Y:S02]  /*9570*/  FSEL R36, R24, UR36, !P6 ;  /* 0x0000002418247c08 */ /* 0x000fe4000f000000 */
[----:B------:R-:W-:Y:S02]  /*9580*/  FSEL R37, R25, UR37, !P6 ;  /* 0x0000002519257c08 */ /* 0x000fe4000f000000 */
[----:B------:R-:W-:Y:S01]  /*9590*/  DADD R20, RZ, -R22 ;  /* 0x00000000ff147229 */ /* 0x000fe20000000816 */
[----:B------:R-:W-:Y:S01]  /*95a0*/  LOP3.LUT P0, RZ, R38, 0x2, RZ, 0xc0, !PT ;  /* 0x0000000226ff7812 */ /* 0x000fe2000780c0ff */
[----:B------:R-:W-:-:S02]  /*95b0*/  IMAD.MOV.U32 R38, RZ, RZ, R36 ;  /* 0x000000ffff267224 */ /* 0x000fc400078e0024 */
[----:B------:R-:W-:-:S06]  /*95c0*/  IMAD.MOV.U32 R39, RZ, RZ, R37 ;  /* 0x000000ffff277224 */ /* 0x000fcc00078e0025 */
        /* <DEDUP_REMOVED lines=10> */
.L_x_1086:
[----:B------:R-:W-:Y:S02]  /*9670*/  IMAD.MOV.U32 R35, RZ, RZ, R21 ;  /* 0x000000ffff237224 */ /* 0x000fe400078e0015 */
[----:B------:R-:W-:Y:S02]  /*9680*/  IMAD.MOV.U32 R38, RZ, RZ, R26 ;  /* 0x000000ffff267224 */ /* 0x000fe400078e001a */
[----:B------:R-:W-:-:S07]  /*9690*/  IMAD.MOV.U32 R39, RZ, RZ, R27 ;  /* 0x000000ffff277224 */ /* 0x000fce00078e001b */
.L_x_1085:
        /* <DEDUP_REMOVED lines=28> */
[----:B------:R-:W-:Y:S01]  /*9860*/  FSEL R28, R26, R24, !P0 ;  /* 0x000000181a1c7208 */ /* 0x000fe20004000000 */
[----:B------:R-:W-:Y:S01]  /*9870*/  DFMA R38, R38, R38, R38 ;  /* 0x000000262626722b */ /* 0x000fe20000000026 */
[----:B------:R-:W-:Y:S01]  /*9880*/  FSEL R29, R27, R25, !P0 ;  /* 0x000000191b1d7208 */ /* 0x000fe20004000000 */
[----:B------:R-:W-:Y:S01]  /*9890*/  DADD R26, R16, R8 ;  /* 0x00000000101a7229 */ /* 0x000fe20000000008 */
[----:B------:R-:W-:Y:S01]  /*98a0*/  LOP3.LUT P0, RZ, R35, 0x2, RZ, 0xc0, !PT ;  /* 0x0000000223ff7812 */ /* 0x000fe2000780c0ff */
[----:B-1----:R-:W-:-:S03]  /*98b0*/  DMUL R18, R18, R30 ;  /* 0x0000001e12127228 */ /* 0x002fc60000000000 */
[----:B------:R-:W-:Y:S02]  /*98c0*/  DADD R24, RZ, -R28 ;  /* 0x00000000ff187229 */ /* 0x000fe4000000081c */
[----:B------:R-:W-:-:S03]  /*98d0*/  DFMA R38, R22, R38, R22 ;  /* 0x000000261626722b */ /* 0x000fc60000000016 */
[----:B------:R-:W-:-:S05]  /*98e0*/  DMUL R26, R18, R26 ;  /* 0x0000001a121a7228 */ /* 0x000fca0000000000 */
        /* <DEDUP_REMOVED lines=19> */
.L_x_1088:
[----:B------:R-:W-:Y:S05]  /*9a20*/  BSYNC.RECONVERGENT B1 ;  /* 0x0000000000017941 */ /* 0x000fea0003800200 */
.L_x_1087:
        /* <DEDUP_REMOVED lines=34> */
.L_x_1090:
[----:B------:R-:W-:Y:S02]  /*9c50*/  IMAD.MOV.U32 R28, RZ, RZ, R21 ;  /* 0x000000ffff1c7224 */ /* 0x000fe400078e0015 */
[----:B------:R-:W-:Y:S02]  /*9c60*/  IMAD.MOV.U32 R30, RZ, RZ, R26 ;  /* 0x000000ffff1e7224 */ /* 0x000fe400078e001a */
[----:B------:R-:W-:-:S07]  /*9c70*/  IMAD.MOV.U32 R31, RZ, RZ, R27 ;  /* 0x000000ffff1f7224 */ /* 0x000fce00078e001b */
.L_x_1089:
        /* <DEDUP_REMOVED lines=24> */
[----:B------:R-:W-:Y:S01]  /*9e00*/  FSEL R19, R17, R31, !P0 ;  /* 0x0000001f11137208 */ /* 0x000fe20004000000 */
[----:B------:R-:W-:Y:S01]  /*9e10*/  IMAD.MOV.U32 R31, RZ, RZ, R37 ;  /* 0x000000ffff1f7224 */ /* 0x000fe200078e0025 */
        /* <DEDUP_REMOVED lines=13> */
.L_x_1092:
[----:B------:R-:W-:Y:S02]  /*9ef0*/  IMAD.MOV.U32 R28, RZ, RZ, R21 ;  /* 0x000000ffff1c7224 */ /* 0x000fe400078e0015 */
[----:B------:R-:W-:Y:S02]  /*9f00*/  IMAD.MOV.U32 R30, RZ, RZ, R26 ;  /* 0x000000ffff1e7224 */ /* 0x000fe400078e001a */
[----:B------:R-:W-:-:S07]  /*9f10*/  IMAD.MOV.U32 R31, RZ, RZ, R27 ;  /* 0x000000ffff1f7224 */ /* 0x000fce00078e001b */
.L_x_1091:
        /* <DEDUP_REMOVED lines=24> */
[----:B------:R-:W-:Y:S02]  /*a0a0*/  FSEL R19, R17, R19, !P0 ;  /* 0x0000001311137208 */ /* 0x000fe40004000000 */
[----:B------:R-:W-:Y:S01]  /*a0b0*/  LOP3.LUT P0, RZ, R28, 0x2, RZ, 0xc0, !PT ;  /* 0x000000021cff7812 */ /* 0x000fe2000780c0ff */
[----:B------:R-:W-:-:S03]  /*a0c0*/  @!P3 DMUL R28, RZ, R44 ;  /* 0x0000002cff1cb228 */ /* 0x000fc60000000000 */
        /* <DEDUP_REMOVED lines=27> */
.L_x_1095:
[----:B------:R-:W-:Y:S02]  /*a280*/  IMAD.MOV.U32 R28, RZ, RZ, R26 ;  /* 0x000000ffff1c7224 */ /* 0x000fe400078e001a */
[----:B------:R-:W-:-:S07]  /*a290*/  IMAD.MOV.U32 R29, RZ, RZ, R27 ;  /* 0x000000ffff1d7224 */ /* 0x000fce00078e001b */
.L_x_1094:
[----:B------:R-:W-:-:S07]  /*a2a0*/  VIADD R30, R21, 0x1 ;  /* 0x00000001151e7836 */ /* 0x000fce0000000000 */
.L_x_1093:
        /* <DEDUP_REMOVED lines=56> */
.L_x_1098:
[----:B------:R-:W-:Y:S02]  /*a630*/  IMAD.MOV.U32 R28, RZ, RZ, R26 ;  /* 0x000000ffff1c7224 */ /* 0x000fe400078e001a */
[----:B------:R-:W-:-:S07]  /*a640*/  IMAD.MOV.U32 R29, RZ, RZ, R27 ;  /* 0x000000ffff1d7224 */ /* 0x000fce00078e001b */
.L_x_1097:
[----:B------:R-:W-:-:S07]  /*a650*/  VIADD R35, R21, 0x1 ;  /* 0x0000000115237836 */ /* 0x000fce0000000000 */
.L_x_1096:
        /* <DEDUP_REMOVED lines=37> */
.L_x_1100:
[----:B------:R-:W-:Y:S02]  /*a8b0*/  IMAD.MOV.U32 R34, RZ, RZ, R21 ;  /* 0x000000ffff227224 */ /* 0x000fe400078e0015 */
[----:B------:R-:W-:Y:S02]  /*a8c0*/  IMAD.MOV.U32 R36, RZ, RZ, R26 ;  /* 0x000000ffff247224 */ /* 0x000fe400078e001a */
[----:B------:R-:W-:-:S07]  /*a8d0*/  IMAD.MOV.U32 R37, RZ, RZ, R27 ;  /* 0x000000ffff257224 */ /* 0x000fce00078e001b */
.L_x_1099:
        /* <DEDUP_REMOVED lines=13> */
[----:B0-----:R-:W-:Y:S01]  /*a9b0*/  @!P3 DMUL R30, RZ, R44 ;  /* 0x0000002cff1eb228 */ /* 0x001fe20000000000 */
        /* <DEDUP_REMOVED lines=40> */
.L_x_1102:
[----:B------:R-:W-:Y:S02]  /*ac40*/  IMAD.MOV.U32 R28, RZ, RZ, R21 ;  /* 0x000000ffff1c7224 */ /* 0x000fe400078e0015 */
[----:B------:R-:W-:Y:S02]  /*ac50*/  IMAD.MOV.U32 R30, RZ, RZ, R26 ;  /* 0x000000ffff1e7224 */ /* 0x000fe400078e001a */
[----:B------:R-:W-:-:S07]  /*ac60*/  IMAD.MOV.U32 R31, RZ, RZ, R27 ;  /* 0x000000ffff1f7224 */ /* 0x000fce00078e001b */
.L_x_1101:
        /* <DEDUP_REMOVED lines=27> */
[----:B0-----:R-:W-:-:S03]  /*ae20*/  DMUL R28, RZ, R20 ;  /* 0x00000014ff1c7228 */ /* 0x001fc60000000000 */
[----:B------:R-:W-:-:S10]  /*ae30*/  DADD R16, RZ, -R18 ;  /* 0x00000000ff107229 */ /* 0x000fd40000000812 */
[----:B------:R-:W-:Y:S02]  /*ae40*/  FSEL R36, R18, R16, !P0 ;  /* 0x0000001012247208 */ /* 0x000fe40004000000 */
[----:B------:R-:W-:Y:S01]  /*ae50*/  FSEL R37, R19, R17, !P0 ;  /* 0x0000001113257208 */ /* 0x000fe20004000000 */
[----:B------:R-:W-:Y:S06]  /*ae60*/  @!P6 BRA `(.L_x_1103) ;  /* 0x00000000003ce947 */ /* 0x000fec0003800000 */
        /* <DEDUP_REMOVED lines=12> */
.L_x_1105:
[----:B------:R-:W-:Y:S02]  /*af30*/  IMAD.MOV.U32 R28, RZ, RZ, R26 ;  /* 0x000000ffff1c7224 */ /* 0x000fe400078e001a */
[----:B------:R-:W-:-:S07]  /*af40*/  IMAD.MOV.U32 R29, RZ, RZ, R27 ;  /* 0x000000ffff1d7224 */ /* 0x000fce00078e001b */
.L_x_1104:
[----:B------:R-:W-:-:S07]  /*af50*/  VIADD R40, R21, 0x1 ;  /* 0x0000000115287836 */ /* 0x000fce0000000000 */
.L_x_1103:
        /* <DEDUP_REMOVED lines=19> */
[----:B------:R-:W-:Y:S01]  /*b090*/  DFMA R16, R30, R16, R22 ;  /* 0x000000101e10722b */ /* 0x000fe20000000016 */
[----:B------:R-:W-:-:S07]  /*b0a0*/  IMAD.MOV.U32 R22, RZ, RZ, 0x1 ;  /* 0x00000001ff167424 */ /* 0x000fce00078e00ff */
        /* <DEDUP_REMOVED lines=14> */
[----:B------:R-:W-:-:S03]  /*b190*/  DFMA R34, R36, R18, R34 ;  /* 0x000000122422722b */ /* 0x000fc60000000022 */
        /* <DEDUP_REMOVED lines=18> */
.L_x_1107:
[----:B------:R-:W-:Y:S05]  /*b2c0*/  BSYNC.RECONVERGENT B1 ;  /* 0x0000000000017941 */ /* 0x000fea0003800200 */
.L_x_1106:
[----:B------:R-:W0:Y:S01]  /*b2d0*/  LDS.64 R8, [R0] ;  /* 0x0000000000087984 */ /* 0x000e220000000a00 */
[----:B------:R-:W1:Y:S01]  /*b2e0*/  LDC.64 R22, c[0x0][0x380] ;  /* 0x0000e000ff167b82 */ /* 0x000e620000000a00 */
[----:B0-----:R-:W-:-:S07]  /*b2f0*/  DADD R8, R8, -R20 ;  /* 0x0000000008087229 */ /* 0x001fce0000000814 */
        /* <DEDUP_REMOVED lines=27> */
.L_x_1108:
        /* <DEDUP_REMOVED lines=32> */
.L_x_1110:
[----:B------:R-:W-:Y:S02]  /*b6b0*/  IMAD.MOV.U32 R36, RZ, RZ, R21 ;  /* 0x000000ffff247224 */ /* 0x000fe400078e0015 */
[----:B------:R-:W-:Y:S02]  /*b6c0*/  IMAD.MOV.U32 R38, RZ, RZ, R26 ;  /* 0x000000ffff267224 */ /* 0x000fe400078e001a */
[----:B------:R-:W-:-:S07]  /*b6d0*/  IMAD.MOV.U32 R39, RZ, RZ, R27 ;  /* 0x000000ffff277224 */ /* 0x000fce00078e001b */
.L_x_1109:
        /* <DEDUP_REMOVED lines=56> */
.L_x_1113:
[----:B------:R-:W-:Y:S02]  /*ba60*/  IMAD.MOV.U32 R38, RZ, RZ, R26 ;  /* 0x000000ffff267224 */ /* 0x000fe400078e001a */
[----:B------:R-:W-:-:S07]  /*ba70*/  IMAD.MOV.U32 R39, RZ, RZ, R27 ;  /* 0x000000ffff277224 */ /* 0x000fce00078e001b */
.L_x_1112:
[----:B------:R-:W-:-:S07]  /*ba80*/  VIADD R44, R21, 0x1 ;  /* 0x00000001152c7836 */ /* 0x000fce0000000000 */
.L_x_1111:
        /* <DEDUP_REMOVED lines=54> */
.L_x_1115:
[----:B------:R-:W-:Y:S02]  /*bdf0*/  IMAD.MOV.U32 R40, RZ, RZ, R21 ;  /* 0x000000ffff287224 */ /* 0x000fe400078e0015 */
[----:B------:R-:W-:Y:S02]  /*be00*/  IMAD.MOV.U32 R38, RZ, RZ, R26 ;  /* 0x000000ffff267224 */ /* 0x000fe400078e001a */
[----:B------:R-:W-:-:S07]  /*be10*/  IMAD.MOV.U32 R39, RZ, RZ, R27 ;  /* 0x000000ffff277224 */ /* 0x000fce00078e001b */
.L_x_1114:
        /* <DEDUP_REMOVED lines=56> */
.L_x_1118:
[----:B------:R-:W-:Y:S02]  /*c1a0*/  IMAD.MOV.U32 R38, RZ, RZ, R26 ;  /* 0x000000ffff267224 */ /* 0x000fe400078e001a */
[----:B------:R-:W-:-:S07]  /*c1b0*/  IMAD.MOV.U32 R39, RZ, RZ, R27 ;  /* 0x000000ffff277224 */ /* 0x000fce00078e001b */
.L_x_1117:
[----:B------:R-:W-:-:S07]  /*c1c0*/  VIADD R44, R21, 0x1 ;  /* 0x00000001152c7836 */ /* 0x000fce0000000000 */
.L_x_1116:
        /* <DEDUP_REMOVED lines=63> */
.L_x_1120:
[----:B------:R-:W-:Y:S02]  /*c5c0*/  IMAD.MOV.U32 R40, RZ, RZ, R21 ;  /* 0x000000ffff287224 */ /* 0x000fe400078e0015 */
[----:B------:R-:W-:Y:S02]  /*c5d0*/  IMAD.MOV.U32 R38, RZ, RZ, R26 ;  /* 0x000000ffff267224 */ /* 0x000fe400078e001a */
[----:B------:R-:W-:-:S07]  /*c5e0*/  IMAD.MOV.U32 R39, RZ, RZ, R27 ;  /* 0x000000ffff277224 */ /* 0x000fce00078e001b */
.L_x_1119:
        /* <DEDUP_REMOVED lines=56> */
.L_x_1123:
[----:B------:R-:W-:Y:S02]  /*c970*/  IMAD.MOV.U32 R38, RZ, RZ, R26 ;  /* 0x000000ffff267224 */ /* 0x000fe400078e001a */
[----:B------:R-:W-:-:S07]  /*c980*/  IMAD.MOV.U32 R39, RZ, RZ, R27 ;  /* 0x000000ffff277224 */ /* 0x000fce00078e001b */
.L_x_1122:
[----:B------:R-:W-:-:S07]  /*c990*/  VIADD R46, R21, 0x1 ;  /* 0x00000001152e7836 */ /* 0x000fce0000000000 */
.L_x_1121:
        /* <DEDUP_REMOVED lines=54> */
.L_x_1125:
[----:B------:R-:W-:Y:S02]  /*cd00*/  IMAD.MOV.U32 R40, RZ, RZ, R21 ;  /* 0x000000ffff287224 */ /* 0x000fe400078e0015 */
[----:B------:R-:W-:Y:S02]  /*cd10*/  IMAD.MOV.U32 R38, RZ, RZ, R26 ;  /* 0x000000ffff267224 */ /* 0x000fe400078e001a */
[----:B------:R-:W-:-:S07]  /*cd20*/  IMAD.MOV.U32 R39, RZ, RZ, R27 ;  /* 0x000000ffff277224 */ /* 0x000fce00078e001b */
.L_x_1124:
        /* <DEDUP_REMOVED lines=56> */
.L_x_1128:
[----:B------:R-:W-:Y:S02]  /*d0b0*/  IMAD.MOV.U32 R38, RZ, RZ, R26 ;  /* 0x000000ffff267224 */ /* 0x000fe400078e001a */
[----:B------:R-:W-:-:S07]  /*d0c0*/  IMAD.MOV.U32 R39, RZ, RZ, R27 ;  /* 0x000000ffff277224 */ /* 0x000fce00078e001b */
.L_x_1127:
[----:B------:R-:W-:-:S07]  /*d0d0*/  VIADD R40, R21, 0x1 ;  /* 0x0000000115287836 */ /* 0x000fce0000000000 */
.L_x_1126:
        /* <DEDUP_REMOVED lines=62> */
.L_x_1130:
[----:B------:R-:W-:Y:S05]  /*d4c0*/  BSYNC.RECONVERGENT B1 ;  /* 0x0000000000017941 */ /* 0x000fea0003800200 */
.L_x_1129:
        /* <DEDUP_REMOVED lines=27> */
.L_x_1132:
[----:B------:R-:W-:Y:S05]  /*d680*/  BSYNC.RECONVERGENT B0 ;  /* 0x0000000000007941 */ /* 0x000fea0003800200 */
.L_x_1131:
        /* <DEDUP_REMOVED lines=30> */
.L_x_1136:
[----:B------:R-:W-:Y:S05]  /*d870*/  BSYNC.RECONVERGENT B3 ;  /* 0x0000000000037941 */ /* 0x000fea0003800200 */
.L_x_1135:
[----:B------:R-:W-:-:S07]  /*d880*/  VIADD R16, R16, 0x1 ;  /* 0x0000000110107836 */ /* 0x000fce0000000000 */
.L_x_1134:
[----:B------:R-:W-:Y:S05]  /*d890*/  BSYNC.RECONVERGENT B2 ;  /* 0x0000000000027941 */ /* 0x000fea0003800200 */
.L_x_1133:
        /* <DEDUP_REMOVED lines=56> */
.L_x_1140:
[----:B------:R-:W-:Y:S05]  /*dc20*/  BSYNC.RECONVERGENT B3 ;  /* 0x0000000000037941 */ /* 0x000fea0003800200 */
.L_x_1139:
[----:B------:R-:W-:-:S07]  /*dc30*/  VIADD R36, R21, 0x1 ;  /* 0x0000000115247836 */ /* 0x000fce0000000000 */
.L_x_1138:
[----:B------:R-:W-:Y:S05]  /*dc40*/  BSYNC.RECONVERGENT B2 ;  /* 0x0000000000027941 */ /* 0x000fea0003800200 */
.L_x_1137:
        /* <DEDUP_REMOVED lines=25> */
[----:B------:R-:W-:Y:S01]  /*dde0*/  FSEL R20, R8, R34, !P0 ;  /* 0x0000002208147208 */ /* 0x000fe20004000000 */
[----:B------:R-:W-:Y:S01]  /*ddf0*/  @!P1 IMAD.MOV.U32 R34, RZ, RZ, RZ ;  /* 0x000000ffff229224 */ /* 0x000fe200078e00ff */
        /* <DEDUP_REMOVED lines=28> */
.L_x_1142:
[----:B------:R-:W-:Y:S02]  /*dfc0*/  IMAD.MOV.U32 R34, RZ, RZ, R21 ;  /* 0x000000ffff227224 */ /* 0x000fe400078e0015 */
[----:B------:R-:W-:Y:S02]  /*dfd0*/  IMAD.MOV.U32 R36, RZ, RZ, R26 ;  /* 0x000000ffff247224 */ /* 0x000fe400078e001a */
[----:B------:R-:W-:-:S07]  /*dfe0*/  IMAD.MOV.U32 R37, RZ, RZ, R27 ;  /* 0x000000ffff257224 */ /* 0x000fce00078e001b */
.L_x_1141:
        /* <DEDUP_REMOVED lines=25> */
[----:B------:R-:W-:Y:S01]  /*e180*/  FSEL R23, R21, R37, !P0 ;  /* 0x0000002515177208 */ /* 0x000fe20004000000 */
[----:B0-----:R-:W-:Y:S01]  /*e190*/  DMUL R36, RZ, R24 ;  /* 0x00000018ff247228 */ /* 0x001fe20000000000 */
        /* <DEDUP_REMOVED lines=17> */
.L_x_1145:
[----:B------:R-:W-:Y:S02]  /*e2b0*/  IMAD.MOV.U32 R36, RZ, RZ, R26 ;  /* 0x000000ffff247224 */ /* 0x000fe400078e001a */
[----:B------:R-:W-:-:S07]  /*e2c0*/  IMAD.MOV.U32 R37, RZ, RZ, R27 ;  /* 0x000000ffff257224 */ /* 0x000fce00078e001b */
.L_x_1144:
[----:B------:R-:W-:-:S07]  /*e2d0*/  VIADD R42, R21, 0x1 ;  /* 0x00000001152a7836 */ /* 0x000fce0000000000 */
.L_x_1143:
        /* <DEDUP_REMOVED lines=14> */
[----:B0-----:R-:W0:Y:S01]  /*e3c0*/  MUFU.RCP64H R41, UR40 ;  /* 0x0000002800297d08 */ /* 0x001e220008001800 */
[----:B------:R-:W-:Y:S01]  /*e3d0*/  FSEL R45, -R43, 0.11223486810922622681, !P0 ;  /* 0x3de5db652b2d7808 */ /* 0x000fe20004000100 */
[----:B------:R-:W-:-:S05]  /*e3e0*/  IMAD.MOV.U32 R40, RZ, RZ, 0x1 ;  /* 0x00000001ff287424 */ /* 0x000fca00078e00ff */
[----:B--2---:R-:W-:-:S08]  /*e3f0*/  DFMA R20, R38, R44, R20 ;  /* 0x0000002c2614722b */ /* 0x004fd00000000014 */
[----:B------:R-:W-:-:S08]  /*e400*/  DFMA R20, R38, R20, R22 ;  /* 0x000000142614722b */ /* 0x000fd00000000016 */
        /* <DEDUP_REMOVED lines=8> */
[----:B0-----:R-:W-:-:S08]  /*e490*/  DFMA R22, R40, -R20, 1 ;  /* 0x3ff000002816742b */ /* 0x001fd00000000814 */
        /* <DEDUP_REMOVED lines=28> */
.L_x_1147:
[----:B------:R-:W-:Y:S05]  /*e660*/  BSYNC.RECONVERGENT B1 ;  /* 0x0000000000017941 */ /* 0x000fea0003800200 */
.L_x_1146:
        /* <DEDUP_REMOVED lines=34> */
.L_x_1150:
[----:B------:R-:W-:Y:S02]  /*e890*/  IMAD.MOV.U32 R16, RZ, RZ, R26 ;  /* 0x000000ffff107224 */ /* 0x000fe400078e001a */
[----:B------:R-:W-:-:S07]  /*e8a0*/  IMAD.MOV.U32 R17, RZ, RZ, R27 ;  /* 0x000000ffff117224 */ /* 0x000fce00078e001b */
.L_x_1149:
[----:B------:R-:W-:-:S07]  /*e8b0*/  VIADD R34, R21, 0x1 ;  /* 0x0000000115227836 */ /* 0x000fce0000000000 */
.L_x_1148:
        /* <DEDUP_REMOVED lines=10> */
[----:B------:R-:W-:Y:S01]  /*e960*/  IMAD.MOV.U32 R42, RZ, RZ, 0x1 ;  /* 0x00000001ff2a7424 */ /* 0x000fe200078e00ff */
[----:B------:R-:W-:Y:S01]  /*e970*/  ISETP.NE.U32.AND P0, PT, R35, 0x1, PT ;  /* 0x000000012300780c */ /* 0x000fe20003f05070 */
[----:B------:R-:W-:-:S03]  /*e980*/  IMAD.MOV.U32 R35, RZ, RZ, 0x3da8ff83 ;  /* 0x3da8ff83ff237424 */ /* 0x000fc600078e00ff */
[----:B------:R-:W-:Y:S02]  /*e990*/  FSEL R40, R40, -8.06006814911005101289e+34, !P0 ;  /* 0xf9785eba28287808 */ /* 0x000fe40004000000 */
[----:B------:R-:W-:-:S06]  /*e9a0*/  FSEL R41, -R35, 0.11223486810922622681, !P0 ;  /* 0x3de5db6523297808 */ /* 0x000fcc0004000100 */
        /* <DEDUP_REMOVED lines=9> */
[----:B------:R-:W-:Y:S02]  /*ea40*/  DFMA R20, R36, R20, 1 ;  /* 0x3ff000002414742b */ /* 0x000fe40000000014 */
[----:B------:R-:W-:-:S08]  /*ea50*/  DMUL R36, RZ, R22 ;  /* 0x00000016ff247228 */ /* 0x000fd00000000000 */
        /* <DEDUP_REMOVED lines=19> */
.L_x_1153:
[----:B------:R-:W-:Y:S02]  /*eb90*/  IMAD.MOV.U32 R36, RZ, RZ, R26 ;  /* 0x000000ffff247224 */ /* 0x000fe400078e001a */
[----:B------:R-:W-:-:S07]  /*eba0*/  IMAD.MOV.U32 R37, RZ, RZ, R27 ;  /* 0x000000ffff257224 */ /* 0x000fce00078e001b */
.L_x_1152:
[----:B------:R-:W-:-:S07]  /*ebb0*/  VIADD R42, R21, 0x1 ;  /* 0x00000001152a7836 */ /* 0x000fce0000000000 */
.L_x_1151:
        /* <DEDUP_REMOVED lines=57> */
.L_x_1156:
[----:B------:R-:W-:Y:S02]  /*ef50*/  IMAD.MOV.U32 R36, RZ, RZ, R26 ;  /* 0x000000ffff247224 */ /* 0x000fe400078e001a */
[----:B------:R-:W-:-:S07]  /*ef60*/  IMAD.MOV.U32 R37, RZ, RZ, R27 ;  /* 0x000000ffff257224 */ /* 0x000fce00078e001b */
.L_x_1155:
[----:B------:R-:W-:-:S07]  /*ef70*/  VIADD R38, R21, 0x1 ;  /* 0x0000000115267836 */ /* 0x000fce0000000000 */
.L_x_1154:
        /* <DEDUP_REMOVED lines=53> */
.L_x_1158:
[----:B------:R-:W-:Y:S02]  /*f2d0*/  IMAD.MOV.U32 R40, RZ, RZ, R21 ;  /* 0x000000ffff287224 */ /* 0x000fe400078e0015 */
[----:B------:R-:W-:Y:S02]  /*f2e0*/  IMAD.MOV.U32 R38, RZ, RZ, R26 ;  /* 0x000000ffff267224 */ /* 0x000fe400078e001a */
[----:B------:R-:W-:-:S07]  /*f2f0*/  IMAD.MOV.U32 R39, RZ, RZ, R27 ;  /* 0x000000ffff277224 */ /* 0x000fce00078e001b */
.L_x_1157:
        /* <DEDUP_REMOVED lines=22> */
[----:B------:R-:W-:-:S10]  /*f460*/  DFMA R20, R42, R20, 1 ;  /* 0x3ff000002a14742b */ /* 0x000fd40000000014 */
[----:B------:R-:W-:Y:S02]  /*f470*/  FSEL R22, R20, R38, !P0 ;  /* 0x0000002614167208 */ /* 0x000fe40004000000 */
[----:B------:R-:W-:Y:S02]  /*f480*/  FSEL R23, R21, R39, !P0 ;  /* 0x0000002715177208 */ /* 0x000fe40004000000 */
[----:B------:R-:W-:Y:S02]  /*f490*/  LOP3.LUT P0, RZ, R40, 0x2, RZ, 0xc0, !PT ;  /* 0x0000000228ff7812 */ /* 0x000fe4000780c0ff */
[----:B------:R-:W-:Y:S02]  /*f4a0*/  FSEL R38, R24, UR36, !P5 ;  /* 0x0000002418267c08 */ /* 0x000fe4000e800000 */
[----:B------:R-:W-:Y:S01]  /*f4b0*/  DADD R20, RZ, -R22 ;  /* 0x00000000ff147229 */ /* 0x000fe20000000816 */
[----:B------:R-:W-:Y:S02]  /*f4c0*/  FSEL R39, R25, UR37, !P5 ;  /* 0x0000002519277c08 */ /* 0x000fe4000e800000 */
[----:B------:R-:W-:-:S07]  /*f4d0*/  SEL R40, R3, RZ, P5 ;  /* 0x000000ff03287207 */ /* 0x000fce0002800000 */
        /* <DEDUP_REMOVED lines=11> */
.L_x_1160:
[----:B------:R-:W-:Y:S02]  /*f590*/  IMAD.MOV.U32 R40, RZ, RZ, R21 ;  /* 0x000000ffff287224 */ /* 0x000fe400078e0015 */
[----:B------:R-:W-:Y:S02]  /*f5a0*/  IMAD.MOV.U32 R38, RZ, RZ, R26 ;  /* 0x000000ffff267224 */ /* 0x000fe400078e001a */
[----:B------:R-:W-:-:S07]  /*f5b0*/  IMAD.MOV.U32 R39, RZ, RZ, R27 ;  /* 0x000000ffff277224 */ /* 0x000fce00078e001b */
.L_x_1159:
        /* <DEDUP_REMOVED lines=54> */
.L_x_1162:
[----:B------:R-:W-:Y:S02]  /*f920*/  IMAD.MOV.U32 R36, RZ, RZ, R21 ;  /* 0x000000ffff247224 */ /* 0x000fe400078e0015 */
[----:B------:R-:W-:Y:S02]  /*f930*/  IMAD.MOV.U32 R38, RZ, RZ, R26 ;  /* 0x000000ffff267224 */ /* 0x000fe400078e001a */
[----:B------:R-:W-:-:S07]  /*f940*/  IMAD.MOV.U32 R39, RZ, RZ, R27 ;  /* 0x000000ffff277224 */ /* 0x000fce00078e001b */
.L_x_1161:
        /* <DEDUP_REMOVED lines=44> */
.L_x_1165:
[----:B------:R-:W-:Y:S02]  /*fc10*/  IMAD.MOV.U32 R38, RZ, RZ, R26 ;  /* 0x000000ffff267224 */ /* 0x000fe400078e001a */
[----:B------:R-:W-:-:S07]  /*fc20*/  IMAD.MOV.U32 R39, RZ, RZ, R27 ;  /* 0x000000ffff277224 */ /* 0x000fce00078e001b */
.L_x_1164:
[----:B------:R-:W-:-:S07]  /*fc30*/  VIADD R44, R21, 0x1 ;  /* 0x00000001152c7836 */ /* 0x000fce0000000000 */
.L_x_1163:
        /* <DEDUP_REMOVED lines=54> */
.L_x_1168:
[----:B------:R-:W-:Y:S02]  /*ffa0*/  IMAD.MOV.U32 R38, RZ, RZ, R26 ;  /* 0x000000ffff267224 */ /* 0x000fe400078e001a */
[----:B------:R-:W-:-:S07]  /*ffb0*/  IMAD.MOV.U32 R39, RZ, RZ, R27 ;  /* 0x000000ffff277224 */ /* 0x000fce00078e001b */
.L_x_1167:
[----:B------:R-:W-:-:S07]  /*ffc0*/  VIADD R40, R21, 0x1 ;  /* 0x0000000115287836 */ /* 0x000fce0000000000 */
.L_x_1166:
        /* <DEDUP_REMOVED lines=20> */
[----:B------:R-:W-:-:S06]  /*10110*/  @!P1 DMUL R28, RZ, R18 ;  /* 0x00000012ff1c9228 */ /* 0x000fcc0000000000 */
[----:B------:R-:W-:Y:S01]  /*10120*/  DFMA R20, R16, R20, R30 ;  /* 0x000000141014722b */ /* 0x000fe2000000001e */
[----:B------:R-:W-:-:S07]  /*10130*/  @!P1 IMAD.MOV.U32 R30, RZ, RZ, 0x1 ;  /* 0x00000001ff1e9424 */ /* 0x000fce00078e00ff */
        /* <DEDUP_REMOVED lines=31> */
.L_x_1171:
[----:B------:R-:W-:Y:S02]  /*10330*/  IMAD.MOV.U32 R16, RZ, RZ, R21 ;  /* 0x000000ffff107224 */ /* 0x000fe400078e0015 */
[----:B------:R-:W-:Y:S02]  /*10340*/  IMAD.MOV.U32 R28, RZ, RZ, R26 ;  /* 0x000000ffff1c7224 */ /* 0x000fe400078e001a */
[----:B------:R-:W-:-:S07]  /*10350*/  IMAD.MOV.U32 R29, RZ, RZ, R27 ;  /* 0x000000ffff1d7224 */ /* 0x000fce00078e001b */
.L_x_1170:
[----:B------:R-:W-:-:S07]  /*10360*/  VIADD R30, R16, 0x1 ;  /* 0x00000001101e7836 */ /* 0x000fce0000000000 */
.L_x_1169:
        /* <DEDUP_REMOVED lines=21> */
[----:B0-----:R-:W-:Y:S02]  /*104c0*/  DMUL R22, RZ, R20 ;  /* 0x00000014ff167228 */ /* 0x001fe40000000000 */
[----:B------:R-:W-:-:S04]  /*104d0*/  DSETP.NEU.AND P1, PT, |R20|, +INF , PT ;  /* 0x7ff000001400742a */ /* 0x000fc80003f2d200 */
[----:B------:R-:W-:Y:S02]  /*104e0*/  DFMA R28, R16, R28, R28 ;  /* 0x0000001c101c722b */ /* 0x000fe4000000001c */
[----:B------:R-:W-:Y:S02]  /*104f0*/  DFMA R16, R38, R16, 1 ;  /* 0x3ff000002610742b */ /* 0x000fe40000000010 */
[----:B------:R-:W-:-:S08]  /*10500*/  FSEL R31, R23, UR37, !P1 ;  /* 0x00000025171f7c08 */ /* 0x000fd0000c800000 */
[----:B------:R-:W-:Y:S02]  /*10510*/  FSEL R18, R16, R28, !P0 ;  /* 0x0000001c10127208 */ /* 0x000fe40004000000 */
[----:B------:R-:W-:Y:S02]  /*10520*/  FSEL R19, R17, R29, !P0 ;  /* 0x0000001d11137208 */ /* 0x000fe40004000000 */
[----:B------:R-:W-:Y:S02]  /*10530*/  LOP3.LUT P0, RZ, R30, 0x2, RZ, 0xc0, !PT ;  /* 0x000000021eff7812 */ /* 0x000fe4000780c0ff */
[----:B------:R-:W-:Y:S02]  /*10540*/  FSEL R30, R22, UR36, !P1 ;  /* 0x00000024161e7c08 */ /* 0x000fe4000c800000 */
[----:B------:R-:W-:Y:S01]  /*10550*/  DADD R16, RZ, -R18 ;  /* 0x00000000ff107229 */ /* 0x000fe20000000812 */
[----:B------:R-:W-:-:S09]  /*10560*/  SEL R28, R3, RZ, P1 ;  /* 0x000000ff031c7207 */ /* 0x000fd20000800000 */
        /* <DEDUP_REMOVED lines=11> */
.L_x_1173:
[----:B------:R-:W-:Y:S02]  /*10620*/  IMAD.MOV.U32 R28, RZ, RZ, R21 ;  /* 0x000000ffff1c7224 */ /* 0x000fe400078e0015 */
[----:B------:R-:W-:Y:S02]  /*10630*/  IMAD.MOV.U32 R30, RZ, RZ, R26 ;  /* 0x000000ffff1e7224 */ /* 0x000fe400078e001a */
[----:B------:R-:W-:-:S07]  /*10640*/  IMAD.MOV.U32 R31, RZ, RZ, R27 ;  /* 0x000000ffff1f7224 */ /* 0x000fce00078e001b */
.L_x_1172:
        /* <DEDUP_REMOVED lines=54> */
.L_x_1175:
[----:B------:R-:W-:Y:S05]  /*109b0*/  BSYNC.RECONVERGENT B1 ;  /* 0x0000000000017941 */ /* 0x000fea0003800200 */
.L_x_1174:
[----:B------:R-:W0:Y:S01]  /*109c0*/  LDS.64 R8, [R2] ;  /* 0x0000000002087984 */ /* 0x000e220000000a00 */
[----:B------:R-:W1:Y:S01]  /*109d0*/  LDC.64 R34, c[0x3][0xa8] ;  /* 0x00c02a00ff227b82 */ /* 0x000e620000000a00 */
[----:B------:R-:W-:Y:S01]  /*109e0*/  DMUL R36, R12, UR30 ;  /* 0x0000001e0c247c28 */ /* 0x000fe20008000000 */
[----:B------:R-:W-:Y:S01]  /*109f0*/  IMAD.U32 R18, RZ, RZ, UR32 ;  /* 0x00000020ff127e24 */ /* 0x000fe2000f8e00ff */
[----:B------:R-:W-:Y:S01]  /*10a00*/  BSSY.RECONVERGENT B0, `(.L_x_1176) ;  /* 0x0000010000007945 */ /* 0x000fe20003800200 */
[----:B------:R-:W-:Y:S01]  /*10a10*/  IMAD.U32 R19, RZ, RZ, UR33 ;  /* 0x00000021ff137e24 */ /* 0x000fe2000f8e00ff */
[----:B------:R-:W-:Y:S01]  /*10a20*/  MOV R48, 0x10b00 ;  /* 0x00010b0000307802 */ /* 0x000fe20000000f00 */
[----:B------:R-:W-:Y:S01]  /*10a30*/  UMOV UR6, URZ ;  /* 0x000000ff00067c82 */ /* 0x000fe20008000000 */
[----:B------:R-:W-:-:S03]  /*10a40*/  UMOV UR11, 0x40000000 ;  /* 0x40000000000b7882 */ /* 0x000fc60000000000 */
[C-C-:B------:R-:W-:Y:S02]  /*10a50*/  DFMA R42, R18.reuse, UR4, -R36.reuse ;  /* 0x00000004122a7c2b */ /* 0x140fe40008000824 */
[----:B------:R-:W-:Y:S02]  /*10a60*/  DFMA R36, R18, UR4, R36 ;  /* 0x0000000412247c2b */ /* 0x000fe40008000024 */
[----:B-1----:R-:W-:-:S08]  /*10a70*/  DFMA R34, R34, -0.5, R14 ;  /* 0xbfe000002222782b */ /* 0x002fd0000000000e */
[----:B------:R-:W-:Y:S02]  /*10a80*/  DADD R16, -RZ, |R34| ;  /* 0x00000000ff107229 */ /* 0x000fe40000000522 */
[----:B0-----:R-:W-:-:S08]  /*10a90*/  DADD R8, R8, R20 ;  /* 0x0000000008087229 */ /* 0x001fd00000000014 */
[----:B------:R-:W-:Y:S01]  /*10aa0*/  IMAD.MOV.U32 R38, RZ, RZ, R16 ;  /* 0x000000ffff267224 */ /* 0x000fe200078e0010 */
[----:B------:R0:W-:Y:S01]  /*10ab0*/  STS.64 [R2], R8 ;  /* 0x0000000802007388 */ /* 0x0001e20000000a00 */
[----:B------:R-:W-:Y:S08]  /*10ac0*/  BAR.SYNC.DEFER_BLOCKING 0x0 ;  /* 0x0000000000007b1d */ /* 0x000ff00000010000 */
[----:B------:R-:W-:Y:S08]  /*10ad0*/  BAR.SYNC.DEFER_BLOCKING 0x0 ;  /* 0x0000000000007b1d */ /* 0x000ff00000010000 */
[----:B0-----:R-:W-:Y:S06]  /*10ae0*/  BAR.SYNC.DEFER_BLOCKING 0x0 ;  /* 0x0000000000007b1d */ /* 0x001fec0000010000 */
[----:B------:R-:W-:Y:S05]  /*10af0*/  CALL.REL.NOINC `($_Z9paths_rk2PdS_S_$__internal_accurate_pow) ;  /* 0x0000015c00287944 */ /* 0x000fea0003c00000 */
[----:B------:R-:W-:Y:S05]  /*10b00*/  BSYNC.RECONVERGENT B0 ;  /* 0x0000000000007941 */ /* 0x000fea0003800200 */
.L_x_1176:
        /* <DEDUP_REMOVED lines=21> */
.L_x_1178:
[----:B------:R-:W-:Y:S05]  /*10c60*/  BSYNC.RECONVERGENT B0 ;  /* 0x0000000000007941 */ /* 0x000fea0003800200 */
.L_x_1177:
        /* <DEDUP_REMOVED lines=9> */
[----:B------:R-:W-:Y:S01]  /*10d00*/  FSEL R19, R19, -1.875, P4 ;  /* 0xbff0000013137808 */ /* 0x000fe20002000000 */
[----:B------:R-:W-:Y:S02]  /*10d10*/  IMAD.MOV.U32 R38, RZ, RZ, R8 ;  /* 0x000000ffff267224 */ /* 0x000fe400078e0008 */
[----:B------:R-:W-:-:S07]  /*10d20*/  IMAD.MOV.U32 R17, RZ, RZ, R9 ;  /* 0x000000ffff117224 */ /* 0x000fce00078e0009 */
[----:B------:R-:W-:Y:S05]  /*10d30*/  CALL.REL.NOINC `($_Z9paths_rk2PdS_S_$__internal_accurate_pow) ;  /* 0x0000015800987944 */ /* 0x000fea0003c00000 */
[----:B------:R-:W-:Y:S05]  /*10d40*/  BSYNC.RECONVERGENT B0 ;  /* 0x0000000000007941 */ /* 0x000fea0003800200 */
.L_x_1179:
[----:B------:R-:W0:Y:S01]  /*10d50*/  LDC.64 R8, c[0x3][0xb8] ;  /* 0x00c02e00ff087b82 */ /* 0x000e220000000a00 */
[----:B------:R-:W-:Y:S01]  /*10d60*/  PLOP3.LUT P5, PT, PT, PT, UP1, 0x80, 0x8 ;  /* 0x000000000008781c */ /* 0x000fe20003faf018 */
[----:B------:R-:W-:Y:S01]  /*10d70*/  BSSY.RECONVERGENT B1, `(.L_x_1180) ;  /* 0x0000021000017945 */ /* 0x000fe20003800200 */
        /* <DEDUP_REMOVED lines=31> */
[----:B------:R-:W-:Y:S05]  /*10f70*/  CALL.REL.NOINC `($__internal_2_$__cuda_sm20_div_rn_f64_full) ;  /* 0x0000014c00c07944 */ /* 0x000fea0003c00000 */
.L_x_1181:
[----:B------:R-:W-:Y:S05]  /*10f80*/  BSYNC.RECONVERGENT B1 ;  /* 0x0000000000017941 */ /* 0x000fea0003800200 */
.L_x_1180:
        /* <DEDUP_REMOVED lines=60> */
.L_x_1183:
[----:B------:R-:W-:Y:S05]  /*11350*/  BSYNC.RECONVERGENT B0 ;  /* 0x0000000000007941 */ /* 0x000fea0003800200 */
.L_x_1182:
        /* <DEDUP_REMOVED lines=29> */
.L_x_1187:
[----:B------:R-:W-:Y:S05]  /*11530*/  BSYNC.RECONVERGENT B3 ;  /* 0x0000000000037941 */ /* 0x000fea0003800200 */
.L_x_1186:
[----:B------:R-:W-:-:S07]  /*11540*/  VIADD R17, R21, 0x1 ;  /* 0x0000000115117836 */ /* 0x000fce0000000000 */
.L_x_1185:
[----:B------:R-:W-:Y:S05]  /*11550*/  BSYNC.RECONVERGENT B2 ;  /* 0x0000000000027941 */ /* 0x000fea0003800200 */
.L_x_1184:
        /* <DEDUP_REMOVED lines=56> */
.L_x_1191:
[----:B------:R-:W-:Y:S05]  /*118e0*/  BSYNC.RECONVERGENT B3 ;  /* 0x0000000000037941 */ /* 0x000fea0003800200 */
.L_x_1190:
[----:B------:R-:W-:-:S07]  /*118f0*/  VIADD R17, R21, 0x1 ;  /* 0x0000000115117836 */ /* 0x000fce0000000000 */
.L_x_1189:
[----:B------:R-:W-:Y:S05]  /*11900*/  BSYNC.RECONVERGENT B2 ;  /* 0x0000000000027941 */ /* 0x000fea0003800200 */
.L_x_1188:
        /* <DEDUP_REMOVED lines=23> */
[----:B----4-:R-:W-:Y:S02]  /*11a80*/  DFMA R20, R40, R20, R28 ;  /* 0x000000142814722b */ /* 0x010fe4000000001c */
[----:B0-----:R-:W-:-:S06]  /*11a90*/  DMUL R46, R22, UR18 ;  /* 0x00000012162e7c28 */ /* 0x001fcc0008000000 */
[----:B------:R-:W-:Y:S01]  /*11aa0*/  DFMA R20, R40, R20, R30 ;  /* 0x000000142814722b */ /* 0x000fe2000000001e */
[----:B------:R-:W0:Y:S07]  /*11ab0*/  MUFU.RCP64H R25, R47 ;  /* 0x0000002f00197308 */ /* 0x000e2e0000001800 */
[----:B------:R-:W-:Y:S02]  /*11ac0*/  DFMA R38, R20, R38, R38 ;  /* 0x000000261426722b */ /* 0x000fe40000000026 */
[----:B------:R-:W-:-:S02]  /*11ad0*/  DFMA R20, R40, R20, 1 ;  /* 0x3ff000002814742b */ /* 0x000fc40000000014 */
[----:B0-----:R-:W-:-:S08]  /*11ae0*/  DFMA R26, -R46, R24, 1 ;  /* 0x3ff000002e1a742b */ /* 0x001fd00000000118 */
[----:B------:R-:W-:Y:S02]  /*11af0*/  FSEL R22, R20, R38, !P0 ;  /* 0x0000002614167208 */ /* 0x000fe40004000000 */
[----:B------:R-:W-:Y:S02]  /*11b00*/  FSEL R23, R21, R39, !P0 ;  /* 0x0000002715177208 */ /* 0x000fe40004000000 */
[----:B------:R-:W-:Y:S01]  /*11b10*/  LOP3.LUT P0, RZ, R17, 0x2, RZ, 0xc0, !PT ;  /* 0x0000000211ff7812 */ /* 0x000fe2000780c0ff */
[----:B------:R-:W-:-:S03]  /*11b20*/  DFMA R26, R26, R26, R26 ;  /* 0x0000001a1a1a722b */ /* 0x000fc6000000001a */
[----:B------:R-:W-:-:S05]  /*11b30*/  DADD R20, RZ, -R22 ;  /* 0x00000000ff147229 */ /* 0x000fca0000000816 */
[----:B------:R-:W-:-:S05]  /*11b40*/  DFMA R26, R24, R26, R24 ;  /* 0x0000001a181a722b */ /* 0x000fca0000000018 */
[----:B------:R-:W-:Y:S02]  /*11b50*/  FSEL R20, R22, R20, !P0 ;  /* 0x0000001416147208 */ /* 0x000fe40004000000 */
[----:B------:R-:W-:-:S06]  /*11b60*/  FSEL R21, R23, R21, !P0 ;  /* 0x0000001517157208 */ /* 0x000fcc0004000000 */
[----:B------:R-:W-:Y:S02]  /*11b70*/  DADD R50, R50, -R20 ;  /* 0x0000000032327229 */ /* 0x000fe40000000814 */
[----:B------:R-:W-:-:S06]  /*11b80*/  DFMA R20, -R46, R26, 1 ;  /* 0x3ff000002e14742b */ /* 0x000fcc000000011a */
[----:B------:R-:W-:Y:S02]  /*11b90*/  DMUL R18, R50, R18 ;  /* 0x0000001232127228 */ /* 0x000fe40000000000 */
[----:B------:R-:W-:-:S06]  /*11ba0*/  DFMA R26, R26, R20, R26 ;  /* 0x000000141a1a722b */ /* 0x000fcc000000001a */
        /* <DEDUP_REMOVED lines=13> */
.L_x_1193:
[----:B------:R-:W-:Y:S05]  /*11c80*/  BSYNC.RECONVERGENT B1 ;  /* 0x0000000000017941 */ /* 0x000fea0003800200 */
.L_x_1192:
        /* <DEDUP_REMOVED lines=19> */
.L_x_1195:
[----:B------:R-:W-:Y:S05]  /*11dc0*/  BSYNC.RECONVERGENT B0 ;  /* 0x0000000000007941 */ /* 0x000fea0003800200 */
.L_x_1194:
        /* <DEDUP_REMOVED lines=18> */
.L_x_1197:
[----:B------:R-:W-:Y:S05]  /*11ef0*/  BSYNC.RECONVERGENT B1 ;  /* 0x0000000000017941 */ /* 0x000fea0003800200 */
.L_x_1196:
        /* <DEDUP_REMOVED lines=59> */
.L_x_1199:
[----:B------:R-:W-:Y:S05]  /*122b0*/  BSYNC.RECONVERGENT B0 ;  /* 0x0000000000007941 */ /* 0x000fea0003800200 */
.L_x_1198:
        /* <DEDUP_REMOVED lines=29> */
.L_x_1203:
[----:B------:R-:W-:Y:S05]  /*12490*/  BSYNC.RECONVERGENT B3 ;  /* 0x0000000000037941 */ /* 0x000fea0003800200 */
.L_x_1202:
[----:B------:R-:W-:-:S07]  /*124a0*/  VIADD R30, R21, 0x1 ;  /* 0x00000001151e7836 */ /* 0x000fce0000000000 */
.L_x_1201:
[----:B------:R-:W-:Y:S05]  /*124b0*/  BSYNC.RECONVERGENT B2 ;  /* 0x0000000000027941 */ /* 0x000fea0003800200 */
.L_x_1200:
        /* <DEDUP_REMOVED lines=56> */
.L_x_1207:
[----:B------:R-:W-:Y:S05]  /*12840*/  BSYNC.RECONVERGENT B3 ;  /* 0x0000000000037941 */ /* 0x000fea0003800200 */
.L_x_1206:
[----:B------:R-:W-:-:S07]  /*12850*/  VIADD R30, R21, 0x1 ;  /* 0x00000001151e7836 */ /* 0x000fce0000000000 */
.L_x_1205:
[----:B------:R-:W-:Y:S05]  /*12860*/  BSYNC.RECONVERGENT B2 ;  /* 0x0000000000027941 */ /* 0x000fea0003800200 */
.L_x_1204:
        /* <DEDUP_REMOVED lines=56> */
.L_x_1209:
[----:B------:R-:W-:Y:S05]  /*12bf0*/  BSYNC.RECONVERGENT B1 ;  /* 0x0000000000017941 */ /* 0x000fea0003800200 */
.L_x_1208:
[----:B------:R-:W0:Y:S01]  /*12c00*/  MUFU.RCP64H R21, R47 ;  /* 0x0000002f00157308 */ /* 0x000e220000001800 */
[----:B------:R-:W-:Y:S01]  /*12c10*/  IMAD.MOV.U32 R20, RZ, RZ, 0x1 ;  /* 0x00000001ff147424 */ /* 0x000fe200078e00ff */
[----:B------:R-:W-:Y:S01]  /*12c20*/  DADD R16, R42, -R16 ;  /* 0x000000002a107229 */ /* 0x000fe20000000810 */
[----:B------:R-:W-:Y:S07]  /*12c30*/  BSSY.RECONVERGENT B1, `(.L_x_1210) ;  /* 0x0000014000017945 */ /* 0x000fee0003800200 */
[----:B------:R-:W-:-:S02]  /*12c40*/  DMUL R16, R34, R16 ;  /* 0x0000001022107228 */ /* 0x000fc40000000000 */
[----:B0-----:R-:W-:-:S08]  /*12c50*/  DFMA R22, -R46, R20, 1 ;  /* 0x3ff000002e16742b */ /* 0x001fd00000000114 */
[----:B------:R-:W-:-:S08]  /*12c60*/  DFMA R22, R22, R22, R22 ;  /* 0x000000161616722b */ /* 0x000fd00000000016 */
[----:B------:R-:W-:Y:S02]  /*12c70*/  DFMA R20, R20, R22, R20 ;  /* 0x000000161414722b */ /* 0x000fe40000000014 */
[----:B------:R-:W-:-:S06]  /*12c80*/  DMUL R22, R16, R6 ;  /* 0x0000000610167228 */ /* 0x000fcc0000000000 */
[----:B------:R-:W-:-:S04]  /*12c90*/  DFMA R24, -R46, R20, 1 ;  /* 0x3ff000002e18742b */ /* 0x000fc80000000114 */
[----:B------:R-:W-:-:S04]  /*12ca0*/  FSETP.GEU.AND P1, PT, |R23|, 6.5827683646048100446e-37, PT ;  /* 0x036000001700780b */ /* 0x000fc80003f2e200 */
        /* <DEDUP_REMOVED lines=12> */
.L_x_1211:
[----:B------:R-:W-:Y:S05]  /*12d70*/  BSYNC.RECONVERGENT B1 ;  /* 0x0000000000017941 */ /* 0x000fea0003800200 */
.L_x_1210:
        /* <DEDUP_REMOVED lines=11> */
[----:B------:R-:W-:Y:S04]  /*12e30*/  LDS.64 R20, [R0] ;  /* 0x0000000000147984 */ /* 0x000fe80000000a00 */
[----:B------:R-:W3:Y:S01]  /*12e40*/  LDS.64 R16, [R2] ;  /* 0x0000000002107984 */ /* 0x000ee20000000a00 */
[----:B------:R-:W-:Y:S06]  /*12e50*/  BAR.SYNC.DEFER_BLOCKING 0x0 ;  /* 0x0000000000007b1d */ /* 0x000fec0000010000 */
[----:B-1----:R-:W4:Y:S01]  /*12e60*/  LDG.E.64 R22, desc[UR14][R22.64] ;  /* 0x0000000e16167981 */ /* 0x002f22000c1e1b00 */
[----:B0-----:R-:W2:Y:S01]  /*12e70*/  MUFU.RCP64H R19, UR41 ;  /* 0x0000002900137d08 */ /* 0x001ea20008001800 */
[----:B------:R-:W-:Y:S01]  /*12e80*/  IMAD.MOV.U32 R18, RZ, RZ, 0x1 ;  /* 0x00000001ff127424 */ /* 0x000fe200078e00ff */
[----:B------:R-:W-:-:S02]  /*12e90*/  DFMA R10, R4, UR26, R10 ;  /* 0x0000001a040a7c2b */ /* 0x000fc4000800000a */
[----:B------:R-:W-:Y:S02]  /*12ea0*/  DFMA R12, R6, UR26, R12 ;  /* 0x0000001a060c7c2b */ /* 0x000fe4000800000c */
[----:B------:R-:W-:Y:S02]  /*12eb0*/  DFMA R14, R32, UR26, R14 ;  /* 0x0000001a200e7c2b */ /* 0x000fe4000800000e */
[----:B---3--:R-:W-:Y:S02]  /*12ec0*/  DFMA R16, R16, UR26, R32 ;  /* 0x0000001a10107c2b */ /* 0x008fe40008000020 */
[----:B--2---:R-:W-:-:S08]  /*12ed0*/  DFMA R26, R18, -R24, 1 ;  /* 0x3ff00000121a742b */ /* 0x004fd00000000818 */
[----:B------:R-:W-:-:S08]  /*12ee0*/  DFMA R26, R26, R26, R26 ;  /* 0x0000001a1a1a722b */ /* 0x000fd0000000001a */
[----:B------:R-:W-:-:S08]  /*12ef0*/  DFMA R26, R18, R26, R18 ;  /* 0x0000001a121a722b */ /* 0x000fd00000000012 */
[----:B------:R-:W-:-:S08]  /*12f00*/  DFMA R18, R26, -R24, 1 ;  /* 0x3ff000001a12742b */ /* 0x000fd00000000818 */
[----:B------:R-:W-:-:S08]  /*12f10*/  DFMA R26, R26, R18, R26 ;  /* 0x000000121a1a722b */ /* 0x000fd0000000001a */
[----:B----4-:R-:W-:Y:S01]  /*12f20*/  DMUL R36, R26, R22 ;  /* 0x000000161a247228 */ /* 0x010fe20000000000 */
[----:B------:R-:W-:-:S07]  /*12f30*/  FSETP.GEU.AND P1, PT, |R23|, 6.5827683646048100446e-37, PT ;  /* 0x036000001700780b */ /* 0x000fce0003f2e200 */
[----:B------:R-:W-:Y:S01]  /*12f40*/  DFMA R18, R36, -R24, R22 ;  /* 0x800000182412722b */ /* 0x000fe20000000016 */
[----:B------:R-:W-:Y:S02]  /*12f50*/  IMAD.U32 R24, RZ, RZ, UR26 ;  /* 0x0000001aff187e24 */ /* 0x000fe4000f8e00ff */
[----:B------:R-:W-:-:S05]  /*12f60*/  IMAD.U32 R25, RZ, RZ, UR27 ;  /* 0x0000001bff197e24 */ /* 0x000fca000f8e00ff */
[----:B------:R-:W-:Y:S02]  /*12f70*/  DFMA R36, R26, R18, R36 ;  /* 0x000000121a24722b */ /* 0x000fe40000000024 */
[----:B------:R-:W-:-:S08]  /*12f80*/  DADD R24, R24, UR4 ;  /* 0x0000000418187e29 */ /* 0x000fd00008000000 */
[----:B------:R-:W-:Y:S02]  /*12f90*/  FFMA R18, RZ, UR41, R37 ;  /* 0x00000029ff127c23 */ /* 0x000fe40008000025 */
[----:B------:R-:W-:Y:S02]  /*12fa0*/  R2UR UR4, R24 ;  /* 0x00000000180472ca */ /* 0x000fe400000e0000 */
[----:B------:R-:W-:Y:S02]  /*12fb0*/  R2UR UR5, R25 ;  /* 0x00000000190572ca */ /* 0x000fe400000e0000 */
        /* <DEDUP_REMOVED lines=11> */
.L_x_1212:
        /* <DEDUP_REMOVED lines=32> */
.L_x_1214:
[----:B------:R-:W-:Y:S02]  /*13270*/  IMAD.MOV.U32 R38, RZ, RZ, R21 ;  /* 0x000000ffff267224 */ /* 0x000fe400078e0015 */
[----:B------:R-:W-:Y:S02]  /*13280*/  IMAD.MOV.U32 R40, RZ, RZ, R26 ;  /* 0x000000ffff287224 */ /* 0x000fe400078e001a */
[----:B------:R-:W-:-:S07]  /*13290*/  IMAD.MOV.U32 R41, RZ, RZ, R27 ;  /* 0x000000ffff297224 */ /* 0x000fce00078e001b */
.L_x_1213:
        /* <DEDUP_REMOVED lines=56> */
.L_x_1217:
[----:B------:R-:W-:Y:S02]  /*13620*/  IMAD.MOV.U32 R38, RZ, RZ, R26 ;  /* 0x000000ffff267224 */ /* 0x000fe400078e001a */
[----:B------:R-:W-:-:S07]  /*13630*/  IMAD.MOV.U32 R39, RZ, RZ, R27 ;  /* 0x000000ffff277224 */ /* 0x000fce00078e001b */
.L_x_1216:
[----:B------:R-:W-:-:S07]  /*13640*/  VIADD R48, R21, 0x1 ;  /* 0x0000000115307836 */ /* 0x000fce0000000000 */
.L_x_1215:
        /* <DEDUP_REMOVED lines=54> */
.L_x_1219:
[----:B------:R-:W-:Y:S02]  /*139b0*/  IMAD.MOV.U32 R40, RZ, RZ, R21 ;  /* 0x000000ffff287224 */ /* 0x000fe400078e0015 */
[----:B------:R-:W-:Y:S02]  /*139c0*/  IMAD.MOV.U32 R38, RZ, RZ, R26 ;  /* 0x000000ffff267224 */ /* 0x000fe400078e001a */
[----:B------:R-:W-:-:S07]  /*139d0*/  IMAD.MOV.U32 R39, RZ, RZ, R27 ;  /* 0x000000ffff277224 */ /* 0x000fce00078e001b */
.L_x_1218:
        /* <DEDUP_REMOVED lines=56> */
.L_x_1222:
[----:B------:R-:W-:Y:S02]  /*13d60*/  IMAD.MOV.U32 R38, RZ, RZ, R26 ;  /* 0x000000ffff267224 */ /* 0x000fe400078e001a */
[----:B------:R-:W-:-:S07]  /*13d70*/  IMAD.MOV.U32 R39, RZ, RZ, R27 ;  /* 0x000000ffff277224 */ /* 0x000fce00078e001b */
.L_x_1221:
[----:B------:R-:W-:-:S07]  /*13d80*/  VIADD R48, R21, 0x1 ;  /* 0x0000000115307836 */ /* 0x000fce0000000000 */
.L_x_1220:
        /* <DEDUP_REMOVED lines=63> */
.L_x_1224:
[----:B------:R-:W-:Y:S02]  /*14180*/  IMAD.MOV.U32 R40, RZ, RZ, R21 ;  /* 0x000000ffff287224 */ /* 0x000fe400078e0015 */
[----:B------:R-:W-:Y:S02]  /*14190*/  IMAD.MOV.U32 R38, RZ, RZ, R26 ;  /* 0x000000ffff267224 */ /* 0x000fe400078e001a */
[----:B------:R-:W-:-:S07]  /*141a0*/  IMAD.MOV.U32 R39, RZ, RZ, R27 ;  /* 0x000000ffff277224 */ /* 0x000fce00078e001b */
.L_x_1223:
        /* <DEDUP_REMOVED lines=56> */
.L_x_1227:
[----:B------:R-:W-:Y:S02]  /*14530*/  IMAD.MOV.U32 R38, RZ, RZ, R26 ;  /* 0x000000ffff267224 */ /* 0x000fe400078e001a */
[----:B------:R-:W-:-:S07]  /*14540*/  IMAD.MOV.U32 R39, RZ, RZ, R27 ;  /* 0x000000ffff277224 */ /* 0x000fce00078e001b */
.L_x_1226:
[----:B------:R-:W-:-:S07]  /*14550*/  VIADD R48, R21, 0x1 ;  /* 0x0000000115307836 */ /* 0x000fce0000000000 */
.L_x_1225:
        /* <DEDUP_REMOVED lines=8> */
[----:B------:R-:W-:-:S03]  /*145e0*/  IMAD.MOV.U32 R56, RZ, RZ, 0x20fd8164 ;  /* 0x20fd8164ff387424 */ /* 0x000fc600078e00ff */
[----:B------:R-:W-:Y:S01]  /*145f0*/  ISETP.NE.U32.AND P0, PT, R40, 0x1, PT ;  /* 0x000000012800780c */ /* 0x000fe20003f05070 */
[----:B------:R-:W-:-:S03]  /*14600*/  IMAD.MOV.U32 R40, RZ, RZ, 0x3da8ff83 ;  /* 0x3da8ff83ff287424 */ /* 0x000fc600078e00ff */
[----:B------:R-:W-:Y:S02]  /*14610*/  FSEL R56, R56, -8.06006814911005101289e+34, !P0 ;  /* 0xf9785eba38387808 */ /* 0x000fe40004000000 */
[----:B------:R-:W-:Y:S01]  /*14620*/  FSEL R57, -R40, 0.11223486810922622681, !P0 ;  /* 0x3de5db6528397808 */ /* 0x000fe20004000100 */
        /* <DEDUP_REMOVED lines=41> */
.L_x_1229:
[----:B------:R-:W-:Y:S02]  /*148c0*/  IMAD.MOV.U32 R40, RZ, RZ, R21 ;  /* 0x000000ffff287224 */ /* 0x000fe400078e0015 */
[----:B------:R-:W-:Y:S02]  /*148d0*/  IMAD.MOV.U32 R38, RZ, RZ, R26 ;  /* 0x000000ffff267224 */ /* 0x000fe400078e001a */
[----:B------:R-:W-:-:S07]  /*148e0*/  IMAD.MOV.U32 R39, RZ, RZ, R27 ;  /* 0x000000ffff277224 */ /* 0x000fce00078e001b */
.L_x_1228:
        /* <DEDUP_REMOVED lines=56> */
.L_x_1232:
[----:B------:R-:W-:Y:S02]  /*14c70*/  IMAD.MOV.U32 R38, RZ, RZ, R26 ;  /* 0x000000ffff267224 */ /* 0x000fe400078e001a */
[----:B------:R-:W-:-:S07]  /*14c80*/  IMAD.MOV.U32 R39, RZ, RZ, R27 ;  /* 0x000000ffff277224 */ /* 0x000fce00078e001b */
.L_x_1231:
[----:B------:R-:W-:-:S07]  /*14c90*/  VIADD R48, R21, 0x1 ;  /* 0x0000000115307836 */ /* 0x000fce0000000000 */
.L_x_1230:
        /* <DEDUP_REMOVED lines=56> */
[----:B------:R-:W-:Y:S02]  /*15020*/  IMAD.U32 R21, RZ, RZ, UR39 ;  /* 0x00000027ff157e24 */ /* 0x000fe4000f8e00ff */
[----:B------:R-:W-:Y:S01]  /*15030*/  IMAD.MOV.U32 R24, RZ, RZ, R22 ;  /* 0x000000ffff187224 */ /* 0x000fe200078e0016 */
[----:B------:R-:W-:Y:S01]  /*15040*/  MOV R22, 0x15080 ;  /* 0x0001508000167802 */ /* 0x000fe20000000f00 */
[----:B------:R-:W-:Y:S02]  /*15050*/  IMAD.U32 R20, RZ, RZ, UR38 ;  /* 0x00000026ff147e24 */ /* 0x000fe4000f8e00ff */
[----:B------:R-:W-:-:S07]  /*15060*/  IMAD.MOV.U32 R21, RZ, RZ, R25 ;  /* 0x000000ffff157224 */ /* 0x000fce00078e0019 */
[----:B------:R-:W-:Y:S05]  /*15070*/  CALL.REL.NOINC `($__internal_2_$__cuda_sm20_div_rn_f64_full) ;  /* 0x0000010c00807944 */ /* 0x000fea0003c00000 */
.L_x_1234:
[----:B------:R-:W-:Y:S05]  /*15080*/  BSYNC.RECONVERGENT B1 ;  /* 0x0000000000017941 */ /* 0x000fea0003800200 */
.L_x_1233:
        /* <DEDUP_REMOVED lines=27> */
.L_x_1236:
[----:B------:R-:W-:Y:S05]  /*15240*/  BSYNC.RECONVERGENT B0 ;  /* 0x0000000000007941 */ /* 0x000fea0003800200 */
.L_x_1235:
        /* <DEDUP_REMOVED lines=29> */
.L_x_1240:
[----:B------:R-:W-:Y:S05]  /*15420*/  BSYNC.RECONVERGENT B3 ;  /* 0x0000000000037941 */ /* 0x000fea0003800200 */
.L_x_1239:
[----:B------:R-:W-:-:S07]  /*15430*/  VIADD R38, R21, 0x1 ;  /* 0x0000000115267836 */ /* 0x000fce0000000000 */
.L_x_1238:
[----:B------:R-:W-:Y:S05]  /*15440*/  BSYNC.RECONVERGENT B2 ;  /* 0x0000000000027941 */ /* 0x000fea0003800200 */
.L_x_1237:
        /* <DEDUP_REMOVED lines=56> */
.L_x_1244:
[----:B------:R-:W-:Y:S05]  /*157d0*/  BSYNC.RECONVERGENT B3 ;  /* 0x0000000000037941 */ /* 0x000fea0003800200 */
.L_x_1243:
[----:B------:R-:W-:-:S07]  /*157e0*/  VIADD R44, R21, 0x1 ;  /* 0x00000001152c7836 */ /* 0x000fce0000000000 */
.L_x_1242:
[----:B------:R-:W-:Y:S05]  /*157f0*/  BSYNC.RECONVERGENT B2 ;  /* 0x0000000000027941 */ /* 0x000fea0003800200 */
.L_x_1241:
        /* <DEDUP_REMOVED lines=55> */
.L_x_1247:
[----:B------:R-:W-:Y:S02]  /*15b70*/  IMAD.MOV.U32 R40, RZ, RZ, R26 ;  /* 0x000000ffff287224 */ /* 0x000fe400078e001a */
[----:B------:R-:W-:-:S07]  /*15b80*/  IMAD.MOV.U32 R41, RZ, RZ, R27 ;  /* 0x000000ffff297224 */ /* 0x000fce00078e001b */
.L_x_1246:
[----:B------:R-:W-:-:S07]  /*15b90*/  VIADD R46, R21, 0x1 ;  /* 0x00000001152e7836 */ /* 0x000fce0000000000 */
.L_x_1245:
        /* <DEDUP_REMOVED lines=56> */
.L_x_1250:
[----:B------:R-:W-:Y:S02]  /*15f20*/  IMAD.MOV.U32 R38, RZ, RZ, R26 ;  /* 0x000000ffff267224 */ /* 0x000fe400078e001a */
[----:B------:R-:W-:-:S07]  /*15f30*/  IMAD.MOV.U32 R39, RZ, RZ, R27 ;  /* 0x000000ffff277224 */ /* 0x000fce00078e001b */
.L_x_1249:
[----:B------:R-:W-:-:S07]  /*15f40*/  VIADD R48, R21, 0x1 ;  /* 0x0000000115307836 */ /* 0x000fce0000000000 */
.L_x_1248:
        /* <DEDUP_REMOVED lines=46> */
.L_x_1253:
[----:B------:R-:W-:Y:S02]  /*16230*/  IMAD.MOV.U32 R38, RZ, RZ, R26 ;  /* 0x000000ffff267224 */ /* 0x000fe400078e001a */
[----:B------:R-:W-:-:S07]  /*16240*/  IMAD.MOV.U32 R39, RZ, RZ, R27 ;  /* 0x000000ffff277224 */ /* 0x000fce00078e001b */
.L_x_1252:
[----:B------:R-:W-:-:S07]  /*16250*/  VIADD R50, R21, 0x1 ;  /* 0x0000000115327836 */ /* 0x000fce0000000000 */
.L_x_1251:
        /* <DEDUP_REMOVED lines=54> */
.L_x_1255:
[----:B------:R-:W-:Y:S02]  /*165c0*/  IMAD.MOV.U32 R40, RZ, RZ, R21 ;  /* 0x000000ffff287224 */ /* 0x000fe400078e0015 */
[----:B------:R-:W-:Y:S02]  /*165d0*/  IMAD.MOV.U32 R38, RZ, RZ, R26 ;  /* 0x000000ffff267224 */ /* 0x000fe400078e001a */
[----:B------:R-:W-:-:S07]  /*165e0*/  IMAD.MOV.U32 R39, RZ, RZ, R27 ;  /* 0x000000ffff277224 */ /* 0x000fce00078e001b */
.L_x_1254:
        /* <DEDUP_REMOVED lines=22> */
[----:B------:R-:W-:Y:S02]  /*16750*/  DMUL R26, RZ, R24 ;  /* 0x00000018ff1a7228 */ /* 0x000fe40000000000 */
[----:B------:R-:W-:Y:S02]  /*16760*/  DSETP.GE.AND P6, PT, |R24|, 2.14748364800000000000e+09, PT ;  /* 0x41e000001800742a */ /* 0x000fe40003fc6200 */
[----:B------:R-:W-:Y:S02]  /*16770*/  DFMA R38, R20, R38, R38 ;  /* 0x000000261426722b */ /* 0x000fe40000000026 */
[----:B------:R-:W-:-:S06]  /*16780*/  DFMA R20, R44, R20, 1 ;  /* 0x3ff000002c14742b */ /* 0x000fcc0000000014 */
[----:B------:R-:W-:-:S04]  /*16790*/  VOTEU.ANY UP0, P1 ;  /* 0x0000000000ff7886 */ /* 0x000fc80000800100 */
        /* <DEDUP_REMOVED lines=17> */
.L_x_1257:
[----:B------:R-:W-:Y:S02]  /*168b0*/  IMAD.MOV.U32 R40, RZ, RZ, R21 ;  /* 0x000000ffff287224 */ /* 0x000fe400078e0015 */
[----:B------:R-:W-:Y:S02]  /*168c0*/  IMAD.MOV.U32 R38, RZ, RZ, R26 ;  /* 0x000000ffff267224 */ /* 0x000fe400078e001a */
[----:B------:R-:W-:-:S07]  /*168d0*/  IMAD.MOV.U32 R39, RZ, RZ, R27 ;  /* 0x000000ffff277224 */ /* 0x000fce00078e001b */
.L_x_1256:
        /* <DEDUP_REMOVED lines=56> */
.L_x_1259:
[----:B------:R-:W-:Y:S05]  /*16c60*/  BSYNC.RECONVERGENT B1 ;  /* 0x0000000000017941 */ /* 0x000fea0003800200 */
.L_x_1258:
[----:B------:R-:W0:Y:S01]  /*16c70*/  S2R R22, SR_TID.X ;  /* 0x0000000000167919 */ /* 0x000e220000002100 */
[----:B------:R-:W1:Y:S01]  /*16c80*/  S2UR UR12, SR_CgaCtaId ;  /* 0x00000000000c79c3 */ /* 0x000e620000008800 */
[----:B------:R-:W-:Y:S02]  /*16c90*/  UMOV UR10, 0x400 ;  /* 0x00000400000a7882 */ /* 0x000fe40000000000 */
[----:B------:R-:W-:-:S05]  /*16ca0*/  UIADD3 UR10, UPT, UPT, UR10, 0x1800, URZ ;  /* 0x000018000a0a7890 */ /* 0x000fca000fffe0ff */
        /* <DEDUP_REMOVED lines=36> */
.L_x_1261:
[----:B------:R-:W-:Y:S02]  /*16ef0*/  IMAD.MOV.U32 R36, RZ, RZ, R21 ;  /* 0x000000ffff247224 */ /* 0x000fe400078e0015 */
[----:B------:R-:W-:Y:S02]  /*16f00*/  IMAD.MOV.U32 R38, RZ, RZ, R26 ;  /* 0x000000ffff267224 */ /* 0x000fe400078e001a */
[----:B------:R-:W-:-:S07]  /*16f10*/  IMAD.MOV.U32 R39, RZ, RZ, R27 ;  /* 0x000000ffff277224 */ /* 0x000fce00078e001b */
.L_x_1260:
        /* <DEDUP_REMOVED lines=24> */
[----:B------:R-:W-:Y:S01]  /*170a0*/  DFMA R20, R40, R20, 1 ;  /* 0x3ff000002814742b */ /* 0x000fe20000000014 */
[----:B------:R-:W-:-:S09]  /*170b0*/  SEL R40, R3, RZ, P4 ;  /* 0x000000ff03287207 */ /* 0x000fd20002000000 */
[----:B------:R-:W-:Y:S02]  /*170c0*/  FSEL R22, R20, R38, !P0 ;  /* 0x0000002614167208 */ /* 0x000fe40004000000 */
[----:B------:R-:W-:Y:S02]  /*170d0*/  FSEL R23, R21, R39, !P0 ;  /* 0x0000002715177208 */ /* 0x000fe40004000000 */
[----:B------:R-:W-:Y:S02]  /*170e0*/  LOP3.LUT P0, RZ, R36, 0x2, RZ, 0xc0, !PT ;  /* 0x0000000224ff7812 */ /* 0x000fe4000780c0ff */
[----:B------:R-:W-:Y:S02]  /*170f0*/  FSEL R38, R26, UR36, !P4 ;  /* 0x000000241a267c08 */ /* 0x000fe4000e000000 */
[----:B------:R-:W-:Y:S01]  /*17100*/  DADD R20, RZ, -R22 ;  /* 0x00000000ff147229 */ /* 0x000fe20000000816 */
[----:B------:R-:W-:-:S09]  /*17110*/  FSEL R39, R27, UR37, !P4 ;  /* 0x000000251b277c08 */ /* 0x000fd2000e000000 */
        /* <DEDUP_REMOVED lines=10> */
.L_x_1263:
[----:B------:R-:W-:Y:S02]  /*171c0*/  IMAD.MOV.U32 R40, RZ, RZ, R21 ;  /* 0x000000ffff287224 */ /* 0x000fe400078e0015 */
[----:B------:R-:W-:Y:S02]  /*171d0*/  IMAD.MOV.U32 R38, RZ, RZ, R26 ;  /* 0x000000ffff267224 */ /* 0x000fe400078e001a */
[----:B------:R-:W-:-:S07]  /*171e0*/  IMAD.MOV.U32 R39, RZ, RZ, R27 ;  /* 0x000000ffff277224 */ /* 0x000fce00078e001b */
.L_x_1262:
        /* <DEDUP_REMOVED lines=55> */
.L_x_1266:
[----:B------:R-:W-:Y:S02]  /*17560*/  IMAD.MOV.U32 R38, RZ, RZ, R26 ;  /* 0x000000ffff267224 */ /* 0x000fe400078e001a */
[----:B------:R-:W-:-:S07]  /*17570*/  IMAD.MOV.U32 R39, RZ, RZ, R27 ;  /* 0x000000ffff277224 */ /* 0x000fce00078e001b */
.L_x_1265:
[----:B------:R-:W-:-:S07]  /*17580*/  VIADD R40, R21, 0x1 ;  /* 0x0000000115287836 */ /* 0x000fce0000000000 */
.L_x_1264:
        /* <DEDUP_REMOVED lines=56> */
.L_x_1268:
[----:B------:R-:W-:Y:S02]  /*17910*/  IMAD.MOV.U32 R38, RZ, RZ, R21 ;  /* 0x000000ffff267224 */ /* 0x000fe400078e0015 */
[----:B------:R-:W-:Y:S02]  /*17920*/  IMAD.MOV.U32 R40, RZ, RZ, R26 ;  /* 0x000000ffff287224 */ /* 0x000fe400078e001a */
[----:B------:R-:W-:-:S07]  /*17930*/  IMAD.MOV.U32 R41, RZ, RZ, R27 ;  /* 0x000000ffff297224 */ /* 0x000fce00078e001b */
.L_x_1267:
        /* <DEDUP_REMOVED lines=18> */
[----:B------:R-:W-:-:S04]  /*17a60*/  DFMA R20, R44, R20, R26 ;  /* 0x000000142c14722b */ /* 0x000fc8000000001a */
[----:B------:R-:W-:-:S04]  /*17a70*/  FSEL R39, R25, UR37, !P4 ;  /* 0x0000002519277c08 */ /* 0x000fc8000e000000 */
        /* <DEDUP_REMOVED lines=21> */
.L_x_1270:
[----:B------:R-:W-:Y:S02]  /*17bd0*/  IMAD.MOV.U32 R40, RZ, RZ, R21 ;  /* 0x000000ffff287224 */ /* 0x000fe400078e0015 */
[----:B------:R-:W-:Y:S02]  /*17be0*/  IMAD.MOV.U32 R38, RZ, RZ, R26 ;  /* 0x000000ffff267224 */ /* 0x000fe400078e001a */
[----:B------:R-:W-:-:S07]  /*17bf0*/  IMAD.MOV.U32 R39, RZ, RZ, R27 ;  /* 0x000000ffff277224 */ /* 0x000fce00078e001b */
.L_x_1269:
        /* <DEDUP_REMOVED lines=54> */
.L_x_1273:
[----:B------:R-:W-:Y:S02]  /*17f60*/  IMAD.MOV.U32 R38, RZ, RZ, R26 ;  /* 0x000000ffff267224 */ /* 0x000fe400078e001a */
[----:B------:R-:W-:-:S07]  /*17f70*/  IMAD.MOV.U32 R39, RZ, RZ, R27 ;  /* 0x000000ffff277224 */ /* 0x000fce00078e001b */
.L_x_1272:
[----:B------:R-:W-:-:S07]  /*17f80*/  VIADD R40, R21, 0x1 ;  /* 0x0000000115287836 */ /* 0x000fce0000000000 */
.L_x_1271:
        /* <DEDUP_REMOVED lines=26> */
[----:B------:R-:W-:-:S04]  /*18130*/  LOP3.LUT P0, RZ, R40, 0x2, RZ, 0xc0, !PT ;  /* 0x0000000228ff7812 */ /* 0x000fc8000780c0ff */
        /* <DEDUP_REMOVED lines=15> */
.L_x_1276:
[----:B------:R-:W-:Y:S02]  /*18230*/  IMAD.MOV.U32 R38, RZ, RZ, R26 ;  /* 0x000000ffff267224 */ /* 0x000fe400078e001a */
[----:B------:R-:W-:-:S07]  /*18240*/  IMAD.MOV.U32 R39, RZ, RZ, R27 ;  /* 0x000000ffff277224 */ /* 0x000fce00078e001b */
.L_x_1275:
[----:B------:R-:W-:-:S07]  /*18250*/  VIADD R46, R21, 0x1 ;  /* 0x00000001152e7836 */ /* 0x000fce0000000000 */
.L_x_1274:
        /* <DEDUP_REMOVED lines=36> */
[----:B------:R-:W-:Y:S02]  /*184a0*/  DFMA R36, -R36, R20, R42 ;  /* 0x000000142424722b */ /* 0x000fe4000000012a */
[----:B------:R-:W-:-:S06]  /*184b0*/  DFMA R20, -R26, R28, 1 ;  /* 0x3ff000001a14742b */ /* 0x000fcc000000011c */
[----:B------:R-:W-:Y:S02]  /*184c0*/  DFMA R16, R16, R36, R18 ;  /* 0x000000241010722b */ /* 0x000fe40000000012 */
        /* <DEDUP_REMOVED lines=14> */
.L_x_1278:
[----:B------:R-:W-:Y:S05]  /*185b0*/  BSYNC.RECONVERGENT B1 ;  /* 0x0000000000017941 */ /* 0x000fea0003800200 */
.L_x_1277:
[----:B------:R-:W0:Y:S01]  /*185c0*/  S2R R18, SR_TID.X ;  /* 0x0000000000127919 */ /* 0x000e220000002100 */
[----:B------:R-:W1:Y:S01]  /*185d0*/  S2UR UR13, SR_CgaCtaId ;  /* 0x00000000000d79c3 */ /* 0x000e620000008800 */
[----:B------:R-:W-:Y:S02]  /*185e0*/  UMOV UR10, 0x400 ;  /* 0x00000400000a7882 */ /* 0x000fe40000000000 */
[----:B------:R-:W-:-:S05]  /*185f0*/  UIADD3 UR12, UPT, UPT, UR10, 0x1800, URZ ;  /* 0x000018000a0c7890 */ /* 0x000fca000fffe0ff */
[----:B------:R-:W2:Y:S08]  /*18600*/  LDC.64 R22, c[0x0][0x380] ;  /* 0x0000e000ff167b82 */ /* 0x000eb00000000a00 */
[----:B------:R-:W3:Y:S01]  /*18610*/  LDC.64 R26, c[0x3][0x68] ;  /* 0x00c01a00ff1a7b82 */ /* 0x000ee20000000a00 */
[----:B-1----:R-:W-:Y:S02]  /*18620*/  ULEA UR12, UR13, UR12, 0x18 ;  /* 0x0000000c0d0c7291 */ /* 0x002fe4000f8ec0ff */
[----:B------:R-:W-:-:S04]  /*18630*/  ULEA UR10, UR13, UR10, 0x18 ;  /* 0x0000000a0d0a7291 */ /* 0x000fc8000f8ec0ff */
[C---:B0-----:R-:W-:Y:S02]  /*18640*/  LEA R31, R18.reuse, UR12, 0x3 ;  /* 0x0000000c121f7c11 */ /* 0x041fe4000f8e18ff */
[----:B------:R-:W-:-:S03]  /*18650*/  LEA R18, R18, UR10, 0x3 ;  /* 0x0000000a12127c11 */ /* 0x000fc6000f8e18ff */
[----:B------:R-:W0:Y:S02]  /*18660*/  LDS.64 R16, [R31] ;  /* 0x000000001f107984 */ /* 0x000e240000000a00 */
[----:B0-----:R-:W-:-:S07]  /*18670*/  DADD R16, R16, R20 ;  /* 0x0000000010107229 */ /* 0x001fce0000000014 */
[----:B------:R-:W-:Y:S01]  /*18680*/  STS.64 [R31], R16 ;  /* 0x000000101f007388 */ /* 0x000fe20000000a00 */
[----:B------:R-:W-:Y:S06]  /*18690*/  BAR.SYNC.DEFER_BLOCKING 0x0 ;  /* 0x0000000000007b1d */ /* 0x000fec0000010000 */
[----:B------:R-:W0:Y:S04]  /*186a0*/  LDS.64 R18, [R18] ;  /* 0x0000000012127984 */ /* 0x000e280000000a00 */
[----:B------:R-:W1:Y:S01]  /*186b0*/  LDS.64 R20, [R2] ;  /* 0x0000000002147984 */ /* 0x000e620000000a00 */
[----:B------:R-:W-:Y:S06]  /*186c0*/  BAR.SYNC.DEFER_BLOCKING 0x0 ;  /* 0x0000000000007b1d */ /* 0x000fec0000010000 */
[----:B--2---:R-:W2:Y:S01]  /*186d0*/  LDG.E.64 R22, desc[UR14][R22.64] ;  /* 0x0000000e16167981 */ /* 0x004ea2000c1e1b00 */
[----:B------:R-:W3:Y:S01]  /*186e0*/  MUFU.RCP64H R25, UR41 ;  /* 0x0000002900197d08 */ /* 0x000ee20008001800 */
[----:B------:R-:W-:Y:S01]  /*186f0*/  IMAD.MOV.U32 R24, RZ, RZ, 0x1 ;  /* 0x00000001ff187424 */ /* 0x000fe200078e00ff */
[----:B0-----:R-:W-:-:S05]  /*18700*/  DFMA R18, R18, UR26, R4 ;  /* 0x0000001a12127c2b */ /* 0x001fca0008000004 */
[----:B---3--:R-:W-:-:S08]  /*18710*/  DFMA R28, R24, -R26, 1 ;  /* 0x3ff00000181c742b */ /* 0x008fd0000000081a */
        /* <DEDUP_REMOVED lines=9> */
[----:B------:R-:W-:Y:S01]  /*187b0*/  FSETP.GT.AND P0, PT, |R16|, 1.469367938527859385e-39, PT ;  /* 0x001000001000780b */ /* 0x000fe20003f04200 */
[----:B-1----:R-:W-:-:S12]  /*187c0*/  DFMA R16, R20, UR26, R32 ;  /* 0x0000001a14107c2b */ /* 0x002fd80008000020 */
        /* <DEDUP_REMOVED lines=9> */
.L_x_1279:
        /* <DEDUP_REMOVED lines=32> */
.L_x_1281:
[----:B------:R-:W-:Y:S02]  /*18a60*/  IMAD.MOV.U32 R38, RZ, RZ, R21 ;  /* 0x000000ffff267224 */ /* 0x000fe400078e0015 */
[----:B------:R-:W-:Y:S02]  /*18a70*/  IMAD.MOV.U32 R40, RZ, RZ, R26 ;  /* 0x000000ffff287224 */ /* 0x000fe400078e001a */
[----:B------:R-:W-:-:S07]  /*18a80*/  IMAD.MOV.U32 R41, RZ, RZ, R27 ;  /* 0x000000ffff297224 */ /* 0x000fce00078e001b */
.L_x_1280:
        /* <DEDUP_REMOVED lines=56> */
.L_x_1284:
[----:B------:R-:W-:Y:S02]  /*18e10*/  IMAD.MOV.U32 R38, RZ, RZ, R26 ;  /* 0x000000ffff267224 */ /* 0x000fe400078e001a */
[----:B------:R-:W-:-:S07]  /*18e20*/  IMAD.MOV.U32 R39, RZ, RZ, R27 ;  /* 0x000000ffff277224 */ /* 0x000fce00078e001b */
.L_x_1283:
[----:B------:R-:W-:-:S07]  /*18e30*/  VIADD R48, R21, 0x1 ;  /* 0x0000000115307836 */ /* 0x000fce0000000000 */
.L_x_1282:
        /* <DEDUP_REMOVED lines=54> */
.L_x_1286:
[----:B------:R-:W-:Y:S02]  /*191a0*/  IMAD.MOV.U32 R40, RZ, RZ, R21 ;  /* 0x000000ffff287224 */ /* 0x000fe400078e0015 */
[----:B------:R-:W-:Y:S02]  /*191b0*/  IMAD.MOV.U32 R38, RZ, RZ, R26 ;  /* 0x000000ffff267224 */ /* 0x000fe400078e001a */
[----:B------:R-:W-:-:S07]  /*191c0*/  IMAD.MOV.U32 R39, RZ, RZ, R27 ;  /* 0x000000ffff277224 */ /* 0x000fce00078e001b */
.L_x_1285:
        /* <DEDUP_REMOVED lines=56> */
.L_x_1289:
[----:B------:R-:W-:Y:S02]  /*19550*/  IMAD.MOV.U32 R38, RZ, RZ, R26 ;  /* 0x000000ffff267224 */ /* 0x000fe400078e001a */
[----:B------:R-:W-:-:S07]  /*19560*/  IMAD.MOV.U32 R39, RZ, RZ, R27 ;  /* 0x000000ffff277224 */ /* 0x000fce00078e001b */
.L_x_1288:
[----:B------:R-:W-:-:S07]  /*19570*/  VIADD R48, R21, 0x1 ;  /* 0x0000000115307836 */ /* 0x000fce0000000000 */
.L_x_1287:
        /* <DEDUP_REMOVED lines=63> */
.L_x_1291:
[----:B------:R-:W-:Y:S02]  /*19970*/  IMAD.MOV.U32 R40, RZ, RZ, R21 ;  /* 0x000000ffff287224 */ /* 0x000fe400078e0015 */
[----:B------:R-:W-:Y:S02]  /*19980*/  IMAD.MOV.U32 R38, RZ, RZ, R26 ;  /* 0x000000ffff267224 */ /* 0x000fe400078e001a */
[----:B------:R-:W-:-:S07]  /*19990*/  IMAD.MOV.U32 R39, RZ, RZ, R27 ;  /* 0x000000ffff277224 */ /* 0x000fce00078e001b */
.L_x_1290:
        /* <DEDUP_REMOVED lines=56> */
.L_x_1294:
[----:B------:R-:W-:Y:S02]  /*19d20*/  IMAD.MOV.U32 R38, RZ, RZ, R26 ;  /* 0x000000ffff267224 */ /* 0x000fe400078e001a */
[----:B------:R-:W-:-:S07]  /*19d30*/  IMAD.MOV.U32 R39, RZ, RZ, R27 ;  /* 0x000000ffff277224 */ /* 0x000fce00078e001b */
.L_x_1293:
[----:B------:R-:W-:-:S07]  /*19d40*/  VIADD R48, R21, 0x1 ;  /* 0x0000000115307836 */ /* 0x000fce0000000000 */
.L_x_1292:
        /* <DEDUP_REMOVED lines=54> */
.L_x_1296:
[----:B------:R-:W-:Y:S02]  /*1a0b0*/  IMAD.MOV.U32 R40, RZ, RZ, R21 ;  /* 0x000000ffff287224 */ /* 0x000fe400078e0015 */
[----:B------:R-:W-:Y:S02]  /*1a0c0*/  IMAD.MOV.U32 R38, RZ, RZ, R26 ;  /* 0x000000ffff267224 */ /* 0x000fe400078e001a */
[----:B------:R-:W-:-:S07]  /*1a0d0*/  IMAD.MOV.U32 R39, RZ, RZ, R27 ;  /* 0x000000ffff277224 */ /* 0x000fce00078e001b */
.L_x_1295:
        /* <DEDUP_REMOVED lines=56> */
.L_x_1299:
[----:B------:R-:W-:Y:S02]  /*1a460*/  IMAD.MOV.U32 R38, RZ, RZ, R26 ;  /* 0x000000ffff267224 */ /* 0x000fe400078e001a */
[----:B------:R-:W-:-:S07]  /*1a470*/  IMAD.MOV.U32 R39, RZ, RZ, R27 ;  /* 0x000000ffff277224 */ /* 0x000fce00078e001b */
.L_x_1298:
[----:B------:R-:W-:-:S07]  /*1a480*/  VIADD R48, R21, 0x1 ;  /* 0x0000000115307836 */ /* 0x000fce0000000000 */
.L_x_1297:
        /* <DEDUP_REMOVED lines=62> */
.L_x_1301:
[----:B------:R-:W-:Y:S05]  /*1a870*/  BSYNC.RECONVERGENT B1 ;  /* 0x0000000000017941 */ /* 0x000fea0003800200 */
.L_x_1300:
        /* <DEDUP_REMOVED lines=27> */
.L_x_1303:
[----:B------:R-:W-:Y:S05]  /*1aa30*/  BSYNC.RECONVERGENT B0 ;  /* 0x0000000000007941 */ /* 0x000fea0003800200 */
.L_x_1302:
        /* <DEDUP_REMOVED lines=29> */
.L_x_1307:
[----:B------:R-:W-:Y:S05]  /*1ac10*/  BSYNC.RECONVERGENT B3 ;  /* 0x0000000000037941 */ /* 0x000fea0003800200 */
.L_x_1306:
[----:B------:R-:W-:-:S07]  /*1ac20*/  VIADD R38, R21, 0x1 ;  /* 0x0000000115267836 */ /* 0x000fce0000000000 */
.L_x_1305:
[----:B------:R-:W-:Y:S05]  /*1ac30*/  BSYNC.RECONVERGENT B2 ;  /* 0x0000000000027941 */ /* 0x000fea0003800200 */
.L_x_1304:
        /* <DEDUP_REMOVED lines=56> */
.L_x_1311:
[----:B------:R-:W-:Y:S05]  /*1afc0*/  BSYNC.RECONVERGENT B3 ;  /* 0x0000000000037941 */ /* 0x000fea0003800200 */
.L_x_1310:
[----:B------:R-:W-:-:S07]  /*1afd0*/  VIADD R44, R21, 0x1 ;  /* 0x00000001152c7836 */ /* 0x000fce0000000000 */
.L_x_1309:
[----:B------:R-:W-:Y:S05]  /*1afe0*/  BSYNC.RECONVERGENT B2 ;  /* 0x0000000000027941 */ /* 0x000fea0003800200 */
.L_x_1308:
        /* <DEDUP_REMOVED lines=55> */
.L_x_1314:
[----:B------:R-:W-:Y:S02]  /*1b360*/  IMAD.MOV.U32 R40, RZ, RZ, R26 ;  /* 0x000000ffff287224 */ /* 0x000fe400078e001a */
[----:B------:R-:W-:-:S07]  /*1b370*/  IMAD.MOV.U32 R41, RZ, RZ, R27 ;  /* 0x000000ffff297224 */ /* 0x000fce00078e001b */
.L_x_1313:
[----:B------:R-:W-:-:S07]  /*1b380*/  VIADD R46, R21, 0x1 ;  /* 0x00000001152e7836 */ /* 0x000fce0000000000 */
.L_x_1312:
        /* <DEDUP_REMOVED lines=56> */
.L_x_1316:
[----:B------:R-:W-:Y:S02]  /*1b710*/  IMAD.MOV.U32 R38, RZ, RZ, R21 ;  /* 0x000000ffff267224 */ /* 0x000fe400078e0015 */
[----:B------:R-:W-:Y:S02]  /*1b720*/  IMAD.MOV.U32 R40, RZ, RZ, R26 ;  /* 0x000000ffff287224 */ /* 0x000fe400078e001a */
[----:B------:R-:W-:-:S07]  /*1b730*/  IMAD.MOV.U32 R41, RZ, RZ, R27 ;  /* 0x000000ffff297224 */ /* 0x000fce00078e001b */
.L_x_1315:
        /* <DEDUP_REMOVED lines=46> */
.L_x_1319:
[----:B------:R-:W-:Y:S02]  /*1ba20*/  IMAD.MOV.U32 R38, RZ, RZ, R26 ;  /* 0x000000ffff267224 */ /* 0x000fe400078e001a */
[----:B------:R-:W-:-:S07]  /*1ba30*/  IMAD.MOV.U32 R39, RZ, RZ, R27 ;  /* 0x000000ffff277224 */ /* 0x000fce00078e001b */
.L_x_1318:
[----:B------:R-:W-:-:S07]  /*1ba40*/  VIADD R50, R21, 0x1 ;  /* 0x0000000115327836 */ /* 0x000fce0000000000 */
.L_x_1317:
        /* <DEDUP_REMOVED lines=54> */
.L_x_1322:
[----:B------:R-:W-:Y:S02]  /*1bdb0*/  IMAD.MOV.U32 R38, RZ, RZ, R26 ;  /* 0x000000ffff267224 */ /* 0x000fe400078e001a */
[----:B------:R-:W-:-:S07]  /*1bdc0*/  IMAD.MOV.U32 R39, RZ, RZ, R27 ;  /* 0x000000ffff277224 */ /* 0x000fce00078e001b */
.L_x_1321:
[----:B------:R-:W-:-:S07]  /*1bdd0*/  VIADD R40, R21, 0x1 ;  /* 0x0000000115287836 */ /* 0x000fce0000000000 */
.L_x_1320:
        /* <DEDUP_REMOVED lines=40> */
.L_x_1324:
[----:B------:R-:W-:Y:S02]  /*1c060*/  IMAD.MOV.U32 R40, RZ, RZ, R21 ;  /* 0x000000ffff287224 */ /* 0x000fe400078e0015 */
[----:B------:R-:W-:Y:S02]  /*1c070*/  IMAD.MOV.U32 R38, RZ, RZ, R26 ;  /* 0x000000ffff267224 */ /* 0x000fe400078e001a */
[----:B------:R-:W-:-:S07]  /*1c080*/  IMAD.MOV.U32 R39, RZ, RZ, R27 ;  /* 0x000000ffff277224 */ /* 0x000fce00078e001b */
.L_x_1323:
        /* <DEDUP_REMOVED lines=56> */
.L_x_1326:
[----:B------:R-:W-:Y:S05]  /*1c410*/  BSYNC.RECONVERGENT B1 ;  /* 0x0000000000017941 */ /* 0x000fea0003800200 */
.L_x_1325:
        /* <DEDUP_REMOVED lines=40> */
.L_x_1328:
[----:B------:R-:W-:Y:S02]  /*1c6a0*/  IMAD.MOV.U32 R36, RZ, RZ, R21 ;  /* 0x000000ffff247224 */ /* 0x000fe400078e0015 */
[----:B------:R-:W-:Y:S02]  /*1c6b0*/  IMAD.MOV.U32 R38, RZ, RZ, R26 ;  /* 0x000000ffff267224 */ /* 0x000fe400078e001a */
[----:B------:R-:W-:-:S07]  /*1c6c0*/  IMAD.MOV.U32 R39, RZ, RZ, R27 ;  /* 0x000000ffff277224 */ /* 0x000fce00078e001b */
.L_x_1327:
        /* <DEDUP_REMOVED lines=42> */
.L_x_1330:
[----:B------:R-:W-:Y:S02]  /*1c970*/  IMAD.MOV.U32 R40, RZ, RZ, R21 ;  /* 0x000000ffff287224 */ /* 0x000fe400078e0015 */
[----:B------:R-:W-:Y:S02]  /*1c980*/  IMAD.MOV.U32 R38, RZ, RZ, R26 ;  /* 0x000000ffff267224 */ /* 0x000fe400078e001a */
[----:B------:R-:W-:-:S07]  /*1c990*/  IMAD.MOV.U32 R39, RZ, RZ, R27 ;  /* 0x000000ffff277224 */ /* 0x000fce00078e001b */
.L_x_1329:
        /* <DEDUP_REMOVED lines=55> */
.L_x_1333:
[----:B------:R-:W-:Y:S02]  /*1cd10*/  IMAD.MOV.U32 R38, RZ, RZ, R26 ;  /* 0x000000ffff267224 */ /* 0x000fe400078e001a */
[----:B------:R-:W-:-:S07]  /*1cd20*/  IMAD.MOV.U32 R39, RZ, RZ, R27 ;  /* 0x000000ffff277224 */ /* 0x000fce00078e001b */
.L_x_1332:
[----:B------:R-:W-:-:S07]  /*1cd30*/  VIADD R40, R21, 0x1 ;  /* 0x0000000115287836 */ /* 0x000fce0000000000 */
.L_x_1331:
        /* <DEDUP_REMOVED lines=56> */
.L_x_1336:
[----:B------:R-:W-:Y:S02]  /*1d0c0*/  IMAD.MOV.U32 R38, RZ, RZ, R26 ;  /* 0x000000ffff267224 */ /* 0x000fe400078e001a */
[----:B------:R-:W-:-:S07]  /*1d0d0*/  IMAD.MOV.U32 R39, RZ, RZ, R27 ;  /* 0x000000ffff277224 */ /* 0x000fce00078e001b */
.L_x_1335:
[----:B------:R-:W-:-:S07]  /*1d0e0*/  VIADD R44, R21, 0x1 ;  /* 0x00000001152c7836 */ /* 0x000fce0000000000 */
.L_x_1334:
        /* <DEDUP_REMOVED lines=41> */
.L_x_1338:
[----:B------:R-:W-:Y:S02]  /*1d380*/  IMAD.MOV.U32 R40, RZ, RZ, R21 ;  /* 0x000000ffff287224 */ /* 0x000fe400078e0015 */
[----:B------:R-:W-:Y:S02]  /*1d390*/  IMAD.MOV.U32 R38, RZ, RZ, R26 ;  /* 0x000000ffff267224 */ /* 0x000fe400078e001a */
[----:B------:R-:W-:-:S07]  /*1d3a0*/  IMAD.MOV.U32 R39, RZ, RZ, R27 ;  /* 0x000000ffff277224 */ /* 0x000fce00078e001b */
.L_x_1337:
        /* <DEDUP_REMOVED lines=54> */
.L_x_1340:
[----:B------:R-:W-:Y:S02]  /*1d710*/  IMAD.MOV.U32 R40, RZ, RZ, R21 ;  /* 0x000000ffff287224 */ /* 0x000fe400078e0015 */
[----:B------:R-:W-:Y:S02]  /*1d720*/  IMAD.MOV.U32 R38, RZ, RZ, R26 ;  /* 0x000000ffff267224 */ /* 0x000fe400078e001a */
[----:B------:R-:W-:-:S07]  /*1d730*/  IMAD.MOV.U32 R39, RZ, RZ, R27 ;  /* 0x000000ffff277224 */ /* 0x000fce00078e001b */
.L_x_1339:
        /* <DEDUP_REMOVED lines=44> */
.L_x_1343:
[----:B------:R-:W-:Y:S02]  /*1da00*/  IMAD.MOV.U32 R38, RZ, RZ, R26 ;  /* 0x000000ffff267224 */ /* 0x000fe400078e001a */
[----:B------:R-:W-:-:S07]  /*1da10*/  IMAD.MOV.U32 R39, RZ, RZ, R27 ;  /* 0x000000ffff277224 */ /* 0x000fce00078e001b */
.L_x_1342:
[----:B------:R-:W-:-:S07]  /*1da20*/  VIADD R46, R21, 0x1 ;  /* 0x00000001152e7836 */ /* 0x000fce0000000000 */
.L_x_1341:
        /* <DEDUP_REMOVED lines=36> */
[----:B------:R-:W-:Y:S02]  /*1dc70*/  DFMA R36, R36, R20, R42 ;  /* 0x000000142424722b */ /* 0x000fe4000000002a */
        /* <DEDUP_REMOVED lines=16> */
.L_x_1345:
[----:B------:R-:W-:Y:S05]  /*1dd80*/  BSYNC.RECONVERGENT B1 ;  /* 0x0000000000017941 */ /* 0x000fea0003800200 */
.L_x_1344:
        /* <DEDUP_REMOVED lines=11> */
[----:B0-----:R-:W-:-:S07]  /*1de40*/  DADD R16, R16, -R20 ;  /* 0x0000000010107229 */ /* 0x001fce0000000814 */
[----:B------:R0:W-:Y:S01]  /*1de50*/  STS.64 [R31], R16 ;  /* 0x000000101f007388 */ /* 0x0001e20000000a00 */
[----:B------:R-:W-:Y:S06]  /*1de60*/  BAR.SYNC.DEFER_BLOCKING 0x0 ;  /* 0x0000000000007b1d */ /* 0x000fec0000010000 */
[----:B------:R-:W1:Y:S04]  /*1de70*/  LDS.64 R18, [R18] ;  /* 0x0000000012127984 */ /* 0x000e680000000a00 */
[----:B------:R-:W4:Y:S01]  /*1de80*/  LDS.64 R20, [R0] ;  /* 0x0000000000147984 */ /* 0x000f220000000a00 */
[----:B------:R-:W-:Y:S06]  /*1de90*/  BAR.SYNC.DEFER_BLOCKING 0x0 ;  /* 0x0000000000007b1d */ /* 0x000fec0000010000 */
[----:B--2---:R-:W2:Y:S01]  /*1dea0*/  LDG.E.64 R22, desc[UR14][R22.64] ;  /* 0x0000000e16167981 */ /* 0x004ea2000c1e1b00 */
[----:B------:R-:W3:Y:S01]  /*1deb0*/  MUFU.RCP64H R25, UR41 ;  /* 0x0000002900197d08 */ /* 0x000ee20008001800 */
[----:B------:R-:W-:-:S06]  /*1dec0*/  IMAD.MOV.U32 R24, RZ, RZ, 0x1 ;  /* 0x00000001ff187424 */ /* 0x000fcc00078e00ff */
[----:B---3--:R-:W-:-:S08]  /*1ded0*/  DFMA R28, R24, -R26, 1 ;  /* 0x3ff00000181c742b */ /* 0x008fd0000000081a */
[----:B------:R-:W-:-:S08]  /*1dee0*/  DFMA R28, R28, R28, R28 ;  /* 0x0000001c1c1c722b */ /* 0x000fd0000000001c */
[----:B------:R-:W-:-:S08]  /*1def0*/  DFMA R28, R24, R28, R24 ;  /* 0x0000001c181c722b */ /* 0x000fd00000000018 */
[----:B0-----:R-:W-:-:S08]  /*1df00*/  DFMA R16, R28, -R26, 1 ;  /* 0x3ff000001c10742b */ /* 0x001fd0000000081a */
[----:B------:R-:W-:-:S08]  /*1df10*/  DFMA R28, R28, R16, R28 ;  /* 0x000000101c1c722b */ /* 0x000fd0000000001c */
[----:B--2---:R-:W-:Y:S01]  /*1df20*/  DMUL R36, R28, R22 ;  /* 0x000000161c247228 */ /* 0x004fe20000000000 */
[----:B------:R-:W-:-:S07]  /*1df30*/  FSETP.GEU.AND P1, PT, |R23|, 6.5827683646048100446e-37, PT ;  /* 0x036000001700780b */ /* 0x000fce0003f2e200 */
[----:B------:R-:W-:-:S08]  /*1df40*/  DFMA R16, R36, -R26, R22 ;  /* 0x8000001a2410722b */ /* 0x000fd00000000016 */
[----:B------:R-:W-:Y:S02]  /*1df50*/  DFMA R36, R28, R16, R36 ;  /* 0x000000101c24722b */ /* 0x000fe40000000024 */
[----:B-1----:R-:W-:Y:S02]  /*1df60*/  DFMA R16, R18, UR26, R4 ;  /* 0x0000001a12107c2b */ /* 0x002fe40008000004 */
[----:B----4-:R-:W-:-:S06]  /*1df70*/  DFMA R18, R20, UR26, R6 ;  /* 0x0000001a14127c2b */ /* 0x010fcc0008000006 */
        /* <DEDUP_REMOVED lines=11> */
.L_x_1346:
        /* <DEDUP_REMOVED lines=32> */
.L_x_1348:
[----:B------:R-:W-:Y:S02]  /*1e230*/  IMAD.MOV.U32 R38, RZ, RZ, R21 ;  /* 0x000000ffff267224 */ /* 0x000fe400078e0015 */
[----:B------:R-:W-:Y:S02]  /*1e240*/  IMAD.MOV.U32 R40, RZ, RZ, R26 ;  /* 0x000000ffff287224 */ /* 0x000fe400078e001a */
[----:B------:R-:W-:-:S07]  /*1e250*/  IMAD.MOV.U32 R41, RZ, RZ, R27 ;  /* 0x000000ffff297224 */ /* 0x000fce00078e001b */
.L_x_1347:
        /* <DEDUP_REMOVED lines=56> */
.L_x_1351:
[----:B------:R-:W-:Y:S02]  /*1e5e0*/  IMAD.MOV.U32 R38, RZ, RZ, R26 ;  /* 0x000000ffff267224 */ /* 0x000fe400078e001a */
[----:B------:R-:W-:-:S07]  /*1e5f0*/  IMAD.MOV.U32 R39, RZ, RZ, R27 ;  /* 0x000000ffff277224 */ /* 0x000fce00078e001b */
.L_x_1350:
[----:B------:R-:W-:-:S07]  /*1e600*/  VIADD R48, R21, 0x1 ;  /* 0x0000000115307836 */ /* 0x000fce0000000000 */
.L_x_1349:
        /* <DEDUP_REMOVED lines=54> */
.L_x_1353:
[----:B------:R-:W-:Y:S02]  /*1e970*/  IMAD.MOV.U32 R40, RZ, RZ, R21 ;  /* 0x000000ffff287224 */ /* 0x000fe400078e0015 */
[----:B------:R-:W-:Y:S02]  /*1e980*/  IMAD.MOV.U32 R38, RZ, RZ, R26 ;  /* 0x000000ffff267224 */ /* 0x000fe400078e001a */
[----:B------:R-:W-:-:S07]  /*1e990*/  IMAD.MOV.U32 R39, RZ, RZ, R27 ;  /* 0x000000ffff277224 */ /* 0x000fce00078e001b */
.L_x_1352:
        /* <DEDUP_REMOVED lines=56> */
.L_x_1356:
[----:B------:R-:W-:Y:S02]  /*1ed20*/  IMAD.MOV.U32 R38, RZ, RZ, R26 ;  /* 0x000000ffff267224 */ /* 0x000fe400078e001a */
[----:B------:R-:W-:-:S07]  /*1ed30*/  IMAD.MOV.U32 R39, RZ, RZ, R27 ;  /* 0x000000ffff277224 */ /* 0x000fce00078e001b */
.L_x_1355:
[----:B------:R-:W-:-:S07]  /*1ed40*/  VIADD R48, R21, 0x1 ;  /* 0x0000000115307836 */ /* 0x000fce0000000000 */
.L_x_1354:
        /* <DEDUP_REMOVED lines=63> */
.L_x_1358:
[----:B------:R-:W-:Y:S02]  /*1f140*/  IMAD.MOV.U32 R40, RZ, RZ, R21 ;  /* 0x000000ffff287224 */ /* 0x000fe400078e0015 */
[----:B------:R-:W-:Y:S02]  /*1f150*/  IMAD.MOV.U32 R38, RZ, RZ, R26 ;  /* 0x000000ffff267224 */ /* 0x000fe400078e001a */
[----:B------:R-:W-:-:S07]  /*1f160*/  IMAD.MOV.U32 R39, RZ, RZ, R27 ;  /* 0x000000ffff277224 */ /* 0x000fce00078e001b */
.L_x_1357:
        /* <DEDUP_REMOVED lines=56> */
.L_x_1361:
[----:B------:R-:W-:Y:S02]  /*1f4f0*/  IMAD.MOV.U32 R38, RZ, RZ, R26 ;  /* 0x000000ffff267224 */ /* 0x000fe400078e001a */
[----:B------:R-:W-:-:S07]  /*1f500*/  IMAD.MOV.U32 R39, RZ, RZ, R27 ;  /* 0x000000ffff277224 */ /* 0x000fce00078e001b */
.L_x_1360:
[----:B------:R-:W-:-:S07]  /*1f510*/  VIADD R48, R21, 0x1 ;  /* 0x0000000115307836 */ /* 0x000fce0000000000 */
.L_x_1359:
        /* <DEDUP_REMOVED lines=54> */
.L_x_1363:
[----:B------:R-:W-:Y:S02]  /*1f880*/  IMAD.MOV.U32 R40, RZ, RZ, R21 ;  /* 0x000000ffff287224 */ /* 0x000fe400078e0015 */
[----:B------:R-:W-:Y:S02]  /*1f890*/  IMAD.MOV.U32 R38, RZ, RZ, R26 ;  /* 0x000000ffff267224 */ /* 0x000fe400078e001a */
[----:B------:R-:W-:-:S07]  /*1f8a0*/  IMAD.MOV.U32 R39, RZ, RZ, R27 ;  /* 0x000000ffff277224 */ /* 0x000fce00078e001b */
.L_x_1362:
        /* <DEDUP_REMOVED lines=56> */
.L_x_1366:
[----:B------:R-:W-:Y:S02]  /*1fc30*/  IMAD.MOV.U32 R38, RZ, RZ, R26 ;  /* 0x000000ffff267224 */ /* 0x000fe400078e001a */
[----:B------:R-:W-:-:S07]  /*1fc40*/  IMAD.MOV.U32 R39, RZ, RZ, R27 ;  /* 0x000000ffff277224 */ /* 0x000fce00078e001b */
.L_x_1365:
[----:B------:R-:W-:-:S07]  /*1fc50*/  VIADD R48, R21, 0x1 ;  /* 0x0000000115307836 */ /* 0x000fce0000000000 */
.L_x_1364:
        /* <DEDUP_REMOVED lines=62> */
.L_x_1368:
[----:B------:R-:W-:Y:S05]  /*20040*/  BSYNC.RECONVERGENT B1 ;  /* 0x0000000000017941 */ /* 0x000fea0003800200 */
.L_x_1367:
        /* <DEDUP_REMOVED lines=27> */
.L_x_1370:
[----:B------:R-:W-:Y:S05]  /*20200*/  BSYNC.RECONVERGENT B0 ;  /* 0x0000000000007941 */ /* 0x000fea0003800200 */
.L_x_1369:
        /* <DEDUP_REMOVED lines=29> */
.L_x_1374:
[----:B------:R-:W-:Y:S05]  /*203e0*/  BSYNC.RECONVERGENT B3 ;  /* 0x0000000000037941 */ /* 0x000fea0003800200 */
.L_x_1373:
[----:B------:R-:W-:-:S07]  /*203f0*/  VIADD R40, R21, 0x1 ;  /* 0x0000000115287836 */ /* 0x000fce0000000000 */
.L_x_1372:
[----:B------:R-:W-:Y:S05]  /*20400*/  BSYNC.RECONVERGENT B2 ;  /* 0x0000000000027941 */ /* 0x000fea0003800200 */
.L_x_1371:
        /* <DEDUP_REMOVED lines=56> */
.L_x_1378:
[----:B------:R-:W-:Y:S05]  /*20790*/  BSYNC.RECONVERGENT B3 ;  /* 0x0000000000037941 */ /* 0x000fea0003800200 */
.L_x_1377:
[----:B------:R-:W-:-:S07]  /*207a0*/  VIADD R44, R21, 0x1 ;  /* 0x00000001152c7836 */ /* 0x000fce0000000000 */
.L_x_1376:
[----:B------:R-:W-:Y:S05]  /*207b0*/  BSYNC.RECONVERGENT B2 ;  /* 0x0000000000027941 */ /* 0x000fea0003800200 */
.L_x_1375:
        /* <DEDUP_REMOVED lines=55> */
.L_x_1380:
[----:B------:R-:W-:Y:S02]  /*20b30*/  IMAD.MOV.U32 R36, RZ, RZ, R21 ;  /* 0x000000ffff247224 */ /* 0x000fe400078e0015 */
[----:B------:R-:W-:Y:S02]  /*20b40*/  IMAD.MOV.U32 R40, RZ, RZ, R26 ;  /* 0x000000ffff287224 */ /* 0x000fe400078e001a */
[----:B------:R-:W-:-:S07]  /*20b50*/  IMAD.MOV.U32 R41, RZ, RZ, R27 ;  /* 0x000000ffff297224 */ /* 0x000fce00078e001b */
.L_x_1379:
        /* <DEDUP_REMOVED lines=23> */
[----:B------:R-:W-:Y:S02]  /*20cd0*/  DFMA R20, R38, R20, 1 ;  /* 0x3ff000002614742b */ /* 0x000fe40000000014 */
[----:B0-----:R-:W-:-:S08]  /*20ce0*/  DMUL R38, RZ, R24 ;  /* 0x00000018ff267228 */ /* 0x001fd00000000000 */
        /* <DEDUP_REMOVED lines=19> */
.L_x_1383:
[----:B------:R-:W-:Y:S02]  /*20e20*/  IMAD.MOV.U32 R38, RZ, RZ, R26 ;  /* 0x000000ffff267224 */ /* 0x000fe400078e001a */
[----:B------:R-:W-:-:S07]  /*20e30*/  IMAD.MOV.U32 R39, RZ, RZ, R27 ;  /* 0x000000ffff277224 */ /* 0x000fce00078e001b */
.L_x_1382:
[----:B------:R-:W-:-:S07]  /*20e40*/  VIADD R48, R21, 0x1 ;  /* 0x0000000115307836 */ /* 0x000fce0000000000 */
.L_x_1381:
        /* <DEDUP_REMOVED lines=56> */
.L_x_1385:
[----:B------:R-:W-:Y:S05]  /*211d0*/  BSYNC.RECONVERGENT B1 ;  /* 0x0000000000017941 */ /* 0x000fea0003800200 */
.L_x_1384:
        /* <DEDUP_REMOVED lines=8> */
[----:B0-----:R-:W-:-:S07]  /*21260*/  DADD R22, R22, -R20 ;  /* 0x0000000016167229 */ /* 0x001fce0000000814 */
[----:B------:R0:W-:Y:S01]  /*21270*/  STS.64 [R25], R22 ;  /* 0x0000001619007388 */ /* 0x0001e20000000a00 */
[----:B------:R-:W-:Y:S06]  /*21280*/  BAR.SYNC.DEFER_BLOCKING 0x0 ;  /* 0x0000000000007b1d */ /* 0x000fec0000010000 */
[----:B--2---:R-:W2:Y:S01]  /*21290*/  LDG.E.64 R36, desc[UR14][R36.64+0x8] ;  /* 0x0000080e24247981 */ /* 0x004ea2000c1e1b00 */
        /* <DEDUP_REMOVED lines=28> */
.L_x_1388:
[----:B------:R-:W-:Y:S02]  /*21460*/  IMAD.MOV.U32 R40, RZ, RZ, R26 ;  /* 0x000000ffff287224 */ /* 0x000fe400078e001a */
[----:B------:R-:W-:-:S07]  /*21470*/  IMAD.MOV.U32 R41, RZ, RZ, R27 ;  /* 0x000000ffff297224 */ /* 0x000fce00078e001b */
.L_x_1387:
[----:B------:R-:W-:-:S07]  /*21480*/  VIADD R38, R21, 0x1 ;  /* 0x0000000115267836 */ /* 0x000fce0000000000 */
.L_x_1386:
        /* <DEDUP_REMOVED lines=45> */
.L_x_1391:
[----:B------:R-:W-:Y:S02]  /*21760*/  IMAD.MOV.U32 R38, RZ, RZ, R26 ;  /* 0x000000ffff267224 */ /* 0x000fe400078e001a */
[----:B------:R-:W-:-:S07]  /*21770*/  IMAD.MOV.U32 R39, RZ, RZ, R27 ;  /* 0x000000ffff277224 */ /* 0x000fce00078e001b */
.L_x_1390:
[----:B------:R-:W-:-:S07]  /*21780*/  VIADD R48, R21, 0x1 ;  /* 0x0000000115307836 */ /* 0x000fce0000000000 */
.L_x_1389:
        /* <DEDUP_REMOVED lines=23> */
[----:B------:R-:W-:Y:S01]  /*21900*/  DFMA R38, R20, R38, R38 ;  /* 0x000000261426722b */ /* 0x000fe20000000026 */
[----:B------:R-:W-:Y:S01]  /*21910*/  @!P4 IMAD.MOV.U32 R46, RZ, RZ, 0x1 ;  /* 0x00000001ff2ec424 */ /* 0x000fe200078e00ff */
        /* <DEDUP_REMOVED lines=32> */
.L_x_1394:
[----:B------:R-:W-:Y:S02]  /*21b20*/  IMAD.MOV.U32 R38, RZ, RZ, R26 ;  /* 0x000000ffff267224 */ /* 0x000fe400078e001a */
[----:B------:R-:W-:-:S07]  /*21b30*/  IMAD.MOV.U32 R39, RZ, RZ, R27 ;  /* 0x000000ffff277224 */ /* 0x000fce00078e001b */
.L_x_1393:
[----:B------:R-:W-:-:S07]  /*21b40*/  VIADD R46, R21, 0x1 ;  /* 0x00000001152e7836 */ /* 0x000fce0000000000 */
.L_x_1392:
        /* <DEDUP_REMOVED lines=53> */
.L_x_1396:
[----:B------:R-:W-:Y:S02]  /*21ea0*/  IMAD.MOV.U32 R40, RZ, RZ, R21 ;  /* 0x000000ffff287224 */ /* 0x000fe400078e0015 */
[----:B------:R-:W-:Y:S02]  /*21eb0*/  IMAD.MOV.U32 R38, RZ, RZ, R26 ;  /* 0x000000ffff267224 */ /* 0x000fe400078e001a */
[----:B------:R-:W-:-:S07]  /*21ec0*/  IMAD.MOV.U32 R39, RZ, RZ, R27 ;  /* 0x000000ffff277224 */ /* 0x000fce00078e001b */
.L_x_1395:
        /* <DEDUP_REMOVED lines=41> */
.L_x_1398:
[----:B------:R-:W-:Y:S02]  /*22160*/  IMAD.MOV.U32 R40, RZ, RZ, R21 ;  /* 0x000000ffff287224 */ /* 0x000fe400078e0015 */
[----:B------:R-:W-:Y:S02]  /*22170*/  IMAD.MOV.U32 R38, RZ, RZ, R26 ;  /* 0x000000ffff267224 */ /* 0x000fe400078e001a */
[----:B------:R-:W-:-:S07]  /*22180*/  IMAD.MOV.U32 R39, RZ, RZ, R27 ;  /* 0x000000ffff277224 */ /* 0x000fce00078e001b */
.L_x_1397:
        /* <DEDUP_REMOVED lines=30> */
[----:B------:R-:W-:-:S08]  /*22370*/  DFMA R44, -R46, R20, R44 ;  /* 0x000000142e2c722b */ /* 0x000fd0000000012c */
        /* <DEDUP_REMOVED lines=24> */
.L_x_1400:
[----:B------:R-:W-:Y:S02]  /*22500*/  IMAD.MOV.U32 R40, RZ, RZ, R21 ;  /* 0x000000ffff287224 */ /* 0x000fe400078e0015 */
[----:B------:R-:W-:Y:S02]  /*22510*/  IMAD.MOV.U32 R38, RZ, RZ, R26 ;  /* 0x000000ffff267224 */ /* 0x000fe400078e001a */
[----:B------:R-:W-:-:S07]  /*22520*/  IMAD.MOV.U32 R39, RZ, RZ, R27 ;  /* 0x000000ffff277224 */ /* 0x000fce00078e001b */
.L_x_1399:
        /* <DEDUP_REMOVED lines=44> */
.L_x_1403:
[----:B------:R-:W-:Y:S02]  /*227f0*/  IMAD.MOV.U32 R38, RZ, RZ, R26 ;  /* 0x000000ffff267224 */ /* 0x000fe400078e001a */
[----:B------:R-:W-:-:S07]  /*22800*/  IMAD.MOV.U32 R39, RZ, RZ, R27 ;  /* 0x000000ffff277224 */ /* 0x000fce00078e001b */
.L_x_1402:
[----:B------:R-:W-:-:S07]  /*22810*/  VIADD R48, R21, 0x1 ;  /* 0x0000000115307836 */ /* 0x000fce0000000000 */
.L_x_1401:
        /* <DEDUP_REMOVED lines=54> */
.L_x_1406:
[----:B------:R-:W-:Y:S02]  /*22b80*/  IMAD.MOV.U32 R38, RZ, RZ, R26 ;  /* 0x000000ffff267224 */ /* 0x000fe400078e001a */
[----:B------:R-:W-:-:S07]  /*22b90*/  IMAD.MOV.U32 R39, RZ, RZ, R27 ;  /* 0x000000ffff277224 */ /* 0x000fce00078e001b */
.L_x_1405:
[----:B------:R-:W-:-:S07]  /*22ba0*/  VIADD R40, R21, 0x1 ;  /* 0x0000000115287836 */ /* 0x000fce0000000000 */
.L_x_1404:
        /* <DEDUP_REMOVED lines=54> */
.L_x_1409:
[----:B------:R-:W-:Y:S02]  /*22f10*/  IMAD.MOV.U32 R38, RZ, RZ, R26 ;  /* 0x000000ffff267224 */ /* 0x000fe400078e001a */
[----:B------:R-:W-:-:S07]  /*22f20*/  IMAD.MOV.U32 R39, RZ, RZ, R27 ;  /* 0x000000ffff277224 */ /* 0x000fce00078e001b */
.L_x_1408:
[----:B------:R-:W-:-:S07]  /*22f30*/  VIADD R40, R21, 0x1 ;  /* 0x0000000115287836 */ /* 0x000fce0000000000 */
.L_x_1407:
        /* <DEDUP_REMOVED lines=25> */
[----:B------:R-:W-:Y:S02]  /*230d0*/  FSEL R36, R26, UR36, !P1 ;  /* 0x000000241a247c08 */ /* 0x000fe4000c800000 */
[----:B------:R-:W-:-:S06]  /*230e0*/  FSEL R37, R27, UR37, !P1 ;  /* 0x000000251b257c08 */ /* 0x000fcc000c800000 */
[----:B------:R-:W-:Y:S02]  /*230f0*/  FSEL R22, R20, R38, !P0 ;  /* 0x0000002614167208 */ /* 0x000fe40004000000 */
[----:B------:R-:W-:Y:S02]  /*23100*/  FSEL R23, R21, R39, !P0 ;  /* 0x0000002715177208 */ /* 0x000fe40004000000 */
[----:B------:R-:W-:Y:S02]  /*23110*/  LOP3.LUT P0, RZ, R40, 0x2, RZ, 0xc0, !PT ;  /* 0x0000000228ff7812 */ /* 0x000fe4000780c0ff */
[----:B------:R-:W-:Y:S02]  /*23120*/  SEL R40, R3, RZ, P1 ;  /* 0x000000ff03287207 */ /* 0x000fe40000800000 */
        /* <DEDUP_REMOVED lines=12> */
.L_x_1411:
[----:B------:R-:W-:Y:S02]  /*231f0*/  IMAD.MOV.U32 R40, RZ, RZ, R21 ;  /* 0x000000ffff287224 */ /* 0x000fe400078e0015 */
[----:B------:R-:W-:Y:S02]  /*23200*/  IMAD.MOV.U32 R36, RZ, RZ, R26 ;  /* 0x000000ffff247224 */ /* 0x000fe400078e001a */
[----:B------:R-:W-:-:S07]  /*23210*/  IMAD.MOV.U32 R37, RZ, RZ, R27 ;  /* 0x000000ffff257224 */ /* 0x000fce00078e001b */
.L_x_1410:
        /* <DEDUP_REMOVED lines=53> */
.L_x_1413:
[----:B------:R-:W-:Y:S05]  /*23570*/  BSYNC.RECONVERGENT B1 ;  /* 0x0000000000017941 */ /* 0x000fea0003800200 */
.L_x_1412:
[----:B------:R-:W0:Y:S01]  /*23580*/  S2R R16, SR_TID.X ;  /* 0x0000000000107919 */ /* 0x000e220000002100 */
[----:B------:R-:W1:Y:S01]  /*23590*/  S2UR UR12, SR_CgaCtaId ;  /* 0x00000000000c79c3 */ /* 0x000e620000008800 */
[----:B------:R-:W-:Y:S01]  /*235a0*/  UMOV UR10, 0x400 ;  /* 0x00000400000a7882 */ /* 0x000fe20000000000 */
[----:B------:R-:W-:Y:S01]  /*235b0*/  DMUL R34, R12, UR30 ;  /* 0x0000001e0c227c28 */ /* 0x000fe20008000000 */
[----:B------:R-:W-:Y:S01]  /*235c0*/  UIADD3 UR10, UPT, UPT, UR10, 0x2800, URZ ;  /* 0x000028000a0a7890 */ /* 0x000fe2000fffe0ff */
[----:B------:R-:W-:Y:S01]  /*235d0*/  IMAD.U32 R22, RZ, RZ, UR32 ;  /* 0x00000020ff167e24 */ /* 0x000fe2000f8e00ff */
[----:B------:R-:W-:Y:S01]  /*235e0*/  BSSY.RECONVERGENT B0, `(.L_x_1414) ;  /* 0x0000016000007945 */ /* 0x000fe20003800200 */
[----:B------:R-:W-:Y:S01]  /*235f0*/  IMAD.U32 R23, RZ, RZ, UR33 ;  /* 0x00000021ff177e24 */ /* 0x000fe2000f8e00ff */
[----:B------:R-:W-:Y:S01]  /*23600*/  MOV R48, 0x23740 ;  /* 0x0002374000307802 */ /* 0x000fe20000000f00 */
[----:B------:R-:W2:Y:S04]  /*23610*/  LDC.64 R18, c[0x3][0xa8] ;  /* 0x00c02a00ff127b82 */ /* 0x000ea80000000a00 */
[----:B------:R-:W-:-:S02]  /*23620*/  DFMA R36, R22, UR4, -R34 ;  /* 0x0000000416247c2b */ /* 0x000fc40008000822 */
[----:B------:R-:W-:Y:S01]  /*23630*/  DFMA R34, R22, UR4, R34 ;  /* 0x0000000416227c2b */ /* 0x000fe20008000022 */
[----:B-1----:R-:W-:-:S06]  /*23640*/  ULEA UR10, UR12, UR10, 0x18 ;  /* 0x0000000a0c0a7291 */ /* 0x002fcc000f8ec0ff */
[----:B0-----:R-:W-:Y:S01]  /*23650*/  LEA R25, R16, UR10, 0x3 ;  /* 0x0000000a10197c11 */ /* 0x001fe2000f8e18ff */
[----:B--2---:R-:W-:-:S04]  /*23660*/  DFMA R18, R18, -0.5, R14 ;  /* 0xbfe000001212782b */ /* 0x004fc8000000000e */
[----:B------:R-:W0:Y:S02]  /*23670*/  LDS.64 R16, [R25] ;  /* 0x0000000019107984 */ /* 0x000e240000000a00 */
[----:B0-----:R-:W-:Y:S02]  /*23680*/  DADD R16, R16, R20 ;  /* 0x0000000010107229 */ /* 0x001fe40000000014 */
[----:B------:R-:W-:-:S05]  /*23690*/  DADD R20, -RZ, |R18| ;  /* 0x00000000ff147229 */ /* 0x000fca0000000512 */
[----:B------:R0:W-:Y:S01]  /*236a0*/  STS.64 [R25], R16 ;  /* 0x0000001019007388 */ /* 0x0001e20000000a00 */
[----:B------:R-:W-:Y:S04]  /*236b0*/  BAR.SYNC.DEFER_BLOCKING 0x0 ;  /* 0x0000000000007b1d */ /* 0x000fe80000010000 */
[----:B------:R-:W-:Y:S02]  /*236c0*/  IMAD.MOV.U32 R38, RZ, RZ, R20 ;  /* 0x000000ffff267224 */ /* 0x000fe400078e0014 */
[----:B0-----:R-:W-:Y:S01]  /*236d0*/  IMAD.MOV.U32 R17, RZ, RZ, R21 ;  /* 0x000000ffff117224 */ /* 0x001fe200078e0015 */
[----:B------:R-:W0:Y:S02]  /*236e0*/  LDS.64 R42, [R2] ;  /* 0x00000000022a7984 */ /* 0x000e240000000a00 */
[----:B0-----:R-:W-:Y:S01]  /*236f0*/  DFMA R42, R42, UR26, R32 ;  /* 0x0000001a2a2a7c2b */ /* 0x001fe20008000020 */
[----:B------:R-:W-:Y:S08]  /*23700*/  BAR.SYNC.DEFER_BLOCKING 0x0 ;  /* 0x0000000000007b1d */ /* 0x000ff00000010000 */
[----:B------:R-:W-:Y:S08]  /*23710*/  BAR.SYNC.DEFER_BLOCKING 0x0 ;  /* 0x0000000000007b1d */ /* 0x000ff00000010000 */
[----:B------:R-:W-:Y:S06]  /*23720*/  BAR.SYNC.DEFER_BLOCKING 0x0 ;  /* 0x0000000000007b1d */ /* 0x000fec0000010000 */
[----:B------:R-:W-:Y:S05]  /*23730*/  CALL.REL.NOINC `($_Z9paths_rk2PdS_S_$__internal_accurate_pow) ;  /* 0x0000003000187944 */ /* 0x000fea0003c00000 */
[----:B------:R-:W-:Y:S05]  /*23740*/  BSYNC.RECONVERGENT B0 ;  /* 0x0000000000007941 */ /* 0x000fea0003800200 */
.L_x_1414:
        /* <DEDUP_REMOVED lines=23> */
.L_x_1416:
[----:B------:R-:W-:Y:S05]  /*238c0*/  BSYNC.RECONVERGENT B0 ;  /* 0x0000000000007941 */ /* 0x000fea0003800200 */
.L_x_1415:
        /* <DEDUP_REMOVED lines=19> */
.L_x_1418:
[----:B------:R-:W-:Y:S05]  /*23a00*/  BSYNC.RECONVERGENT B1 ;  /* 0x0000000000017941 */ /* 0x000fea0003800200 */
.L_x_1417:
        /* <DEDUP_REMOVED lines=60> */
.L_x_1420:
[----:B------:R-:W-:Y:S05]  /*23dd0*/  BSYNC.RECONVERGENT B0 ;  /* 0x0000000000007941 */ /* 0x000fea0003800200 */
.L_x_1419:
        /* <DEDUP_REMOVED lines=29> */
.L_x_1424:
[----:B------:R-:W-:Y:S05]  /*23fb0*/  BSYNC.RECONVERGENT B3 ;  /* 0x0000000000037941 */ /* 0x000fea0003800200 */
.L_x_1423:
[----:B------:R-:W-:-:S07]  /*23fc0*/  VIADD R46, R21, 0x1 ;  /* 0x00000001152e7836 */ /* 0x000fce0000000000 */
.L_x_1422:
[----:B------:R-:W-:Y:S05]  /*23fd0*/  BSYNC.RECONVERGENT B2 ;  /* 0x0000000000027941 */ /* 0x000fea0003800200 */
.L_x_1421:
        /* <DEDUP_REMOVED lines=56> */
.L_x_1428:
[----:B------:R-:W-:Y:S05]  /*24360*/  BSYNC.RECONVERGENT B3 ;  /* 0x0000000000037941 */ /* 0x000fea0003800200 */
.L_x_1427:
[----:B------:R-:W-:-:S07]  /*24370*/  VIADD R48, R21, 0x1 ;  /* 0x0000000115307836 */ /* 0x000fce0000000000 */
.L_x_1426:
[----:B------:R-:W-:Y:S05]  /*24380*/  BSYNC.RECONVERGENT B2 ;  /* 0x0000000000027941 */ /* 0x000fea0003800200 */
.L_x_1425:
        /* <DEDUP_REMOVED lines=13> */
[----:B------:R-:W-:Y:S02]  /*24460*/  BSSY.RECONVERGENT B1, `(.L_x_1429) ;  /* 0x0000029000017945 */ /* 0x000fe40003800200 */
[----:B------:R-:W-:-:S02]  /*24470*/  FSEL R52, R52, -8.06006814911005101289e+34, !P0 ;  /* 0xf9785eba34347808 */ /* 0x000fc40004000000 */
        /* <DEDUP_REMOVED lines=39> */
.L_x_1430:
[----:B------:R-:W-:Y:S05]  /*246f0*/  BSYNC.RECONVERGENT B1 ;  /* 0x0000000000017941 */ /* 0x000fea0003800200 */
.L_x_1429:
[----:B------:R-:W0:Y:S01]  /*24700*/  S2R R16, SR_TID.X ;  /* 0x0000000000107919 */ /* 0x000e220000002100 */
[----:B------:R-:W1:Y:S01]  /*24710*/  S2UR UR10, SR_CgaCtaId ;  /* 0x00000000000a79c3 */ /* 0x000e620000008800 */
[----:B------:R-:W-:Y:S01]  /*24720*/  UMOV UR6, 0x400 ;  /* 0x0000040000067882 */ /* 0x000fe20000000000 */
[----:B------:R-:W2:Y:S01]  /*24730*/  MUFU.RCP64H R23, R9 ;  /* 0x0000000900177308 */ /* 0x000ea20000001800 */
[----:B------:R-:W-:Y:S01]  /*24740*/  UIADD3 UR6, UPT, UPT, UR6, 0x2000, URZ ;  /* 0x0000200006067890 */ /* 0x000fe2000fffe0ff */
[----:B------:R-:W-:Y:S01]  /*24750*/  IMAD.MOV.U32 R22, RZ, RZ, 0x1 ;  /* 0x00000001ff167424 */ /* 0x000fe200078e00ff */
[----:B------:R-:W-:Y:S05]  /*24760*/  BSSY.RECONVERGENT B0, `(.L_x_1431) ;  /* 0x0000015000007945 */ /* 0x000fea0003800200 */
[----:B--2---:R-:W-:Y:S01]  /*24770*/  DFMA R24, -R8, R22, 1 ;  /* 0x3ff000000818742b */ /* 0x004fe20000000116 */
[----:B-1----:R-:W-:-:S07]  /*24780*/  ULEA UR6, UR10, UR6, 0x18 ;  /* 0x000000060a067291 */ /* 0x002fce000f8ec0ff */
[----:B------:R-:W-:Y:S01]  /*24790*/  DFMA R24, R24, R24, R24 ;  /* 0x000000181818722b */ /* 0x000fe20000000018 */
[----:B0-----:R-:W-:-:S07]  /*247a0*/  LEA R27, R16, UR6, 0x3 ;  /* 0x00000006101b7c11 */ /* 0x001fce000f8e18ff */
[----:B------:R-:W-:Y:S01]  /*247b0*/  DFMA R24, R22, R24, R22 ;  /* 0x000000181618722b */ /* 0x000fe20000000016 */
[----:B------:R-:W0:Y:S02]  /*247c0*/  LDS.64 R16, [R27] ;  /* 0x000000001b107984 */ /* 0x000e240000000a00 */
[----:B0-----:R-:W-:-:S07]  /*247d0*/  DADD R16, R16, R20 ;  /* 0x0000000010107229 */ /* 0x001fce0000000014 */
[----:B------:R0:W-:Y:S01]  /*247e0*/  STS.64 [R27], R16 ;  /* 0x000000101b007388 */ /* 0x0001e20000000a00 */
[----:B------:R-:W-:Y:S06]  /*247f0*/  BAR.SYNC.DEFER_BLOCKING 0x0 ;  /* 0x0000000000007b1d */ /* 0x000fec0000010000 */
[----:B------:R0:W1:Y:S02]  /*24800*/  LDS.64 R42, [R0] ;  /* 0x00000000002a7984 */ /* 0x0000640000000a00 */
        /* <DEDUP_REMOVED lines=10> */
.L_x_1432:
[----:B------:R-:W-:Y:S05]  /*248b0*/  BSYNC.RECONVERGENT B0 ;  /* 0x0000000000007941 */ /* 0x000fea0003800200 */
.L_x_1431:
[----:B------:R-:W-:Y:S01]  /*248c0*/  DADD R44, -RZ, -R44 ;  /* 0x00000000ff2c7229 */ /* 0x000fe2000000092c */
[----:B------:R-:W-:Y:S01]  /*248d0*/  BSSY.RECONVERGENT B1, `(.L_x_1433) ;  /* 0x0000012000017945 */ /* 0x000fe20003800200 */
[----:B------:R-:W-:Y:S02]  /*248e0*/  DFMA R16, -R8, R24, 1 ;  /* 0x3ff000000810742b */ /* 0x000fe40000000118 */
[----:B-1----:R-:W-:-:S06]  /*248f0*/  DFMA R42, R42, UR26, R6 ;  /* 0x0000001a2a2a7c2b */ /* 0x002fcc0008000006 */
        /* <DEDUP_REMOVED lines=15> */
.L_x_1434:
[----:B------:R-:W-:Y:S05]  /*249f0*/  BSYNC.RECONVERGENT B1 ;  /* 0x0000000000017941 */ /* 0x000fea0003800200 */
.L_x_1433:
        /* <DEDUP_REMOVED lines=59> */
.L_x_1436:
[----:B------:R-:W-:Y:S05]  /*24db0*/  BSYNC.RECONVERGENT B0 ;  /* 0x0000000000007941 */ /* 0x000fea0003800200 */
.L_x_1435:
        /* <DEDUP_REMOVED lines=29> */
.L_x_1440:
[----:B------:R-:W-:Y:S05]  /*24f90*/  BSYNC.RECONVERGENT B3 ;  /* 0x0000000000037941 */ /* 0x000fea0003800200 */
.L_x_1439:
[----:B------:R-:W-:-:S07]  /*24fa0*/  VIADD R30, R21, 0x1 ;  /* 0x00000001151e7836 */ /* 0x000fce0000000000 */
.L_x_1438:
[----:B------:R-:W-:Y:S05]  /*24fb0*/  BSYNC.RECONVERGENT B2 ;  /* 0x0000000000027941 */ /* 0x000fea0003800200 */
.L_x_1437:
        /* <DEDUP_REMOVED lines=56> */
.L_x_1444:
[----:B------:R-:W-:Y:S05]  /*25340*/  BSYNC.RECONVERGENT B3 ;  /* 0x0000000000037941 */ /* 0x000fea0003800200 */
.L_x_1443:
[----:B------:R-:W-:-:S07]  /*25350*/  VIADD R30, R21, 0x1 ;  /* 0x00000001151e7836 */ /* 0x000fce0000000000 */
.L_x_1442:
[----:B------:R-:W-:Y:S05]  /*25360*/  BSYNC.RECONVERGENT B2 ;  /* 0x0000000000027941 */ /* 0x000fea0003800200 */
.L_x_1441:
        /* <DEDUP_REMOVED lines=56> */
.L_x_1446:
[----:B------:R-:W-:Y:S05]  /*256f0*/  BSYNC.RECONVERGENT B1 ;  /* 0x0000000000017941 */ /* 0x000fea0003800200 */
.L_x_1445:
        /* <DEDUP_REMOVED lines=23> */
.L_x_1448:
[----:B------:R-:W-:Y:S05]  /*25870*/  BSYNC.RECONVERGENT B1 ;  /* 0x0000000000017941 */ /* 0x000fea0003800200 */
.L_x_1447:
[----:B------:R-:W0:Y:S01]  /*25880*/  S2R R16, SR_TID.X ;  /* 0x0000000000107919 */ /* 0x000e220000002100 */
[----:B------:R-:W1:Y:S01]  /*25890*/  S2UR UR11, SR_CgaCtaId ;  /* 0x00000000000b79c3 */ /* 0x000e620000008800 */
[----:B------:R-:W-:Y:S01]  /*258a0*/  UMOV UR6, 0x400 ;  /* 0x0000040000067882 */ /* 0x000fe20000000000 */
[----:B------:R-:W-:Y:S01]  /*258b0*/  DADD R18, -R20, R18 ;  /* 0x0000000014127229 */ /* 0x000fe20000000112 */
[----:B------:R-:W-:-:S04]  /*258c0*/  UIADD3 UR10, UPT, UPT, UR6, 0x2800, URZ ;  /* 0x00002800060a7890 */ /* 0x000fc8000fffe0ff */
[----:B-1----:R-:W-:Y:S02]  /*258d0*/  ULEA UR10, UR11, UR10, 0x18 ;  /* 0x0000000a0b0a7291 */ /* 0x002fe4000f8ec0ff */
[----:B------:R-:W-:-:S04]  /*258e0*/  ULEA UR12, UR11, UR6, 0x18 ;  /* 0x000000060b0c7291 */ /* 0x000fc8000f8ec0ff */
[C---:B0-----:R-:W-:Y:S01]  /*258f0*/  LEA R29, R16.reuse, UR10, 0x3 ;  /* 0x0000000a101d7c11 */ /* 0x041fe2000f8e18ff */
[----:B------:R-:W-:Y:S01]  /*25900*/  UIADD3 UR10, UPT, UPT, UR6, 0x1800, URZ ;  /* 0x00001800060a7890 */ /* 0x000fe2000fffe0ff */
[----:B------:R-:W-:Y:S01]  /*25910*/  LEA R28, R16, UR12, 0x3 ;  /* 0x0000000c101c7c11 */ /* 0x000fe2000f8e18ff */
[----:B------:R-:W-:Y:S02]  /*25920*/  UIADD3 UR6, UPT, UPT, UR6, 0x2000, URZ ;  /* 0x0000200006067890 */ /* 0x000fe4000fffe0ff */
[----:B------:R-:W0:Y:S01]  /*25930*/  LDS.64 R8, [R29] ;  /* 0x000000001d087984 */ /* 0x000e220000000a00 */
[----:B------:R-:W-:Y:S02]  /*25940*/  ULEA UR10, UR11, UR10, 0x18 ;  /* 0x0000000a0b0a7291 */ /* 0x000fe4000f8ec0ff */
[----:B------:R-:W-:-:S03]  /*25950*/  ULEA UR6, UR11, UR6, 0x18 ;  /* 0x000000060b067291 */ /* 0x000fc6000f8ec0ff */
[----:B------:R-:W-:-:S03]  /*25960*/  UMOV UR11, UR9 ;  /* 0x00000009000b7c82 */ /* 0x000fc60008000000 */
[C---:B------:R-:W-:Y:S01]  /*25970*/  LEA R22, R16.reuse, UR6, 0x3 ;  /* 0x0000000610167c11 */ /* 0x040fe2000f8e18ff */
[----:B0-----:R-:W-:Y:S01]  /*25980*/  DADD R8, R18, R8 ;  /* 0x0000000012087229 */ /* 0x001fe20000000008 */
[----:B------:R-:W-:Y:S01]  /*25990*/  LEA R18, R16, UR10, 0x3 ;  /* 0x0000000a10127c11 */ /* 0x000fe2000f8e18ff */
[----:B------:R-:W-:-:S05]  /*259a0*/  UMOV UR10, UR8 ;  /* 0x00000008000a7c82 */ /* 0x000fca0008000000 */
[----:B------:R-:W-:Y:S01]  /*259b0*/  STS.64 [R29], R8 ;  /* 0x000000081d007388 */ /* 0x000fe20000000a00 */
[----:B------:R-:W-:Y:S06]  /*259c0*/  BAR.SYNC.DEFER_BLOCKING 0x0 ;  /* 0x0000000000007b1d */ /* 0x000fec0000010000 */
[----:B------:R-:W-:Y:S04]  /*259d0*/  LDS.64 R16, [R28] ;  /* 0x000000001c107984 */ /* 0x000fe80000000a00 */
[----:B------:R-:W0:Y:S01]  /*259e0*/  LDS.64 R18, [R18] ;  /* 0x0000000012127984 */ /* 0x000e220000000a00 */
[----:B------:R-:W-:Y:S06]  /*259f0*/  BAR.SYNC.DEFER_BLOCKING 0x0 ;  /* 0x0000000000007b1d */ /* 0x000fec0000010000 */
[----:B------:R-:W-:Y:S04]  /*25a00*/  LDS.64 R22, [R22] ;  /* 0x0000000016167984 */ /* 0x000fe80000000a00 */
[----:B------:R-:W1:Y:S01]  /*25a10*/  LDS.64 R20, [R0] ;  /* 0x0000000000147984 */ /* 0x000e620000000a00 */
[----:B------:R-:W-:Y:S06]  /*25a20*/  BAR.SYNC.DEFER_BLOCKING 0x0 ;  /* 0x0000000000007b1d */ /* 0x000fec0000010000 */
[----:B0-----:R-:W-:-:S08]  /*25a30*/  DADD R16, R16, R18 ;  /* 0x0000000010107229 */ /* 0x001fd00000000012 */
[----:B------:R-:W-:-:S08]  /*25a40*/  DMUL R16, R16, UR26 ;  /* 0x0000001a10107c28 */ /* 0x000fd00008000000 */
[--C-:B------:R-:W-:Y:S01]  /*25a50*/  DFMA R16, R16, 0.5, R4.reuse ;  /* 0x3fe000001010782b */ /* 0x100fe20000000004 */
[----:B------:R-:W-:Y:S04]  /*25a60*/  LDS.64 R26, [R29] ;  /* 0x000000001d1a7984 */ /* 0x000fe80000000a00 */
[----:B------:R-:W0:Y:S03]  /*25a70*/  LDS.64 R24, [R2] ;  /* 0x0000000002187984 */ /* 0x000e260000000a00 */
[----:B------:R-:W-:Y:S02]  /*25a80*/  DADD R4, R16, -R4 ;  /* 0x0000000010047229 */ /* 0x000fe40000000804 */
[----:B-1----:R-:W-:-:S06]  /*25a90*/  DADD R20, R20, R22 ;  /* 0x0000000014147229 */ /* 0x002fcc0000000016 */
[----:B------:R-:W-:Y:S02]  /*25aa0*/  DMUL R4, R4, UR26 ;  /* 0x0000001a04047c28 */ /* 0x000fe40008000000 */
[----:B------:R-:W-:-:S06]  /*25ab0*/  DMUL R20, R20, UR26 ;  /* 0x0000001a14147c28 */ /* 0x000fcc0008000000 */
[----:B------:R-:W-:Y:S01]  /*25ac0*/  DFMA R10, R4, 0.5, R10 ;  /* 0x3fe00000040a782b */ /* 0x000fe2000000000a */
[----:B------:R-:W-:Y:S02]  /*25ad0*/  IMAD.MOV.U32 R4, RZ, RZ, R16 ;  /* 0x000000ffff047224 */ /* 0x000fe400078e0010 */
[----:B------:R-:W-:Y:S01]  /*25ae0*/  IMAD.MOV.U32 R5, RZ, RZ, R17 ;  /* 0x000000ffff057224 */ /* 0x000fe200078e0011 */
[----:B------:R-:W-:-:S08]  /*25af0*/  DFMA R20, R20, 0.5, R6 ;  /* 0x3fe000001414782b */ /* 0x000fd00000000006 */
[----:B------:R-:W-:Y:S02]  /*25b00*/  DADD R6, R20, -R6 ;  /* 0x0000000014067229 */ /* 0x000fe40000000806 */
[----:B0-----:R-:W-:-:S06]  /*25b10*/  DADD R24, R24, R26 ;  /* 0x0000000018187229 */ /* 0x001fcc000000001a */
[----:B------:R-:W-:Y:S02]  /*25b20*/  DMUL R6, R6, UR26 ;  /* 0x0000001a06067c28 */ /* 0x000fe40008000000 */
[----:B------:R-:W-:-:S06]  /*25b30*/  DMUL R24, R24, UR26 ;  /* 0x0000001a18187c28 */ /* 0x000fcc0008000000 */
[----:B------:R-:W-:Y:S01]  /*25b40*/  DFMA R12, R6, 0.5, R12 ;  /* 0x3fe00000060c782b */ /* 0x000fe2000000000c */
[----:B------:R-:W-:Y:S02]  /*25b50*/  IMAD.MOV.U32 R6, RZ, RZ, R20 ;  /* 0x000000ffff067224 */ /* 0x000fe400078e0014 */
[----:B------:R-:W-:Y:S01]  /*25b60*/  IMAD.MOV.U32 R7, RZ, RZ, R21 ;  /* 0x000000ffff077224 */ /* 0x000fe200078e0015 */
[----:B------:R-:W-:-:S08]  /*25b70*/  DFMA R24, R24, 0.5, R32 ;  /* 0x3fe000001818782b */ /* 0x000fd00000000020 */
[----:B------:R-:W-:Y:S02]  /*25b80*/  DADD R8, R24, -R32 ;  /* 0x0000000018087229 */ /* 0x000fe40000000820 */
[----:B------:R-:W-:Y:S02]  /*25b90*/  IMAD.MOV.U32 R32, RZ, RZ, R24 ;  /* 0x000000ffff207224 */ /* 0x000fe400078e0018 */
[----:B------:R-:W-:-:S04]  /*25ba0*/  IMAD.MOV.U32 R33, RZ, RZ, R25 ;  /* 0x000000ffff217224 */ /* 0x000fc800078e0019 */
[----:B------:R-:W-:-:S08]  /*25bb0*/  DMUL R8, R8, UR26 ;  /* 0x0000001a08087c28 */ /* 0x000fd00008000000 */
[----:B------:R-:W-:Y:S01]  /*25bc0*/  DFMA R14, R8, 0.5, R14 ;  /* 0x3fe00000080e782b */ /* 0x000fe2000000000e */
[----:B------:R-:W-:Y:S08]  /*25bd0*/  BAR.SYNC.DEFER_BLOCKING 0x0 ;  /* 0x0000000000007b1d */ /* 0x000ff00000010000 */
[----:B------:R-:W-:Y:S08]  /*25be0*/  BAR.SYNC.DEFER_BLOCKING 0x0 ;  /* 0x0000000000007b1d */ /* 0x000ff00000010000 */
[----:B------:R-:W-:Y:S06]  /*25bf0*/  BAR.SYNC.DEFER_BLOCKING 0x0 ;  /* 0x0000000000007b1d */ /* 0x000fec0000010000 */
[----:B------:R-:W-:-:S14]  /*25c00*/  DSETP.GTU.AND P0, PT, R14, UR10, PT ;  /* 0x0000000a0e007e2a */ /* 0x000fdc000bf0c000 */
[----:B------:R-:W-:Y:S05]  /*25c10*/  @!P0 BRA `(.L_x_1449) ;  /* 0xfffffda8005c8947 */ /* 0x000fea000383ffff */
[----:B------:R-:W-:Y:S02]  /*25c20*/  IMAD.MOV.U32 R4, RZ, RZ, R20 ;  /* 0x000000ffff047224 */ /* 0x000fe400078e0014 */
[----:B------:R-:W-:Y:S02]  /*25c30*/  IMAD.MOV.U32 R5, RZ, RZ, R21 ;  /* 0x000000ffff057224 */ /* 0x000fe400078e0015 */
[----:B------:R-:W-:Y:S02]  /*25c40*/  IMAD.MOV.U32 R32, RZ, RZ, R24 ;  /* 0x000000ffff207224 */ /* 0x000fe400078e0018 */
[----:B------:R-:W-:-:S07]  /*25c50*/  IMAD.MOV.U32 R33, RZ, RZ, R25 ;  /* 0x000000ffff217224 */ /* 0x000fce00078e0019 */
.L_x_973:
[----:B-1----:R-:W0:Y:S01]  /*25c60*/  MUFU.RCP64H R3, R33 ;  /* 0x0000002100037308 */ /* 0x002e220000001800 */
[----:B------:R-:W-:Y:S01]  /*25c70*/  IMAD.MOV.U32 R2, RZ, RZ, 0x1 ;  /* 0x00000001ff027424 */ /* 0x000fe200078e00ff */
[----:B------:R-:W1:Y:S01]  /*25c80*/  LDC.64 R8, c[0x3][0xb0] ;  /* 0x00c02c00ff087b82 */ /* 0x000e620000000a00 */
[----:B------:R-:W-:Y:S05]  /*25c90*/  WARPSYNC.ALL ;  /* 0x0000000000007948 */ /* 0x000fea0003800000 */
[----:B------:R-:W-:Y:S01]  /*25ca0*/  BSSY.RECONVERGENT B1, `(.L_x_1450) ;  /* 0x0000015000017945 */ /* 0x000fe20003800200 */
[----:B0-----:R-:W-:-:S08]  /*25cb0*/  DFMA R6, R2, -R32, 1 ;  /* 0x3ff000000206742b */ /* 0x001fd00000000820 */
[----:B------:R-:W-:-:S08]  /*25cc0*/  DFMA R6, R6, R6, R6 ;  /* 0x000000060606722b */ /* 0x000fd00000000006 */
[----:B------:R-:W-:Y:S02]  /*25cd0*/  DFMA R6, R2, R6, R2 ;  /* 0x000000060206722b */ /* 0x000fe40000000002 */
[----:B-1----:R-:W-:-:S06]  /*25ce0*/  DADD R2, R8, -UR10 ;  /* 0x8000000a08027e29 */ /* 0x002fcc0008000000 */
        /* <DEDUP_REMOVED lines=15> */
[----:B-----5:R-:W-:Y:S05]  /*25de0*/  CALL.REL.NOINC `($__internal_2_$__cuda_sm20_div_rn_f64_full) ;  /* 0x0000000000247944 */ /* 0x020fea0003c00000 */
.L_x_1451:
[----:B------:R-:W-:Y:S05]  /*25df0*/  BSYNC.RECONVERGENT B1 ;  /* 0x0000000000017941 */ /* 0x000fea0003800200 */
.L_x_1450:
[----:B------:R-:W0:Y:S01]  /*25e00*/  S2R R0, SR_CTAID.X ;  /* 0x0000000000007919 */ /* 0x000e220000002500 */
[----:B------:R-:W1:Y:S01]  /*25e10*/  LDC.64 R2, c[0x0][0x390] ;  /* 0x0000e400ff027b82 */ /* 0x000e620000000a00 */
[----:B-----5:R-:W-:Y:S01]  /*25e20*/  DADD R12, R20, R12 ;  /* 0x00000000140c7229 */ /* 0x020fe2000000000c */
[----:B------:R-:W0:Y:S02]  /*25e30*/  S2R R5, SR_TID.X ;  /* 0x0000000000057919 */ /* 0x000e240000002100 */
[----:B0-----:R-:W-:-:S04]  /*25e40*/  IMAD R5, R0, 0x100, R5 ;  /* 0x0000010000057824 */ /* 0x001fc800078e0205 */
[----:B-1----:R-:W-:-:S05]  /*25e50*/  IMAD.WIDE.U32 R2, R5, 0x8, R2 ;  /* 0x0000000805027825 */ /* 0x002fca00078e0002 */
[----:B------:R-:W-:Y:S01]  /*25e60*/  STG.E.64 desc[UR14][R2.64+0x61a80], R12 ;  /* 0x061a800c02007986 */ /* 0x000fe2000c101b0e */
[----:B------:R-:W-:Y:S05]  /*25e70*/  EXIT ;  /* 0x000000000000794d */ /* 0x000fea0003800000 */
        .weak           $__internal_2_$__cuda_sm20_div_rn_f64_full
        .type           $__internal_2_$__cuda_sm20_div_rn_f64_full,@function
        .size           $__internal_2_$__cuda_sm20_div_rn_f64_full,($__internal_3_$__cuda_sm20_dsqrt_rn_f64_mediumpath_v1 - $__internal_2_$__cuda_sm20_div_rn_f64_full)
$__internal_2_$__cuda_sm20_div_rn_f64_full:
[C---:B------:R-:W-:Y:S01]  /*25e80*/  FSETP.GEU.AND P0, PT, |R21|.reuse, 1.469367938527859385e-39, PT ;  /* 0x001000001500780b */ /* 0x040fe20003f0e200 */
[--C-:B------:R-:W-:Y:S01]  /*25e90*/  IMAD.MOV.U32 R28, RZ, RZ, R20.reuse ;  /* 0x000000ffff1c7224 */ /* 0x100fe200078e0014 */
[C---:B------:R-:W-:Y:S01]  /*25ea0*/  LOP3.LUT R25, R21.reuse, 0x800fffff, RZ, 0xc0, !PT ;  /* 0x800fffff15197812 */ /* 0x040fe200078ec0ff */
[----:B------:R-:W-:Y:S01]  /*25eb0*/  IMAD.MOV.U32 R29, RZ, RZ, R21 ;  /* 0x000000ffff1d7224 */ /* 0x000fe200078e0015 */
[----:B------:R-:W-:Y:S01]  /*25ec0*/  LOP3.LUT R26, R21, 0x7ff00000, RZ, 0xc0, !PT ;  /* 0x7ff00000151a7812 */ /* 0x000fe200078ec0ff */
[----:B------:R-:W-:Y:S01]  /*25ed0*/  IMAD.MOV.U32 R30, RZ, RZ, R20 ;  /* 0x000000ffff1e7224 */ /* 0x000fe200078e0014 */
[----:B------:R-:W-:Y:S01]  /*25ee0*/  LOP3.LUT R31, R25, 0x3ff00000, RZ, 0xfc, !PT ;  /* 0x3ff00000191f7812 */ /* 0x000fe200078efcff */
[----:B------:R-:W-:Y:S01]  /*25ef0*/  IMAD.MOV.U32 R39, RZ, RZ, R23 ;  /* 0x000000ffff277224 */ /* 0x000fe200078e0017 */
[----:B------:R-:W-:Y:S01]  /*25f00*/  BSSY.RECONVERGENT B0, `(.L_x_1452) ;  /* 0x0000058000007945 */ /* 0x000fe20003800200 */
[----:B------:R-:W-:Y:S02]  /*25f10*/  IMAD.MOV.U32 R50, RZ, RZ, 0x1 ;  /* 0x00000001ff327424 */ /* 0x000fe400078e00ff */
[----:B------:R-:W-:Y:S01]  /*25f20*/  IMAD.MOV.U32 R38, RZ, RZ, R24 ;  /* 0x000000ffff267224 */ /* 0x000fe200078e0018 */
[C---:B------:R-:W-:Y:S01]  /*25f30*/  FSETP.GEU.AND P1, PT, |R39|.reuse, 1.469367938527859385e-39, PT ;  /* 0x001000002700780b */ /* 0x040fe20003f2e200 */
[----:B------:R-:W-:Y:S01]  /*25f40*/  @!P0 DMUL R30, R28, 8.98846567431157953865e+307 ;  /* 0x7fe000001c1e8828 */ /* 0x000fe20000000000 */
[----:B------:R-:W-:Y:S01]  /*25f50*/  LOP3.LUT R20, R39, 0x7ff00000, RZ, 0xc0, !PT ;  /* 0x7ff0000027147812 */ /* 0x000fe200078ec0ff */
[----:B------:R-:W-:-:S02]  /*25f60*/  IMAD.MOV.U32 R21, RZ, RZ, 0x1ca00000 ;  /* 0x1ca00000ff157424 */ /* 0x000fc400078e00ff */
[----:B------:R-:W-:Y:S01]  /*25f70*/  IMAD.MOV.U32 R40, RZ, RZ, R38 ;  /* 0x000000ffff287224 */ /* 0x000fe200078e0026 */
[----:B------:R-:W-:Y:S01]  /*25f80*/  ISETP.GE.U32.AND P5, PT, R20, R26, PT ;  /* 0x0000001a1400720c */ /* 0x000fe20003fa6070 */
[----:B------:R-:W0:Y:S04]  /*25f90*/  MUFU.RCP64H R51, R31 ;  /* 0x0000001f00337308 */ /* 0x000e280000001800 */
[----:B------:R-:W-:Y:S02]  /*25fa0*/  @!P0 LOP3.LUT R26, R31, 0x7ff00000, RZ, 0xc0, !PT ;  /* 0x7ff000001f1a8812 */ /* 0x000fe400078ec0ff */
[----:B------:R-:W-:Y:S01]  /*25fb0*/  @!P1 LOP3.LUT R23, R29, 0x7ff00000, RZ, 0xc0, !PT ;  /* 0x7ff000001d179812 */ /* 0x000fe200078ec0ff */
[----:B------:R-:W-:-:S03]  /*25fc0*/  @!P1 IMAD.MOV.U32 R48, RZ, RZ, RZ ;  /* 0x000000ffff309224 */ /* 0x000fc600078e00ff */
[----:B------:R-:W-:-:S04]  /*25fd0*/  @!P1 ISETP.GE.U32.AND P2, PT, R20, R23, PT ;  /* 0x000000171400920c */ /* 0x000fc80003f46070 */
[----:B------:R-:W-:Y:S01]  /*25fe0*/  @!P1 SEL R23, R21, 0x63400000, !P2 ;  /* 0x6340000015179807 */ /* 0x000fe20005000000 */
[----:B0-----:R-:W-:-:S03]  /*25ff0*/  DFMA R24, R50, -R30, 1 ;  /* 0x3ff000003218742b */ /* 0x001fc6000000081e */
[----:B------:R-:W-:-:S04]  /*26000*/  @!P1 LOP3.LUT R23, R23, 0x80000000, R39, 0xf8, !PT ;  /* 0x8000000017179812 */ /* 0x000fc800078ef827 */
[----:B------:R-:W-:Y:S01]  /*26010*/  @!P1 LOP3.LUT R49, R23, 0x100000, RZ, 0xfc, !PT ;  /* 0x0010000017319812 */ /* 0x000fe200078efcff */
[----:B------:R-:W-:Y:S01]  /*26020*/  VIADD R23, R26, 0xffffffff ;  /* 0xffffffff1a177836 */ /* 0x000fe20000000000 */
[----:B------:R-:W-:-:S08]  /*26030*/  DFMA R24, R24, R24, R24 ;  /* 0x000000181818722b */ /* 0x000fd00000000018 */
[----:B------:R-:W-:Y:S01]  /*26040*/  DFMA R50, R50, R24, R50 ;  /* 0x000000183232722b */ /* 0x000fe20000000032 */
[----:B------:R-:W-:-:S04]  /*26050*/  SEL R24, R21, 0x63400000, !P5 ;  /* 0x6340000015187807 */ /* 0x000fc80006800000 */
[----:B------:R-:W-:-:S03]  /*26060*/  LOP3.LUT R41, R24, 0x800fffff, R39, 0xf8, !PT ;  /* 0x800fffff18297812 */ /* 0x000fc600078ef827 */
[----:B------:R-:W-:-:S03]  /*26070*/  DFMA R24, R50, -R30, 1 ;  /* 0x3ff000003218742b */ /* 0x000fc6000000081e */
[----:B------:R-:W-:-:S05]  /*26080*/  @!P1 DFMA R40, R40, 2, -R48 ;  /* 0x400000002828982b */ /* 0x000fca0000000830 */
[----:B------:R-:W-:Y:S01]  /*26090*/  DFMA R50, R50, R24, R50 ;  /* 0x000000183232722b */ /* 0x000fe20000000032 */
[----:B------:R-:W-:-:S04]  /*260a0*/  IMAD.MOV.U32 R25, RZ, RZ, R20 ;  /* 0x000000ffff197224 */ /* 0x000fc800078e0014 */
[----:B------:R-:W-:-:S03]  /*260b0*/  @!P1 LOP3.LUT R25, R41, 0x7ff00000, RZ, 0xc0, !PT ;  /* 0x7ff0000029199812 */ /* 0x000fc600078ec0ff */
[----:B------:R-:W-:Y:S02]  /*260c0*/  DMUL R48, R50, R40 ;  /* 0x0000002832307228 */ /* 0x000fe40000000000 */
[----:B------:R-:W-:-:S05]  /*260d0*/  VIADD R24, R25, 0xffffffff ;  /* 0xffffffff19187836 */ /* 0x000fca0000000000 */
[----:B------:R-:W-:Y:S01]  /*260e0*/  ISETP.GT.U32.AND P0, PT, R24, 0x7feffffe, PT ;  /* 0x7feffffe1800780c */ /* 0x000fe20003f04070 */
[----:B------:R-:W-:-:S03]  /*260f0*/  DFMA R52, R48, -R30, R40 ;  /* 0x8000001e3034722b */ /* 0x000fc60000000028 */
[----:B------:R-:W-:-:S05]  /*26100*/  ISETP.GT.U32.OR P0, PT, R23, 0x7feffffe, P0 ;  /* 0x7feffffe1700780c */ /* 0x000fca0000704470 */
[----:B------:R-:W-:-:S08]  /*26110*/  DFMA R48, R50, R52, R48 ;  /* 0x000000343230722b */ /* 0x000fd00000000030 */
        /* <DEDUP_REMOVED lines=30> */
.L_x_1453:
        /* <DEDUP_REMOVED lines=17> */
.L_x_1456:
[----:B------:R-:W-:Y:S01]  /*26410*/  LOP3.LUT R21, R29, 0x80000, RZ, 0xfc, !PT ;  /* 0x000800001d157812 */ /* 0x000fe200078efcff */
[----:B------:R-:W-:-:S04]  /*26420*/  IMAD.MOV.U32 R50, RZ, RZ, R28 ;  /* 0x000000ffff327224 */ /* 0x000fc800078e001c */
[----:B------:R-:W-:Y:S01]  /*26430*/  IMAD.MOV.U32 R51, RZ, RZ, R21 ;  /* 0x000000ffff337224 */ /* 0x000fe200078e0015 */
[----:B------:R-:W-:Y:S06]  /*26440*/  BRA `(.L_x_1454) ;  /* 0x00000000000c7947 */ /* 0x000fec0003800000 */
.L_x_1455:
[----:B------:R-:W-:Y:S01]  /*26450*/  LOP3.LUT R21, R39, 0x80000, RZ, 0xfc, !PT ;  /* 0x0008000027157812 */ /* 0x000fe200078efcff */
[----:B------:R-:W-:-:S04]  /*26460*/  IMAD.MOV.U32 R50, RZ, RZ, R38 ;  /* 0x000000ffff327224 */ /* 0x000fc800078e0026 */
[----:B------:R-:W-:-:S07]  /*26470*/  IMAD.MOV.U32 R51, RZ, RZ, R21 ;  /* 0x000000ffff337224 */ /* 0x000fce00078e0015 */
.L_x_1454:
[----:B------:R-:W-:Y:S05]  /*26480*/  BSYNC.RECONVERGENT B0 ;  /* 0x0000000000007941 */ /* 0x000fea0003800200 */
.L_x_1452:
[----:B------:R-:W-:Y:S02]  /*26490*/  IMAD.MOV.U32 R23, RZ, RZ, 0x0 ;  /* 0x00000000ff177424 */ /* 0x000fe400078e00ff */
[----:B------:R-:W-:Y:S02]  /*264a0*/  IMAD.MOV.U32 R20, RZ, RZ, R50 ;  /* 0x000000ffff147224 */ /* 0x000fe400078e0032 */
[----:B------:R-:W-:Y:S01]  /*264b0*/  IMAD.MOV.U32 R21, RZ, RZ, R51 ;  /* 0x000000ffff157224 */ /* 0x000fe200078e0033 */
[----:B------:R-:W-:Y:S06]  /*264c0*/  RET.REL.NODEC R22 `(_Z9paths_rk2PdS_S_) ;  /* 0xfffffd9816cc7950 */ /* 0x000fec0003c3ffff */
        .weak           $__internal_3_$__cuda_sm20_dsqrt_rn_f64_mediumpath_v1
        .type           $__internal_3_$__cuda_sm20_dsqrt_rn_f64_mediumpath_v1,@function
        .size           $__internal_3_$__cuda_sm20_dsqrt_rn_f64_mediumpath_v1,($_Z9paths_rk2PdS_S_$__internal_accurate_pow - $__internal_3_$__cuda_sm20_dsqrt_rn_f64_mediumpath_v1)
$__internal_3_$__cuda_sm20_dsqrt_rn_f64_mediumpath_v1:
        /* <DEDUP_REMOVED lines=15> */
.L_x_1458:
        /* <DEDUP_REMOVED lines=24> */
.L_x_1460:
[----:B------:R-:W-:-:S11]  /*26740*/  DADD R22, R30, R30 ;  /* 0x000000001e167229 */ /* 0x000fd6000000001e */
.L_x_1459:
[----:B------:R-:W-:Y:S05]  /*26750*/  BSYNC.RECONVERGENT B1 ;  /* 0x0000000000017941 */ /* 0x000fea0003800200 */
.L_x_1457:
[----:B------:R-:W-:Y:S02]  /*26760*/  IMAD.MOV.U32 R24, RZ, RZ, R20 ;  /* 0x000000ffff187224 */ /* 0x000fe400078e0014 */
[----:B------:R-:W-:Y:S02]  /*26770*/  IMAD.MOV.U32 R25, RZ, RZ, 0x0 ;  /* 0x00000000ff197424 */ /* 0x000fe400078e00ff */
[----:B------:R-:W-:Y:S02]  /*26780*/  IMAD.MOV.U32 R21, RZ, RZ, R23 ;  /* 0x000000ffff157224 */ /* 0x000fe400078e0017 */
[----:B------:R-:W-:Y:S05]  /*26790*/  RET.REL.NODEC R24 `(_Z9paths_rk2PdS_S_) ;  /* 0xfffffd9818187950 */ /* 0x000fea0003c3ffff */
        .type           $_Z9paths_rk2PdS_S_$__internal_accurate_pow,@function
        .size           $_Z9paths_rk2PdS_S_$__internal_accurate_pow,($_Z9paths_rk2PdS_S_$__internal_trig_reduction_slowpathd - $_Z9paths_rk2PdS_S_$__internal_accurate_pow)
$_Z9paths_rk2PdS_S_$__internal_accurate_pow:
[----:B------:R-:W-:Y:S01]  /*267a0*/  ISETP.GT.U32.AND P5, PT, R17, 0xfffff, PT ;  /* 0x000fffff1100780c */ /* 0x000fe20003fa4070 */
[----:B------:R-:W-:Y:S01]  /*267b0*/  IMAD.MOV.U32 R20, RZ, RZ, R38 ;  /* 0x000000ffff147224 */ /* 0x000fe200078e0026 */
[----:B------:R-:W-:Y:S01]  /*267c0*/  UMOV UR12, 0x7d2cafe2 ;  /* 0x7d2cafe2000c7882 */ /* 0x000fe20000000000 */
[----:B------:R-:W-:Y:S01]  /*267d0*/  IMAD.MOV.U32 R21, RZ, RZ, R17 ;  /* 0x000000ffff157224 */ /* 0x000fe200078e0011 */
[----:B------:R-:W-:Y:S01]  /*267e0*/  UMOV UR13, 0x3eb0f5ff ;  /* 0x3eb0f5ff000d7882 */ /* 0x000fe20000000000 */
[----:B------:R-:W-:Y:S01]  /*267f0*/  IMAD.MOV.U32 R26, RZ, RZ, RZ ;  /* 0x000000ffff1a7224 */ /* 0x000fe200078e00ff */
[----:B------:R-:W-:Y:S01]  /*26800*/  UMOV UR42, 0xfefa39ef ;  /* 0xfefa39ef002a7882 */ /* 0x000fe20000000000 */
[----:B------:R-:W-:Y:S01]  /*26810*/  UMOV UR43, 0x3fe62e42 ;  /* 0x3fe62e42002b7882 */ /* 0x000fe20000000000 */
[----:B------:R-:W-:-:S05]  /*26820*/  UMOV UR10, UR6 ;  /* 0x00000006000a7c82 */ /* 0x000fca0008000000 */
[----:B------:R-:W-:Y:S01]  /*26830*/  @!P5 DMUL R52, R20, 1.80143985094819840000e+16 ;  /* 0x435000001434d828 */ /* 0x000fe20000000000 */
[--C-:B------:R-:W-:Y:S01]  /*26840*/  IMAD.MOV.U32 R20, RZ, RZ, R17.reuse ;  /* 0x000000ffff147224 */ /* 0x100fe200078e0011 */
[----:B------:R-:W-:-:S08]  /*26850*/  SHF.R.U32.HI R17, RZ, 0x14, R17 ;  /* 0x00000014ff117819 */ /* 0x000fd00000011611 */
[----:B------:R-:W-:Y:S01]  /*26860*/  @!P5 IMAD.MOV.U32 R20, RZ, RZ, R53 ;  /* 0x000000ffff14d224 */ /* 0x000fe200078e0035 */
[----:B------:R-:W-:Y:S01]  /*26870*/  @!P5 LEA.HI R17, R53, 0xffffffca, RZ, 0xc ;  /* 0xffffffca3511d811 */ /* 0x000fe200078f60ff */
[----:B------:R-:W-:-:S03]  /*26880*/  @!P5 IMAD.MOV.U32 R38, RZ, RZ, R52 ;  /* 0x000000ffff26d224 */ /* 0x000fc600078e0034 */
[----:B------:R-:W-:-:S04]  /*26890*/  LOP3.LUT R20, R20, 0x800fffff, RZ, 0xc0, !PT ;  /* 0x800fffff14147812 */ /* 0x000fc800078ec0ff */
[----:B------:R-:W-:-:S04]  /*268a0*/  LOP3.LUT R39, R20, 0x3ff00000, RZ, 0xfc, !PT ;  /* 0x3ff0000014277812 */ /* 0x000fc800078efcff */
[----:B------:R-:W-:-:S13]  /*268b0*/  ISETP.GE.U32.AND P6, PT, R39, 0x3ff6a09f, PT ;  /* 0x3ff6a09f2700780c */ /* 0x000fda0003fc6070 */
[----:B------:R-:W-:-:S04]  /*268c0*/  @P6 VIADD R21, R39, 0xfff00000 ;  /* 0xfff0000027156836 */ /* 0x000fc80000000000 */
[----:B------:R-:W-:-:S06]  /*268d0*/  @P6 IMAD.MOV.U32 R39, RZ, RZ, R21 ;  /* 0x000000ffff276224 */ /* 0x000fcc00078e0015 */
[C---:B------:R-:W-:Y:S02]  /*268e0*/  DADD R22, R38.reuse, 1 ;  /* 0x3ff0000026167429 */ /* 0x040fe40000000000 */
[----:B------:R-:W-:-:S04]  /*268f0*/  DADD R38, R38, -1 ;  /* 0xbff0000026267429 */ /* 0x000fc80000000000 */
        /* <DEDUP_REMOVED lines=8> */
[----:B------:R-:W-:Y:S02]  /*26980*/  DMUL R30, R50, R50 ;  /* 0x00000032321e7228 */ /* 0x000fe40000000000 */
[----:B------:R-:W-:-:S06]  /*26990*/  DADD R46, R38, -R50 ;  /* 0x00000000262e7229 */ /* 0x000fcc0000000832 */
[----:B------:R-:W-:Y:S01]  /*269a0*/  DFMA R20, R30, UR12, R20 ;  /* 0x0000000c1e147c2b */ /* 0x000fe20008000014 */
[----:B------:R-:W-:Y:S01]  /*269b0*/  UMOV UR12, 0x75488a3f ;  /* 0x75488a3f000c7882 */ /* 0x000fe20000000000 */
[----:B------:R-:W-:Y:S01]  /*269c0*/  UMOV UR13, 0x3ef3b20a ;  /* 0x3ef3b20a000d7882 */ /* 0x000fe20000000000 */
[----:B------:R-:W-:-:S05]  /*269d0*/  DADD R46, R46, R46 ;  /* 0x000000002e2e7229 */ /* 0x000fca000000002e */
[----:B------:R-:W-:Y:S01]  /*269e0*/  DFMA R28, R30, R20, UR12 ;  /* 0x0000000c1e1c7e2b */ /* 0x000fe20008000014 */
[----:B------:R-:W-:Y:S01]  /*269f0*/  UMOV UR12, 0xe4faecd5 ;  /* 0xe4faecd5000c7882 */ /* 0x000fe20000000000 */
[----:B------:R-:W-:Y:S01]  /*26a00*/  UMOV UR13, 0x3f1745cd ;  /* 0x3f1745cd000d7882 */ /* 0x000fe20000000000 */
[-C--:B------:R-:W-:Y:S02]  /*26a10*/  DMUL R20, R50, R50.reuse ;  /* 0x0000003232147228 */ /* 0x080fe40000000000 */
[----:B------:R-:W-:-:S03]  /*26a20*/  DFMA R46, R38, -R50, R46 ;  /* 0x80000032262e722b */ /* 0x000fc6000000002e */
[----:B------:R-:W-:Y:S01]  /*26a30*/  DFMA R28, R30, R28, UR12 ;  /* 0x0000000c1e1c7e2b */ /* 0x000fe2000800001c */
[----:B------:R-:W-:Y:S01]  /*26a40*/  UMOV UR12, 0x258a578b ;  /* 0x258a578b000c7882 */ /* 0x000fe20000000000 */
[----:B------:R-:W-:-:S03]  /*26a50*/  UMOV UR13, 0x3f3c71c7 ;  /* 0x3f3c71c7000d7882 */ /* 0x000fc60000000000 */
[----:B------:R-:W-:-:S03]  /*26a60*/  DMUL R46, R26, R46 ;  /* 0x0000002e1a2e7228 */ /* 0x000fc60000000000 */
[----:B------:R-:W-:Y:S01]  /*26a70*/  DFMA R28, R30, R28, UR12 ;  /* 0x0000000c1e1c7e2b */ /* 0x000fe2000800001c */
[----:B------:R-:W-:Y:S01]  /*26a80*/  UMOV UR12, 0x9242b910 ;  /* 0x9242b910000c7882 */ /* 0x000fe20000000000 */
[----:B------:R-:W-:-:S05]  /*26a90*/  UMOV UR13, 0x3f624924 ;  /* 0x3f624924000d7882 */ /* 0x000fca0000000000 */
[----:B------:R-:W-:Y:S01]  /*26aa0*/  VIADD R39, R47, 0x100000 ;  /* 0x001000002f277836 */ /* 0x000fe20000000000 */
[----:B------:R-:W-:Y:S01]  /*26ab0*/  DFMA R28, R30, R28, UR12 ;  /* 0x0000000c1e1c7e2b */ /* 0x000fe2000800001c */
[----:B------:R-:W-:Y:S01]  /*26ac0*/  UMOV UR12, 0x99999dfb ;  /* 0x99999dfb000c7882 */ /* 0x000fe20000000000 */
[----:B------:R-:W-:Y:S01]  /*26ad0*/  UMOV UR13, 0x3f899999 ;  /* 0x3f899999000d7882 */ /* 0x000fe20000000000 */
[----:B------:R-:W-:-:S05]  /*26ae0*/  IMAD.MOV.U32 R38, RZ, RZ, R46 ;  /* 0x000000ffff267224 */ /* 0x000fca00078e002e */
[----:B------:R-:W-:Y:S01]  /*26af0*/  DFMA R28, R30, R28, UR12 ;  /* 0x0000000c1e1c7e2b */ /* 0x000fe2000800001c */
[----:B------:R-:W-:Y:S01]  /*26b00*/  UMOV UR12, 0x55555555 ;  /* 0x55555555000c7882 */ /* 0x000fe20000000000 */
[----:B------:R-:W-:-:S06]  /*26b10*/  UMOV UR13, 0x3fb55555 ;  /* 0x3fb55555000d7882 */ /* 0x000fcc0000000000 */
[----:B------:R-:W-:-:S08]  /*26b20*/  DFMA R22, R30, R28, UR12 ;  /* 0x0000000c1e167e2b */ /* 0x000fd0000800001c */
[----:B------:R-:W-:Y:S01]  /*26b30*/  DADD R24, -R22, UR12 ;  /* 0x0000000c16187e29 */ /* 0x000fe20008000100 */
[----:B------:R-:W-:Y:S01]  /*26b40*/  UMOV UR12, 0xb9e7b0 ;  /* 0x00b9e7b0000c7882 */ /* 0x000fe20000000000 */
[----:B------:R-:W-:-:S06]  /*26b50*/  UMOV UR13, 0x3c46a4cb ;  /* 0x3c46a4cb000d7882 */ /* 0x000fcc0000000000 */
[----:B------:R-:W-:Y:S02]  /*26b60*/  DFMA R28, R30, R28, R24 ;  /* 0x0000001c1e1c722b */ /* 0x000fe40000000018 */
[C---:B------:R-:W-:Y:S02]  /*26b70*/  DMUL R24, R50.reuse, R20 ;  /* 0x0000001432187228 */ /* 0x040fe40000000000 */
[----:B------:R-:W-:-:S04]  /*26b80*/  DFMA R30, R50, R50, -R20 ;  /* 0x00000032321e722b */ /* 0x000fc80000000814 */
[----:B------:R-:W-:Y:S01]  /*26b90*/  DADD R26, R28, -UR12 ;  /* 0x8000000c1c1a7e29 */ /* 0x000fe20008000000 */
[----:B------:R-:W-:Y:S01]  /*26ba0*/  UMOV UR12, 0x80000000 ;  /* 0x80000000000c7882 */ /* 0x000fe20000000000 */
[C---:B------:R-:W-:Y:S01]  /*26bb0*/  DFMA R28, R50.reuse, R20, -R24 ;  /* 0x00000014321c722b */ /* 0x040fe20000000818 */
[----:B------:R-:W-:Y:S01]  /*26bc0*/  UMOV UR13, 0x43300000 ;  /* 0x43300000000d7882 */ /* 0x000fe20000000000 */
[----:B------:R-:W-:-:S04]  /*26bd0*/  DFMA R30, R50, R38, R30 ;  /* 0x00000026321e722b */ /* 0x000fc8000000001e */
[----:B------:R-:W-:Y:S02]  /*26be0*/  DADD R40, R22, R26 ;  /* 0x0000000016287229 */ /* 0x000fe4000000001a */
[----:B------:R-:W-:-:S06]  /*26bf0*/  DFMA R28, R46, R20, R28 ;  /* 0x000000142e1c722b */ /* 0x000fcc000000001c */
[----:B------:R-:W-:Y:S02]  /*26c00*/  DMUL R20, R40, R24 ;  /* 0x0000001828147228 */ /* 0x000fe40000000000 */
[----:B------:R-:W-:Y:S02]  /*26c10*/  DFMA R28, R50, R30, R28 ;  /* 0x0000001e321c722b */ /* 0x000fe4000000001c */
[----:B------:R-:W-:-:S04]  /*26c20*/  DADD R30, R22, -R40 ;  /* 0x00000000161e7229 */ /* 0x000fc80000000828 */
[----:B------:R-:W-:-:S04]  /*26c30*/  DFMA R22, R40, R24, -R20 ;  /* 0x000000182816722b */ /* 0x000fc80000000814 */
[----:B------:R-:W-:-:S04]  /*26c40*/  DADD R30, R26, R30 ;  /* 0x000000001a1e7229 */ /* 0x000fc8000000001e */
[----:B------:R-:W-:-:S08]  /*26c50*/  DFMA R22, R40, R28, R22 ;  /* 0x0000001c2816722b */ /* 0x000fd00000000016 */
[----:B------:R-:W-:-:S08]  /*26c60*/  DFMA R30, R30, R24, R22 ;  /* 0x000000181e1e722b */ /* 0x000fd00000000016 */
[----:B------:R-:W-:-:S08]  /*26c70*/  DADD R24, R20, R30 ;  /* 0x0000000014187229 */ /* 0x000fd0000000001e */
[--C-:B------:R-:W-:Y:S02]  /*26c80*/  DADD R22, R50, R24.reuse ;  /* 0x0000000032167229 */ /* 0x100fe40000000018 */
[----:B------:R-:W-:-:S06]  /*26c90*/  DADD R20, R20, -R24 ;  /* 0x0000000014147229 */ /* 0x000fcc0000000818 */
[----:B------:R-:W-:Y:S02]  /*26ca0*/  DADD R50, R50, -R22 ;  /* 0x0000000032327229 */ /* 0x000fe40000000816 */
[----:B------:R-:W-:-:S06]  /*26cb0*/  DADD R20, R30, R20 ;  /* 0x000000001e147229 */ /* 0x000fcc0000000014 */
[----:B------:R-:W-:Y:S01]  /*26cc0*/  DADD R50, R24, R50 ;  /* 0x0000000018327229 */ /* 0x000fe20000000032 */
[C---:B------:R-:W-:Y:S02]  /*26cd0*/  VIADD R24, R17.reuse, 0xfffffc01 ;  /* 0xfffffc0111187836 */ /* 0x040fe40000000000 */
[----:B------:R-:W-:Y:S02]  /*26ce0*/  @P6 VIADD R24, R17, 0xfffffc02 ;  /* 0xfffffc0211186836 */ /* 0x000fe40000000000 */
[----:B------:R-:W-:-:S03]  /*26cf0*/  IMAD.MOV.U32 R25, RZ, RZ, 0x43300000 ;  /* 0x43300000ff197424 */ /* 0x000fc600078e00ff */
[----:B------:R-:W-:Y:S01]  /*26d00*/  DADD R20, R20, R50 ;  /* 0x0000000014147229 */ /* 0x000fe20000000032 */
[----:B------:R-:W-:-:S06]  /*26d10*/  LOP3.LUT R24, R24, 0x80000000, RZ, 0x3c, !PT ;  /* 0x8000000018187812 */ /* 0x000fcc00078e3cff */
[----:B------:R-:W-:Y:S01]  /*26d20*/  DADD R24, R24, -UR12 ;  /* 0x8000000c18187e29 */ /* 0x000fe20008000000 */
[----:B------:R-:W-:Y:S01]  /*26d30*/  UMOV UR12, 0xfefa39ef ;  /* 0xfefa39ef000c7882 */ /* 0x000fe20000000000 */
[----:B------:R-:W-:Y:S01]  /*26d40*/  DADD R46, R46, R20 ;  /* 0x000000002e2e7229 */ /* 0x000fe20000000014 */
[----:B------:R-:W-:-:S07]  /*26d50*/  UMOV UR13, 0x3fe62e42 ;  /* 0x3fe62e42000d7882 */ /* 0x000fce0000000000 */
        /* <DEDUP_REMOVED lines=19> */
[----:B------:R-:W-:-:S08]  /*26e90*/  DFMA R28, R24, UR12, -R26 ;  /* 0x0000000c181c7c2b */ /* 0x000fd0000800081a */
[----:B------:R-:W-:Y:S01]  /*26ea0*/  DFMA R28, R20, UR12, R28 ;  /* 0x0000000c141c7c2b */ /* 0x000fe2000800001c */
[----:B------:R-:W-:Y:S01]  /*26eb0*/  UMOV UR12, 0x3b39803f ;  /* 0x3b39803f000c7882 */ /* 0x000fe20000000000 */
[----:B------:R-:W-:Y:S01]  /*26ec0*/  IMAD.MOV.U32 R20, RZ, RZ, 0x652b82fe ;  /* 0x652b82feff147424 */ /* 0x000fe200078e00ff */
[----:B------:R-:W-:Y:S01]  /*26ed0*/  UMOV UR13, 0x3c7abc9e ;  /* 0x3c7abc9e000d7882 */ /* 0x000fe20000000000 */
[----:B------:R-:W-:-:S04]  /*26ee0*/  IMAD.MOV.U32 R21, RZ, RZ, 0x3ff71547 ;  /* 0x3ff71547ff157424 */ /* 0x000fc800078e00ff */
        /* <DEDUP_REMOVED lines=54> */
.L_x_1461:
[----:B------:R-:W-:Y:S01]  /*27250*/  DFMA R28, R28, R26, R26 ;  /* 0x0000001a1c1c722b */ /* 0x000fe2000000001a */
[----:B------:R-:W-:Y:S01]  /*27260*/  IMAD.MOV.U32 R49, RZ, RZ, 0x0 ;  /* 0x00000000ff317424 */ /* 0x000fe200078e00ff */
[----:B------:R-:W-:-:S08]  /*27270*/  DSETP.NEU.AND P5, PT, |R26|, +INF , PT ;  /* 0x7ff000001a00742a */ /* 0x000fd00003fad200 */
[----:B------:R-:W-:Y:S02]  /*27280*/  FSEL R17, R26, R28, !P5 ;  /* 0x0000001c1a117208 */ /* 0x000fe40006800000 */
[----:B------:R-:W-:Y:S01]  /*27290*/  FSEL R26, R27, R29, !P5 ;  /* 0x0000001d1b1a7208 */ /* 0x000fe20006800000 */
[----:B------:R-:W-:Y:S06]  /*272a0*/  RET.REL.NODEC R48 `(_Z9paths_rk2PdS_S_) ;  /* 0xfffffd8c30547950 */ /* 0x000fec0003c3ffff */
        .type           $_Z9paths_rk2PdS_S_$__internal_trig_reduction_slowpathd,@function
        .size           $_Z9paths_rk2PdS_S_$__internal_trig_reduction_slowpathd,(.L_x_1770 - $_Z9paths_rk2PdS_S_$__internal_trig_reduction_slowpathd)
$_Z9paths_rk2PdS_S_$__internal_trig_reduction_slowpathd:
        /* <DEDUP_REMOVED lines=21> */
[----:B------:R-:W-:Y:S02]  /*27400*/  CS2R R56, SRZ ;  /* 0x0000000000387805 */ /* 0x000fe4000001ff00 */
[----:B------:R-:W-:-:S07]  /*27410*/  LOP3.LUT R24, R24, 0x80000000, RZ, 0xfc, !PT ;  /* 0x8000000018187812 */ /* 0x000fce00078efcff */
.L_x_1466:
[----:B------:R-:W1:Y:S01]  /*27420*/  LDC.64 R22, c[0x4][0x40] ;  /* 0x01001000ff167b82 */ /* 0x000e620000000a00 */
[----:B0-----:R-:W-:Y:S02]  /*27430*/  R2UR UR12, R48 ;  /* 0x00000000300c72ca */ /* 0x001fe400000e0000 */
[----:B------:R-:W-:Y:S01]  /*27440*/  R2UR UR13, R49 ;  /* 0x00000000310d72ca */ /* 0x000fe200000e0000 */
[----:B-1----:R-:W-:-:S12]  /*27450*/  IMAD.WIDE R54, R27, 0x8, R22 ;  /* 0x000000081b367825 */ /* 0x002fd800078e0216 */
[----:B------:R-:W2:Y:S01]  /*27460*/  LDG.E.64.CONSTANT R54, desc[UR12][R54.64] ;  /* 0x0000000c36367981 */ /* 0x000ea2000c1e9b00 */
[----:B------:R-:W-:Y:S02]  /*27470*/  IMAD.MOV.U32 R40, RZ, RZ, R56 ;  /* 0x000000ffff287224 */ /* 0x000fe400078e0038 */
[----:B------:R-:W-:Y:S02]  /*27480*/  IMAD.MOV.U32 R41, RZ, RZ, R57 ;  /* 0x000000ffff297224 */ /* 0x000fe400078e0039 */
[----:B------:R-:W-:Y:S02]  /*27490*/  VIADD R31, R31, 0x1 ;  /* 0x000000011f1f7836 */ /* 0x000fe40000000000 */
[----:B------:R-:W-:Y:S02]  /*274a0*/  VIADD R27, R27, 0x1 ;  /* 0x000000011b1b7836 */ /* 0x000fe40000000000 */
[----:B--2---:R-:W-:-:S04]  /*274b0*/  IMAD.WIDE.U32 R40, P1, R54, R26, R40 ;  /* 0x0000001a36287225 */ /* 0x004fc80007820028 */
[CC--:B------:R-:W-:Y:S02]  /*274c0*/  IMAD R22, R54.reuse, R24.reuse, RZ ;  /* 0x0000001836167224 */ /* 0x0c0fe400078e02ff */
[----:B------:R-:W-:-:S03]  /*274d0*/  IMAD.HI.U32 R28, R54, R24, RZ ;  /* 0x00000018361c7227 */ /* 0x000fc600078e00ff */
[----:B------:R-:W-:Y:S01]  /*274e0*/  IADD3 R22, P2, PT, R22, R41, RZ ;  /* 0x0000002916167210 */ /* 0x000fe20007f5e0ff */
[CC--:B------:R-:W-:Y:S02]  /*274f0*/  IMAD R21, R55.reuse, R26.reuse, RZ ;  /* 0x0000001a37157224 */ /* 0x0c0fe400078e02ff */
[----:B------:R-:W-:-:S03]  /*27500*/  IMAD.HI.U32 R23, R55, R26, RZ ;  /* 0x0000001a37177227 */ /* 0x000fc600078e00ff */
[----:B------:R-:W-:Y:S01]  /*27510*/  IADD3 R57, P0, PT, R21, R22, RZ ;  /* 0x0000001615397210 */ /* 0x000fe20007f1e0ff */
[----:B------:R-:W-:Y:S01]  /*27520*/  IMAD.X R28, RZ, RZ, R28, P1 ;  /* 0x000000ffff1c7224 */ /* 0x000fe200008e061c */
[----:B------:R-:W-:Y:S01]  /*27530*/  ISETP.NE.AND P1, PT, R31, -0xf, PT ;  /* 0xfffffff11f00780c */ /* 0x000fe20003f25270 */
[CC--:B------:R-:W-:Y:S02]  /*27540*/  IMAD R21, R55.reuse, R24.reuse, RZ ;  /* 0x0000001837157224 */ /* 0x0c0fe400078e02ff */
[----:B------:R-:W-:Y:S01]  /*27550*/  IMAD.HI.U32 R22, R55, R24, RZ ;  /* 0x0000001837167227 */ /* 0x000fe200078e00ff */
[----:B------:R-:W-:-:S03]  /*27560*/  IADD3.X R28, P2, PT, R23, R28, RZ, P2, !PT ;  /* 0x0000001c171c7210 */ /* 0x000fc6000175e4ff */
[----:B------:R-:W-:Y:S01]  /*27570*/  IMAD.MOV.U32 R56, RZ, RZ, R40 ;  /* 0x000000ffff387224 */ /* 0x000fe200078e0028 */
[----:B------:R-:W-:Y:S01]  /*27580*/  IADD3.X R28, P0, PT, R21, R28, RZ, P0, !PT ;  /* 0x0000001c151c7210 */ /* 0x000fe2000071e4ff */
[----:B------:R-:W-:Y:S02]  /*27590*/  IMAD.X R21, RZ, RZ, R22, P2 ;  /* 0x000000ffff157224 */ /* 0x000fe400010e0616 */
[C---:B------:R-:W-:Y:S02]  /*275a0*/  IMAD R40, R30.reuse, 0x8, R1 ;  /* 0x000000081e287824 */ /* 0x040fe400078e0201 */
[----:B------:R-:W-:Y:S02]  /*275b0*/  IMAD.X R21, RZ, RZ, R21, P0 ;  /* 0x000000ffff157224 */ /* 0x000fe400000e0615 */
[----:B------:R-:W-:Y:S01]  /*275c0*/  VIADD R30, R30, 0x1 ;  /* 0x000000011e1e7836 */ /* 0x000fe20000000000 */
[----:B------:R0:W-:Y:S02]  /*275d0*/  STL.64 [R40], R56 ;  /* 0x0000003828007387 */ /* 0x0001e40000100a00 */
[----:B0-----:R-:W-:-:S02]  /*275e0*/  IMAD.MOV.U32 R56, RZ, RZ, R28 ;  /* 0x000000ffff387224 */ /* 0x001fc400078e001c */
[----:B------:R-:W-:Y:S01]  /*275f0*/  IMAD.MOV.U32 R57, RZ, RZ, R21 ;  /* 0x000000ffff397224 */ /* 0x000fe200078e0015 */
[----:B------:R-:W-:Y:S06]  /*27600*/  @P1 BRA `(.L_x_1466) ;  /* 0xfffffffc00841947 */ /* 0x000fec000383ffff */
[----:B------:R-:W-:Y:S05]  /*27610*/  BSYNC.RECONVERGENT B1 ;  /* 0x0000000000017941 */ /* 0x000fea0003800200 */
.L_x_1465:
[----:B------:R-:W-:-:S07]  /*27620*/  IMAD.MOV.U32 R27, RZ, RZ, R25 ;  /* 0x000000ffff1b7224 */ /* 0x000fce00078e0019 */
.L_x_1464:
[----:B------:R-:W-:Y:S05]  /*27630*/  BSYNC.RECONVERGENT B0 ;  /* 0x0000000000007941 */ /* 0x000fea0003800200 */
.L_x_1463:
        /* <DEDUP_REMOVED lines=11> */
[--C-:B---3--:R-:W-:Y:S02]  /*276f0*/  @P0 SHF.R.U32.HI R24, RZ, 0x1, R23.reuse ;  /* 0x00000001ff180819 */ /* 0x108fe40000011617 */
[C-C-:B------:R-:W-:Y:S02]  /*27700*/  @P0 SHF.R.U64 R25, R22.reuse, 0x1, R23.reuse ;  /* 0x0000000116190819 */ /* 0x140fe40000001217 */
[----:B------:R-:W-:Y:S02]  /*27710*/  @P0 SHF.L.U32 R27, R22, R29, RZ ;  /* 0x0000001d161b0219 */ /* 0x000fe400000006ff */
[----:B------:R-:W-:Y:S02]  /*27720*/  @P0 SHF.R.U64 R30, R30, R41, R28 ;  /* 0x000000291e1e0219 */ /* 0x000fe4000000121c */
[----:B------:R-:W-:-:S02]  /*27730*/  @P0 SHF.L.U64.HI R26, R22, R29, R23 ;  /* 0x0000001d161a0219 */ /* 0x000fc40000010217 */
[----:B0-----:R-:W-:Y:S02]  /*27740*/  @P0 SHF.R.U32.HI R31, RZ, R41, R28 ;  /* 0x00000029ff1f0219 */ /* 0x001fe4000001161c */
[----:B----4-:R-:W-:Y:S02]  /*27750*/  @P0 SHF.L.U32 R28, R20, R29, RZ ;  /* 0x0000001d141c0219 */ /* 0x010fe400000006ff */
[----:B------:R-:W-:Y:S02]  /*27760*/  @P0 SHF.R.U64 R25, R25, R41, R24 ;  /* 0x0000002919190219 */ /* 0x000fe40000001218 */
[----:B------:R-:W-:Y:S02]  /*27770*/  @P0 LOP3.LUT R22, R27, R30, RZ, 0xfc, !PT ;  /* 0x0000001e1b160212 */ /* 0x000fe400078efcff */
[----:B------:R-:W-:Y:S02]  /*27780*/  @P0 LOP3.LUT R23, R26, R31, RZ, 0xfc, !PT ;  /* 0x0000001f1a170212 */ /* 0x000fe400078efcff */
        /* <DEDUP_REMOVED lines=23> */
[----:B------:R-:W0:Y:S02]  /*27900*/  FLO.U32 R26, R29 ;  /* 0x0000001d001a7300 */ /* 0x000e2400000e0000 */
[C---:B0-----:R-:W-:Y:S02]  /*27910*/  IADD3 R28, PT, PT, -R26.reuse, 0x1f, RZ ;  /* 0x0000001f1a1c7810 */ /* 0x041fe40007ffe1ff */
[----:B------:R-:W-:-:S03]  /*27920*/  IADD3 R26, PT, PT, -R26, 0x3f, RZ ;  /* 0x0000003f1a1a7810 */ /* 0x000fc60007ffe1ff */
[----:B------:R-:W-:-:S05]  /*27930*/  @P0 IMAD.MOV R26, RZ, RZ, R28 ;  /* 0x000000ffff1a0224 */ /* 0x000fca00078e021c */
[----:B------:R-:W-:-:S13]  /*27940*/  ISETP.NE.AND P0, PT, R26, RZ, PT ;  /* 0x000000ff1a00720c */ /* 0x000fda0003f05270 */
[----:B------:R-:W-:Y:S05]  /*27950*/  @!P0 BRA `(.L_x_1468) ;  /* 0x0000000000288947 */ /* 0x000fea0003800000 */
[C---:B------:R-:W-:Y:S02]  /*27960*/  LOP3.LUT R28, R26.reuse, 0x3f, RZ, 0xc0, !PT ;  /* 0x0000003f1a1c7812 */ /* 0x040fe400078ec0ff */
[--C-:B------:R-:W-:Y:S02]  /*27970*/  SHF.R.U64 R25, R25, 0x1, R22.reuse ;  /* 0x0000000119197819 */ /* 0x100fe40000001216 */
[----:B------:R-:W-:Y:S02]  /*27980*/  SHF.R.U32.HI R22, RZ, 0x1, R22 ;  /* 0x00000001ff167819 */ /* 0x000fe40000011616 */
[----:B------:R-:W-:Y:S02]  /*27990*/  LOP3.LUT R27, R26, 0x3f, RZ, 0xc, !PT ;  /* 0x0000003f1a1b7812 */ /* 0x000fe400078e0cff */
[CC--:B------:R-:W-:Y:S02]  /*279a0*/  SHF.L.U64.HI R20, R23.reuse, R28.reuse, R20 ;  /* 0x0000001c17147219 */ /* 0x0c0fe40000010214 */
[----:B------:R-:W-:-:S02]  /*279b0*/  SHF.L.U32 R23, R23, R28, RZ ;  /* 0x0000001c17177219 */ /* 0x000fc400000006ff */
[-CC-:B------:R-:W-:Y:S02]  /*279c0*/  SHF.R.U64 R28, R25, R27.reuse, R22.reuse ;  /* 0x0000001b191c7219 */ /* 0x180fe40000001216 */
[----:B------:R-:W-:Y:S02]  /*279d0*/  SHF.R.U32.HI R27, RZ, R27, R22 ;  /* 0x0000001bff1b7219 */ /* 0x000fe40000011616 */
[----:B------:R-:W-:Y:S02]  /*279e0*/  LOP3.LUT R23, R23, R28, RZ, 0xfc, !PT ;  /* 0x0000001c17177212 */ /* 0x000fe400078efcff */
[----:B------:R-:W-:-:S07]  /*279f0*/  LOP3.LUT R20, R20, R27, RZ, 0xfc, !PT ;  /* 0x0000001b14147212 */ /* 0x000fce00078efcff */
.L_x_1468:
[----:B------:R-:W-:Y:S05]  /*27a00*/  BSYNC.RECONVERGENT B0 ;  /* 0x0000000000007941 */ /* 0x000fea0003800200 */
.L_x_1467:
[C---:B------:R-:W-:Y:S01]  /*27a10*/  IMAD.WIDE.U32 R40, R23.reuse, 0x2168c235, RZ ;  /* 0x2168c23517287825 */ /* 0x040fe200078e00ff */
[----:B------:R-:W-:Y:S02]  /*27a20*/  P2R R22, PR, RZ, 0x8 ;  /* 0x00000008ff167803 */ /* 0x000fe40000000000 */
[----:B------:R-:W-:Y:S01]  /*27a30*/  SHF.R.U32.HI R21, RZ, 0x1e, R21 ;  /* 0x0000001eff157819 */ /* 0x000fe20000011615 */
[----:B------:R-:W-:Y:S01]  /*27a40*/  IMAD.MOV.U32 R30, RZ, RZ, R41 ;  /* 0x000000ffff1e7224 */ /* 0x000fe200078e0029 */
[----:B------:R-:W-:Y:S01]  /*27a50*/  IADD3 RZ, P0, PT, R40, R40, RZ ;  /* 0x0000002828ff7210 */ /* 0x000fe20007f1e0ff */
[----:B------:R-:W-:Y:S01]  /*27a60*/  IMAD.MOV.U32 R31, RZ, RZ, RZ ;  /* 0x000000ffff1f7224 */ /* 0x000fe200078e00ff */
[----:B------:R-:W-:Y:S01]  /*27a70*/  LEA.HI R21, R24, R21, RZ, 0x1 ;  /* 0x0000001518157211 */ /* 0x000fe200078f08ff */
[----:B------:R-:W-:Y:S02]  /*27a80*/  IMAD R28, R20, -0x36f0255e, RZ ;  /* 0xc90fdaa2141c7824 */ /* 0x000fe400078e02ff */
[----:B------:R-:W-:-:S04]  /*27a90*/  IMAD.WIDE.U32 R30, R23, -0x36f0255e, R30 ;  /* 0xc90fdaa2171e7825 */ /* 0x000fc800078e001e */
[----:B------:R-:W-:-:S04]  /*27aa0*/  IMAD.HI.U32 R23, R20, -0x36f0255e, RZ ;  /* 0xc90fdaa214177827 */ /* 0x000fc800078e00ff */
[----:B------:R-:W-:-:S04]  /*27ab0*/  IMAD.WIDE.U32 R30, P2, R20, 0x2168c235, R30 ;  /* 0x2168c235141e7825 */ /* 0x000fc8000784001e */
[----:B------:R-:W-:Y:S01]  /*27ac0*/  IMAD.X R23, RZ, RZ, R23, P2 ;  /* 0x000000ffff177224 */ /* 0x000fe200010e0617 */
[----:B------:R-:W-:Y:S02]  /*27ad0*/  IADD3 R28, P2, PT, R28, R31, RZ ;  /* 0x0000001f1c1c7210 */ /* 0x000fe40007f5e0ff */
[----:B------:R-:W-:Y:S02]  /*27ae0*/  IADD3.X RZ, P0, PT, R30, R30, RZ, P0, !PT ;  /* 0x0000001e1eff7210 */ /* 0x000fe4000071e4ff */
[C---:B------:R-:W-:Y:S01]  /*27af0*/  ISETP.GT.U32.AND P3, PT, R28.reuse, RZ, PT ;  /* 0x000000ff1c00720c */ /* 0x040fe20003f64070 */
[----:B------:R-:W-:Y:S01]  /*27b00*/  IMAD.X R25, RZ, RZ, R23, P2 ;  /* 0x000000ffff197224 */ /* 0x000fe200010e0617 */
[----:B------:R-:W-:-:S04]  /*27b10*/  IADD3.X R23, P2, PT, R28, R28, RZ, P0, !PT ;  /* 0x0000001c1c177210 */ /* 0x000fc8000075e4ff */
[C---:B------:R-:W-:Y:S01]  /*27b20*/  ISETP.GT.AND.EX P0, PT, R25.reuse, RZ, PT, P3 ;  /* 0x000000ff1900720c */ /* 0x040fe20003f04330 */
[----:B------:R-:W-:Y:S01]  /*27b30*/  IMAD.X R20, R25, 0x1, R25, P2 ;  /* 0x0000000119147824 */ /* 0x000fe200010e0619 */
[----:B------:R-:W-:Y:S02]  /*27b40*/  LOP3.LUT P3, R27, R39, 0x80000000, RZ, 0xc0, !PT ;  /* 0x80000000271b7812 */ /* 0x000fe4000786c0ff */
[----:B------:R-:W-:Y:S02]  /*27b50*/  SEL R23, R23, R28, P0 ;  /* 0x0000001c17177207 */ /* 0x000fe40000000000 */
[----:B------:R-:W-:Y:S02]  /*27b60*/  SEL R20, R20, R25, P0 ;  /* 0x0000001914147207 */ /* 0x000fe40000000000 */
[----:B------:R-:W-:Y:S02]  /*27b70*/  IADD3 R23, P2, PT, R23, 0x1, RZ ;  /* 0x0000000117177810 */ /* 0x000fe40007f5e0ff */
[----:B------:R-:W-:-:S03]  /*27b80*/  @!P1 LOP3.LUT R27, R27, 0x80000000, RZ, 0x3c, !PT ;  /* 0x800000001b1b9812 */ /* 0x000fc600078e3cff */
[----:B------:R-:W-:Y:S02]  /*27b90*/  IMAD.X R20, RZ, RZ, R20, P2 ;  /* 0x000000ffff147224 */ /* 0x000fe400010e0614 */
[----:B------:R-:W-:Y:S01]  /*27ba0*/  @P3 IMAD.MOV R21, RZ, RZ, -R21 ;  /* 0x000000ffff153224 */ /* 0x000fe200078e0a15 */
[----:B------:R-:W-:Y:S02]  /*27bb0*/  ISETP.NE.AND P3, PT, R22, RZ, PT ;  /* 0x000000ff1600720c */ /* 0x000fe40003f65270 */
[----:B------:R-:W-:-:S04]  /*27bc0*/  SHF.R.U64 R23, R23, 0xa, R20 ;  /* 0x0000000a17177819 */ /* 0x000fc80000001214 */
[----:B------:R-:W-:Y:S02]  /*27bd0*/  IADD3 R25, P2, PT, R23, 0x1, RZ ;  /* 0x0000000117197810 */ /* 0x000fe40007f5e0ff */
[----:B------:R-:W-:Y:S02]  /*27be0*/  SEL R23, RZ, 0xffffffff, !P0 ;  /* 0xffffffffff177807 */ /* 0x000fe40004000000 */
[----:B------:R-:W-:-:S03]  /*27bf0*/  LEA.HI.X R20, R20, RZ, RZ, 0x16, P2 ;  /* 0x000000ff14147211 */ /* 0x000fc600010fb4ff */
[----:B------:R-:W-:Y:S01]  /*27c00*/  IMAD.IADD R23, R23, 0x1, -R26 ;  /* 0x0000000117177824 */ /* 0x000fe200078e0a1a */
[--C-:B------:R-:W-:Y:S02]  /*27c10*/  SHF.R.U64 R25, R25, 0x1, R20.reuse ;  /* 0x0000000119197819 */ /* 0x100fe40000001214 */
[----:B------:R-:W-:Y:S01]  /*27c20*/  SHF.R.U32.HI R20, RZ, 0x1, R20 ;  /* 0x00000001ff147819 */ /* 0x000fe20000011614 */
[----:B------:R-:W-:Y:S01]  /*27c30*/  IMAD.SHL.U32 R23, R23, 0x100000, RZ ;  /* 0x0010000017177824 */ /* 0x000fe200078e00ff */
[----:B------:R-:W-:-:S04]  /*27c40*/  IADD3 R26, P2, P0, RZ, RZ, R25 ;  /* 0x000000ffff1a7210 */ /* 0x000fc8000785e019 */
[----:B------:R-:W-:-:S04]  /*27c50*/  IADD3.X R20, PT, PT, R23, 0x3fe00000, R20, P2, P0 ;  /* 0x3fe0000017147810 */ /* 0x000fc800017e0414 */
[----:B------:R-:W-:-:S07]  /*27c60*/  LOP3.LUT R39, R20, R27, RZ, 0xfc, !PT ;  /* 0x0000001b14277212 */ /* 0x000fce00078efcff */
.L_x_1462:
[----:B------:R-:W-:Y:S02]  /*27c70*/  IMAD.MOV.U32 R27, RZ, RZ, R39 ;  /* 0x000000ffff1b7224 */ /* 0x000fe400078e0027 */
[----:B------:R-:W-:-:S04]  /*27c80*/  IMAD.MOV.U32 R39, RZ, RZ, 0x0 ;  /* 0x00000000ff277424 */ /* 0x000fc800078e00ff */
[----:B------:R-:W-:Y:S05]  /*27c90*/  RET.REL.NODEC R38 `(_Z9paths_rk2PdS_S_) ;  /* 0xfffffd8026d87950 */ /* 0x000fea0003c3ffff */
.L_x_1469:
        /* <DEDUP_REMOVED lines=14> */
.L_x_1770:


//--------------------- .text._Z11paths_eulerPdS_S_ --------------------------
	.section	.text._Z11paths_eulerPdS_S_,"ax",@progbits
	.align	128
        .global         _Z11paths_eulerPdS_S_
        .type           _Z11paths_eulerPdS_S_,@function
        .size           _Z11paths_eulerPdS_S_,(.L_x_1774 - _Z11paths_eulerPdS_S_)
        .other          _Z11paths_eulerPdS_S_,@"STO_CUDA_ENTRY STV_DEFAULT"
_Z11paths_eulerPdS_S_:
.text._Z11paths_eulerPdS_S_:
        /* <DEDUP_REMOVED lines=12> */
[----:B0-----:R-:W-:-:S06]  /*00c0*/  IMAD.WIDE.U32 R28, R3, 0x8, R28 ;  /* 0x00000008031c7825 */ /* 0x001fcc00078e001c */
[----:B-1----:R-:W5:Y:S01]  /*00d0*/  LDG.E.64 R28, desc[UR14][R28.64] ;  /* 0x0000000e1c1c7981 */ /* 0x002f62000c1e1b00 */
[----:B------:R-:W-:Y:S01]  /*00e0*/  UIADD3 UR5, UPT, UPT, UR4, 0x800, URZ ;  /* 0x0000080004057890 */ /* 0x000fe2000fffe0ff */
[----:B------:R-:W-:Y:S01]  /*00f0*/  BAR.SYNC.DEFER_BLOCKING 0x0 ;  /* 0x0000000000007b1d */ /* 0x000fe20000010000 */
[----:B------:R-:W-:Y:S01]  /*0100*/  UIADD3 UR6, UPT, UPT, UR4, 0x1000, URZ ;  /* 0x0000100004067890 */ /* 0x000fe2000fffe0ff */
[----:B------:R-:W-:Y:S01]  /*0110*/  CS2R R6, SRZ ;  /* 0x0000000000067805 */ /* 0x000fe2000001ff00 */
[----:B--2---:R-:W-:Y:S02]  /*0120*/  ULEA UR4, UR7, UR4, 0x18 ;  /* 0x0000000407047291 */ /* 0x004fe4000f8ec0ff */
[----:B------:R-:W-:Y:S01]  /*0130*/  ULEA UR5, UR7, UR5, 0x18 ;  /* 0x0000000507057291 */ /* 0x000fe2000f8ec0ff */
[----:B---3--:R-:W-:Y:S01]  /*0140*/  DSETP.LE.AND P0, PT, RZ, UR10, PT ;  /* 0x0000000aff007e2a */ /* 0x008fe2000bf03000 */
[----:B------:R-:W-:Y:S02]  /*0150*/  ULEA UR6, UR7, UR6, 0x18 ;  /* 0x0000000607067291 */ /* 0x000fe4000f8ec0ff */
[----:B------:R-:W-:-:S02]  /*0160*/  LEA R0, R4, UR4, 0x3 ;  /* 0x0000000404007c11 */ /* 0x000fc4000f8e18ff */
[C---:B------:R-:W-:Y:S02]  /*0170*/  LEA R2, R4.reuse, UR5, 0x3 ;  /* 0x0000000504027c11 */ /* 0x040fe4000f8e18ff */
[----:B------:R-:W-:-:S03]  /*0180*/  LEA R3, R4, UR6, 0x3 ;  /* 0x0000000604037c11 */ /* 0x000fc6000f8e18ff */
[----:B------:R-:W0:Y:S01]  /*0190*/  LDCU.64 UR4, c[0x3][0x78] ;  /* 0x00c00f00ff0477ac */ /* 0x000e220008000a00 */
[----:B------:R1:W-:Y:S04]  /*01a0*/  STS.64 [R0], RZ ;  /* 0x000000ff00007388 */ /* 0x0003e80000000a00 */
[----:B------:R1:W-:Y:S04]  /*01b0*/  STS.64 [R2], RZ ;  /* 0x000000ff02007388 */ /* 0x0003e80000000a00 */
[----:B------:R1:W-:Y:S01]  /*01c0*/  STS.64 [R3], RZ ;  /* 0x000000ff03007388 */ /* 0x0003e20000000a00 */
[----:B0-----:R-:W-:-:S02]  /*01d0*/  IMAD.U32 R8, RZ, RZ, UR4 ;  /* 0x00000004ff087e24 */ /* 0x001fc4000f8e00ff */
[----:B------:R-:W-:Y:S01]  /*01e0*/  IMAD.U32 R9, RZ, RZ, UR5 ;  /* 0x00000005ff097e24 */ /* 0x000fe2000f8e00ff */
[----:B-1----:R-:W-:Y:S06]  /*01f0*/  @!P0 BRA `(.L_x_1470) ;  /* 0x00000130005c8947 */ /* 0x002fec0003800000 */
[----:B------:R-:W0:Y:S01]  /*0200*/  LDCU.64 UR4, c[0x3][0xf0] ;  /* 0x00c01e00ff0477ac */ /* 0x000e220008000a00 */
[----:B------:R-:W-:Y:S01]  /*0210*/  IMAD.MOV.U32 R4, RZ, RZ, 0x6dc9c883 ;  /* 0x6dc9c883ff047424 */ /* 0x000fe200078e00ff */
[----:B------:R-:W1:Y:S01]  /*0220*/  LDC.64 R16, c[0x3][0xb8] ;  /* 0x00c02e00ff107b82 */ /* 0x000e620000000a00 */
[----:B------:R-:W-:Y:S01]  /*0230*/  IMAD.MOV.U32 R5, RZ, RZ, 0x3fe45f30 ;  /* 0x3fe45f30ff057424 */ /* 0x000fe200078e00ff */
[----:B------:R-:W2:Y:S01]  /*0240*/  LDCU.64 UR6, c[0x3][0x70] ;  /* 0x00c00e00ff0677ac */ /* 0x000ea20008000a00 */
[----:B------:R-:W-:Y:S02]  /*0250*/  IMAD.MOV.U32 R10, RZ, RZ, 0x54442d18 ;  /* 0x54442d18ff0a7424 */ /* 0x000fe400078e00ff */
[----:B------:R-:W-:Y:S01]  /*0260*/  IMAD.MOV.U32 R11, RZ, RZ, 0x3ff921fb ;  /* 0x3ff921fbff0b7424 */ /* 0x000fe200078e00ff */
[----:B------:R-:W3:Y:S02]  /*0270*/  LDCU.64 UR26, c[0x3][0x58] ;  /* 0x00c00b00ff1a77ac */ /* 0x000ee40008000a00 */
[----:B------:R-:W2:Y:S01]  /*0280*/  LDC.64 R12, c[0x3][0xe0] ;  /* 0x00c03800ff0c7b82 */ /* 0x000ea20000000a00 */
[----:B------:R-:W-:Y:S01]  /*0290*/  UMOV UR8, 0x33145c00 ;  /* 0x33145c0000087882 */ /* 0x000fe20000000000 */
[----:B------:R-:W-:Y:S01]  /*02a0*/  UMOV UR9, 0x3c91a626 ;  /* 0x3c91a62600097882 */ /* 0x000fe20000000000 */
[----:B------:R-:W-:Y:S01]  /*02b0*/  UMOV UR12, 0x252049c0 ;  /* 0x252049c0000c7882 */ /* 0x000fe20000000000 */
[----:B------:R-:W-:Y:S01]  /*02c0*/  UMOV UR13, 0x397b839a ;  /* 0x397b839a000d7882 */ /* 0x000fe20000000000 */
[----:B------:R-:W4:Y:S01]  /*02d0*/  LDCU.64 UR16, c[0x3][0xf0] ;  /* 0x00c01e00ff1077ac */ /* 0x000f220008000a00 */
[----:B0-----:R-:W-:-:S02]  /*02e0*/  DMUL R4, R4, UR4 ;  /* 0x0000000404047c28 */ /* 0x001fc40008000000 */
[----:B------:R-:W3:Y:S01]  /*02f0*/  LDC.64 R14, c[0x3][0x68] ;  /* 0x00c01a00ff0e7b82 */ /* 0x000ee20000000a00 */
[----:B------:R-:W0:Y:S01]  /*0300*/  LDCU UR23, c[0x3][0x5c] ;  /* 0x00c00b80ff1777ac */ /* 0x000e220008000800 */
[----:B------:R-:W0:Y:S01]  /*0310*/  LDCU UR40, c[0x3][0x6c] ;  /* 0x00c00d80ff2877ac */ /* 0x000e220008000800 */
[----:B-1----:R-:W-:-:S05]  /*0320*/  DADD R16, R16, 2 ;  /* 0x4000000010107429 */ /* 0x002fca0000000000 */
[----:B------:R-:W1:Y:S01]  /*0330*/  F2I.F64 R4, R4 ;  /* 0x0000000400047311 */ /* 0x000e620000301100 */
[----:B------:R-:W0:Y:S01]  /*0340*/  LDCU.64 UR18, c[0x3][0x60] ;  /* 0x00c00c00ff1277ac */ /* 0x000e220008000a00 */
[----:B------:R-:W0:Y:S01]  /*0350*/  LDCU.64 UR20, c[0x3][0xa0] ;  /* 0x00c01400ff1477ac */ /* 0x000e220008000a00 */
[----:B--2---:R-:W-:Y:S01]  /*0360*/  DMUL R12, R12, UR6 ;  /* 0x000000060c0c7c28 */ /* 0x004fe20008000000 */
[----:B------:R-:W2:Y:S01]  /*0370*/  LDCU.64 UR24, c[0x3][0x90] ;  /* 0x00c01200ff1877ac */ /* 0x000ea20008000a00 */
[----:B------:R-:W0:Y:S01]  /*0380*/  LDCU.64 UR28, c[0x3][0x50] ;  /* 0x00c00a00ff1c77ac */ /* 0x000e220008000a00 */
[----:B-1----:R-:W-:Y:S01]  /*0390*/  R2UR UR22, R4 ;  /* 0x00000000041672ca */ /* 0x002fe200000e0000 */
[----:B---3--:R-:W-:-:S06]  /*03a0*/  DMUL R14, R14, UR26 ;  /* 0x0000001a0e0e7c28 */ /* 0x008fcc0008000000 */
[----:B------:R-:W-:Y:S01]  /*03b0*/  R2UR UR36, R12 ;  /* 0x000000000c2472ca */ /* 0x000fe200000e0000 */
[----:B------:R-:W1:Y:S01]  /*03c0*/  LDCU.64 UR26, c[0x3][0x88] ;  /* 0x00c01100ff1a77ac */ /* 0x000e620008000a00 */
[----:B------:R-:W-:Y:S02]  /*03d0*/  R2UR UR37, R13 ;  /* 0x000000000d2572ca */ /* 0x000fe400000e0000 */
[----:B------:R-:W-:Y:S01]  /*03e0*/  CS2R R12, SRZ ;  /* 0x00000000000c7805 */ /* 0x000fe2000001ff00 */
[----:B------:R-:W3:Y:S01]  /*03f0*/  LDCU.64 UR30, c[0x3][0xe8] ;  /* 0x00c01d00ff1e77ac */ /* 0x000ee20008000a00 */
[----:B------:R-:W-:Y:S01]  /*0400*/  R2UR UR38, R14 ;  /* 0x000000000e2672ca */ /* 0x000fe200000e0000 */
[----:B------:R-:W0:Y:S01]  /*0410*/  LDCU.64 UR32, c[0x4][0x48] ;  /* 0x01000900ff2077ac */ /* 0x000e220008000a00 */
[----:B------:R-:W4:Y:S01]  /*0420*/  I2F.F64 R6, UR22 ;  /* 0x0000001600067d12 */ /* 0x000f220008201c00 */
[----:B------:R-:W-:Y:S02]  /*0430*/  R2UR UR39, R15 ;  /* 0x000000000f2772ca */ /* 0x000fe400000e0000 */
[----:B------:R-:W-:Y:S01]  /*0440*/  CS2R R14, SRZ ;  /* 0x00000000000e7805 */ /* 0x000fe2000001ff00 */
[----:B----4-:R-:W-:Y:S01]  /*0450*/  DFMA R10, R6, -R10, UR4 ;  /* 0x00000004060a7e2b */ /* 0x010fe2000800080a */
[----:B------:R-:W-:-:S02]  /*0460*/  R2UR UR5, R17 ;  /* 0x00000000110572ca */ /* 0x000fc400000e0000 */
[----:B------:R-:W-:-:S05]  /*0470*/  R2UR UR4, R16 ;  /* 0x00000000100472ca */ /* 0x000fca00000e0000 */
[C---:B------:R-:W-:Y:S01]  /*0480*/  DFMA R10, R6.reuse, -UR8, R10 ;  /* 0x80000008060a7c2b */ /* 0x040fe2000800000a */
[----:B------:R-:W4:Y:S05]  /*0490*/  LDCU.64 UR8, c[0x3][0xa8] ;  /* 0x00c01500ff0877ac */ /* 0x000f2a0008000a00 */
[----:B------:R-:W-:Y:S02]  /*04a0*/  ULOP3.LUT UR7, UR5, 0x7ff00000, URZ, 0xc0, !UPT ;  /* 0x7ff0000005077892 */ /* 0x000fe4000f8ec0ff */
[----:B------:R-:W-:Y:S01]  /*04b0*/  DFMA R10, R6, -UR12, R10 ;  /* 0x8000000c060a7c2b */ /* 0x000fe2000800000a */
[----:B------:R-:W-:Y:S01]  /*04c0*/  UMOV UR4, URZ ;  /* 0x000000ff00047c82 */ /* 0x000fe20008000000 */
[----:B------:R-:W-:Y:S01]  /*04d0*/  CS2R R6, SRZ ;  /* 0x0000000000067805 */ /* 0x000fe2000001ff00 */
[----:B------:R-:W-:-:S07]  /*04e0*/  UMOV UR5, URZ ;  /* 0x000000ff00057c82 */ /* 0x000fce0008000000 */
[----:B------:R-:W-:Y:S02]  /*04f0*/  R2UR UR34, R10 ;  /* 0x000000000a2272ca */ /* 0x000fe400000e0000 */
[----:B------:R-:W-:Y:S02]  /*0500*/  R2UR UR35, R11 ;  /* 0x000000000b2372ca */ /* 0x000fe400000e0000 */
[----:B01234-:R-:W-:-:S13]  /*0510*/  CS2R R10, SRZ ;  /* 0x00000000000a7805 */ /* 0x01ffda000001ff00 */
.L_x_1709:
[----:B------:R-:W-:Y:S05]  /*0520*/  WARPSYNC.ALL ;  /* 0x0000000000007948 */ /* 0x000fea0003800000 */
[----:B------:R-:W-:Y:S08]  /*0530*/  BAR.SYNC.DEFER_BLOCKING 0x0 ;  /* 0x0000000000007b1d */ /* 0x000ff00000010000 */
[----:B0-----:R-:W0:Y:S08]  /*0540*/  LDC.64 R4, c[0x0][0x380] ;  /* 0x0000e000ff047b82 */ /* 0x001e300000000a00 */
[----:B-1----:R-:W1:Y:S08]  /*0550*/  LDC.64 R22, c[0x3][0x68] ;  /* 0x00c01a00ff167b82 */ /* 0x002e700000000a00 */
[----:B------:R-:W-:Y:S06]  /*0560*/  BAR.SYNC.DEFER_BLOCKING 0x0 ;  /* 0x0000000000007b1d */ /* 0x000fec0000010000 */
[----:B0-2---:R-:W2:Y:S01]  /*0570*/  LDG.E.64 R18, desc[UR14][R4.64] ;  /* 0x0000000e04127981 */ /* 0x005ea2000c1e1b00 */
        /* <DEDUP_REMOVED lines=13> */
[----:B---3--:R-:W-:Y:S05]  /*0650*/  @P0 BRA P1, `(.L_x_1471) ;  /* 0x0000000000200947 */ /* 0x008fea0000800000 */
[----:B------:R-:W0:Y:S01]  /*0660*/  LDCU.64 UR10, c[0x3][0x68] ;  /* 0x00c00d00ff0a77ac */ /* 0x000e220008000a00 */
[----:B------:R-:W-:Y:S01]  /*0670*/  IMAD.MOV.U32 R20, RZ, RZ, R18 ;  /* 0x000000ffff147224 */ /* 0x000fe200078e0012 */
[----:B------:R-:W-:Y:S01]  /*0680*/  MOV R18, 0x6c0 ;  /* 0x000006c000127802 */ /* 0x000fe20000000f00 */
[----:B0-----:R-:W-:Y:S02]  /*0690*/  IMAD.U32 R16, RZ, RZ, UR10 ;  /* 0x0000000aff107e24 */ /* 0x001fe4000f8e00ff */
[----:B------:R-:W-:-:S07]  /*06a0*/  IMAD.U32 R17, RZ, RZ, UR11 ;  /* 0x0000000bff117e24 */ /* 0x000fce000f8e00ff */
[----:B-----5:R-:W-:Y:S05]  /*06b0*/  CALL.REL.NOINC `($__internal_4_$__cuda_sm20_div_rn_f64_full) ;  /* 0x0000012c00b47944 */ /* 0x020fea0003c00000 */
[----:B------:R-:W-:Y:S02]  /*06c0*/  IMAD.MOV.U32 R30, RZ, RZ, R16 ;  /* 0x000000ffff1e7224 */ /* 0x000fe400078e0010 */
[----:B------:R-:W-:-:S07]  /*06d0*/  IMAD.MOV.U32 R31, RZ, RZ, R17 ;  /* 0x000000ffff1f7224 */ /* 0x000fce00078e0011 */
.L_x_1471:
        /* <DEDUP_REMOVED lines=30> */
[----:B-----5:R-:W-:Y:S05]  /*08c0*/  CALL.REL.NOINC `($_Z11paths_eulerPdS_S_$__internal_trig_reduction_slowpathd) ;  /* 0x00000140002c7944 */ /* 0x020fea0003c00000 */
[----:B------:R-:W-:Y:S05]  /*08d0*/  BSYNC.RECONVERGENT B2 ;  /* 0x0000000000027941 */ /* 0x000fea0003800200 */
.L_x_1473:
[----:B------:R-:W-:Y:S02]  /*08e0*/  IMAD.MOV.U32 R34, RZ, RZ, R19 ;  /* 0x000000ffff227224 */ /* 0x000fe400078e0013 */
[----:B------:R-:W-:Y:S02]  /*08f0*/  IMAD.MOV.U32 R36, RZ, RZ, R22 ;  /* 0x000000ffff247224 */ /* 0x000fe400078e0016 */
[----:B------:R-:W-:-:S07]  /*0900*/  IMAD.MOV.U32 R37, RZ, RZ, R23 ;  /* 0x000000ffff257224 */ /* 0x000fce00078e0017 */
.L_x_1472:
        /* <DEDUP_REMOVED lines=56> */
.L_x_1476:
[----:B------:R-:W-:Y:S02]  /*0c90*/  IMAD.MOV.U32 R16, RZ, RZ, R19 ;  /* 0x000000ffff107224 */ /* 0x000fe400078e0013 */
[----:B------:R-:W-:Y:S02]  /*0ca0*/  IMAD.MOV.U32 R34, RZ, RZ, R22 ;  /* 0x000000ffff227224 */ /* 0x000fe400078e0016 */
[----:B------:R-:W-:-:S07]  /*0cb0*/  IMAD.MOV.U32 R35, RZ, RZ, R23 ;  /* 0x000000ffff237224 */ /* 0x000fce00078e0017 */
.L_x_1475:
[----:B------:R-:W-:-:S07]  /*0cc0*/  VIADD R44, R16, 0x1 ;  /* 0x00000001102c7836 */ /* 0x000fce0000000000 */
.L_x_1474:
        /* <DEDUP_REMOVED lines=54> */
.L_x_1478:
[----:B------:R-:W-:Y:S02]  /*1030*/  IMAD.MOV.U32 R36, RZ, RZ, R19 ;  /* 0x000000ffff247224 */ /* 0x000fe400078e0013 */
[----:B------:R-:W-:Y:S02]  /*1040*/  IMAD.MOV.U32 R34, RZ, RZ, R22 ;  /* 0x000000ffff227224 */ /* 0x000fe400078e0016 */
[----:B------:R-:W-:-:S07]  /*1050*/  IMAD.MOV.U32 R35, RZ, RZ, R23 ;  /* 0x000000ffff237224 */ /* 0x000fce00078e0017 */
.L_x_1477:
        /* <DEDUP_REMOVED lines=54> */
[----:B------:R-:W-:Y:S05]  /*13c0*/  CALL.REL.NOINC `($_Z11paths_eulerPdS_S_$__internal_trig_reduction_slowpathd) ;  /* 0x00000134006c7944 */ /* 0x000fea0003c00000 */
[----:B------:R-:W-:Y:S05]  /*13d0*/  BSYNC.RECONVERGENT B2 ;  /* 0x0000000000027941 */ /* 0x000fea0003800200 */
.L_x_1481:
[----:B------:R-:W-:Y:S02]  /*13e0*/  IMAD.MOV.U32 R16, RZ, RZ, R19 ;  /* 0x000000ffff107224 */ /* 0x000fe400078e0013 */
[----:B------:R-:W-:Y:S02]  /*13f0*/  IMAD.MOV.U32 R34, RZ, RZ, R22 ;  /* 0x000000ffff227224 */ /* 0x000fe400078e0016 */
[----:B------:R-:W-:-:S07]  /*1400*/  IMAD.MOV.U32 R35, RZ, RZ, R23 ;  /* 0x000000ffff237224 */ /* 0x000fce00078e0017 */
.L_x_1480:
[----:B------:R-:W-:-:S07]  /*1410*/  VIADD R44, R16, 0x1 ;  /* 0x00000001102c7836 */ /* 0x000fce0000000000 */
.L_x_1479:
        /* <DEDUP_REMOVED lines=63> */
.L_x_1483:
[----:B------:R-:W-:Y:S02]  /*1810*/  IMAD.MOV.U32 R36, RZ, RZ, R19 ;  /* 0x000000ffff247224 */ /* 0x000fe400078e0013 */
[----:B------:R-:W-:Y:S02]  /*1820*/  IMAD.MOV.U32 R34, RZ, RZ, R22 ;  /* 0x000000ffff227224 */ /* 0x000fe400078e0016 */
[----:B------:R-:W-:-:S07]  /*1830*/  IMAD.MOV.U32 R35, RZ, RZ, R23 ;  /* 0x000000ffff237224 */ /* 0x000fce00078e0017 */
.L_x_1482:
        /* <DEDUP_REMOVED lines=56> */
.L_x_1486:
[----:B------:R-:W-:Y:S02]  /*1bc0*/  IMAD.MOV.U32 R16, RZ, RZ, R19 ;  /* 0x000000ffff107224 */ /* 0x000fe400078e0013 */
[----:B------:R-:W-:Y:S02]  /*1bd0*/  IMAD.MOV.U32 R34, RZ, RZ, R22 ;  /* 0x000000ffff227224 */ /* 0x000fe400078e0016 */
[----:B------:R-:W-:-:S07]  /*1be0*/  IMAD.MOV.U32 R35, RZ, RZ, R23 ;  /* 0x000000ffff237224 */ /* 0x000fce00078e0017 */
.L_x_1485:
[----:B------:R-:W-:-:S07]  /*1bf0*/  VIADD R46, R16, 0x1 ;  /* 0x00000001102e7836 */ /* 0x000fce0000000000 */
.L_x_1484:
        /* <DEDUP_REMOVED lines=54> */
.L_x_1488:
[----:B------:R-:W-:Y:S02]  /*1f60*/  IMAD.MOV.U32 R36, RZ, RZ, R19 ;  /* 0x000000ffff247224 */ /* 0x000fe400078e0013 */
[----:B------:R-:W-:Y:S02]  /*1f70*/  IMAD.MOV.U32 R34, RZ, RZ, R22 ;  /* 0x000000ffff227224 */ /* 0x000fe400078e0016 */
[----:B------:R-:W-:-:S07]  /*1f80*/  IMAD.MOV.U32 R35, RZ, RZ, R23 ;  /* 0x000000ffff237224 */ /* 0x000fce00078e0017 */
.L_x_1487:
        /* <DEDUP_REMOVED lines=56> */
.L_x_1491:
[----:B------:R-:W-:Y:S02]  /*2310*/  IMAD.MOV.U32 R16, RZ, RZ, R19 ;  /* 0x000000ffff107224 */ /* 0x000fe400078e0013 */
[----:B------:R-:W-:Y:S02]  /*2320*/  IMAD.MOV.U32 R34, RZ, RZ, R22 ;  /* 0x000000ffff227224 */ /* 0x000fe400078e0016 */
[----:B------:R-:W-:-:S07]  /*2330*/  IMAD.MOV.U32 R35, RZ, RZ, R23 ;  /* 0x000000ffff237224 */ /* 0x000fce00078e0017 */
.L_x_1490:
[----:B------:R-:W-:-:S07]  /*2340*/  VIADD R42, R16, 0x1 ;  /* 0x00000001102a7836 */ /* 0x000fce0000000000 */
.L_x_1489:
        /* <DEDUP_REMOVED lines=61> */
[----:B------:R-:W-:Y:S05]  /*2720*/  CALL.REL.NOINC `($__internal_4_$__cuda_sm20_div_rn_f64_full) ;  /* 0x0000010c00987944 */ /* 0x000fea0003c00000 */
.L_x_1493:
[----:B------:R-:W-:Y:S05]  /*2730*/  BSYNC.RECONVERGENT B1 ;  /* 0x0000000000017941 */ /* 0x000fea0003800200 */
.L_x_1492:
        /* <DEDUP_REMOVED lines=19> */
[----:B------:R-:W-:-:S07]  /*2870*/  MOV R16, 0x2890 ;  /* 0x0000289000107802 */ /* 0x000fce0000000f00 */
[----:B------:R-:W-:Y:S05]  /*2880*/  CALL.REL.NOINC `($__internal_5_$__cuda_sm20_dsqrt_rn_f64_mediumpath_v1) ;  /* 0x0000011000d47944 */ /* 0x000fea0003c00000 */
[----:B------:R-:W-:Y:S02]  /*2890*/  IMAD.MOV.U32 R30, RZ, RZ, R18 ;  /* 0x000000ffff1e7224 */ /* 0x000fe400078e0012 */
[----:B------:R-:W-:-:S07]  /*28a0*/  IMAD.MOV.U32 R31, RZ, RZ, R19 ;  /* 0x000000ffff1f7224 */ /* 0x000fce00078e0013 */
.L_x_1495:
[----:B------:R-:W-:Y:S05]  /*28b0*/  BSYNC.RECONVERGENT B0 ;  /* 0x0000000000007941 */ /* 0x000fea0003800200 */
.L_x_1494:
        /* <DEDUP_REMOVED lines=26> */
[----:B------:R-:W-:Y:S05]  /*2a60*/  CALL.REL.NOINC `($_Z11paths_eulerPdS_S_$__internal_trig_reduction_slowpathd) ;  /* 0x0000011c00c47944 */ /* 0x000fea0003c00000 */
[----:B------:R-:W-:Y:S02]  /*2a70*/  IMAD.MOV.U32 R16, RZ, RZ, R19 ;  /* 0x000000ffff107224 */ /* 0x000fe400078e0013 */
[----:B------:R-:W-:Y:S02]  /*2a80*/  IMAD.MOV.U32 R32, RZ, RZ, R22 ;  /* 0x000000ffff207224 */ /* 0x000fe400078e0016 */
[----:B------:R-:W-:-:S07]  /*2a90*/  IMAD.MOV.U32 R33, RZ, RZ, R23 ;  /* 0x000000ffff217224 */ /* 0x000fce00078e0017 */
.L_x_1499:
[----:B------:R-:W-:Y:S05]  /*2aa0*/  BSYNC.RECONVERGENT B3 ;  /* 0x0000000000037941 */ /* 0x000fea0003800200 */
.L_x_1498:
[----:B------:R-:W-:-:S07]  /*2ab0*/  VIADD R34, R16, 0x1 ;  /* 0x0000000110227836 */ /* 0x000fce0000000000 */
.L_x_1497:
[----:B------:R-:W-:Y:S05]  /*2ac0*/  BSYNC.RECONVERGENT B2 ;  /* 0x0000000000027941 */ /* 0x000fea0003800200 */
.L_x_1496:
        /* <DEDUP_REMOVED lines=57> */
.L_x_1503:
[----:B------:R-:W-:Y:S05]  /*2e60*/  BSYNC.RECONVERGENT B3 ;  /* 0x0000000000037941 */ /* 0x000fea0003800200 */
.L_x_1502:
[----:B------:R-:W-:-:S07]  /*2e70*/  VIADD R38, R16, 0x1 ;  /* 0x0000000110267836 */ /* 0x000fce0000000000 */
.L_x_1501:
[----:B------:R-:W-:Y:S05]  /*2e80*/  BSYNC.RECONVERGENT B2 ;  /* 0x0000000000027941 */ /* 0x000fea0003800200 */
.L_x_1500:
        /* <DEDUP_REMOVED lines=53> */
[----:B------:R-:W-:Y:S05]  /*31e0*/  CALL.REL.NOINC `($_Z11paths_eulerPdS_S_$__internal_trig_reduction_slowpathd) ;  /* 0x0000011400e47944 */ /* 0x000fea0003c00000 */
[----:B------:R-:W-:Y:S05]  /*31f0*/  BSYNC.RECONVERGENT B2 ;  /* 0x0000000000027941 */ /* 0x000fea0003800200 */
.L_x_1506:
[----:B------:R-:W-:Y:S02]  /*3200*/  IMAD.MOV.U32 R36, RZ, RZ, R22 ;  /* 0x000000ffff247224 */ /* 0x000fe400078e0016 */
[----:B------:R-:W-:-:S07]  /*3210*/  IMAD.MOV.U32 R37, RZ, RZ, R23 ;  /* 0x000000ffff257224 */ /* 0x000fce00078e0017 */
.L_x_1505:
[----:B------:R-:W-:-:S07]  /*3220*/  VIADD R40, R19, 0x1 ;  /* 0x0000000113287836 */ /* 0x000fce0000000000 */
.L_x_1504:
        /* <DEDUP_REMOVED lines=56> */
.L_x_1509:
[----:B------:R-:W-:Y:S02]  /*35b0*/  IMAD.MOV.U32 R16, RZ, RZ, R19 ;  /* 0x000000ffff107224 */ /* 0x000fe400078e0013 */
[----:B------:R-:W-:Y:S02]  /*35c0*/  IMAD.MOV.U32 R34, RZ, RZ, R22 ;  /* 0x000000ffff227224 */ /* 0x000fe400078e0016 */
[----:B------:R-:W-:-:S07]  /*35d0*/  IMAD.MOV.U32 R35, RZ, RZ, R23 ;  /* 0x000000ffff237224 */ /* 0x000fce00078e0017 */
.L_x_1508:
[----:B------:R-:W-:-:S07]  /*35e0*/  VIADD R42, R16, 0x1 ;  /* 0x00000001102a7836 */ /* 0x000fce0000000000 */
.L_x_1507:
        /* <DEDUP_REMOVED lines=23> */
[----:B------:R-:W-:-:S06]  /*3760*/  DFMA R16, R36, R16, 1 ;  /* 0x3ff000002410742b */ /* 0x000fcc0000000010 */
[----:B------:R-:W-:-:S04]  /*3770*/  VOTEU.ANY UP1, P1 ;  /* 0x0000000000ff7886 */ /* 0x000fc80000820100 */
[----:B------:R-:W-:Y:S02]  /*3780*/  FSEL R18, R16, R34, !P0 ;  /* 0x0000002210127208 */ /* 0x000fe40004000000 */
[----:B------:R-:W-:Y:S01]  /*3790*/  FSEL R19, R17, R35, !P0 ;  /* 0x0000002311137208 */ /* 0x000fe20004000000 */
[----:B------:R-:W-:Y:S01]  /*37a0*/  DMUL R34, RZ, R20 ;  /* 0x00000014ff227228 */ /* 0x000fe20000000000 */
[----:B------:R-:W-:Y:S01]  /*37b0*/  LOP3.LUT P0, RZ, R42, 0x2, RZ, 0xc0, !PT ;  /* 0x000000022aff7812 */ /* 0x000fe2000780c0ff */
[----:B------:R-:W-:-:S03]  /*37c0*/  IMAD.MOV.U32 R42, RZ, RZ, 0x1 ;  /* 0x00000001ff2a7424 */ /* 0x000fc600078e00ff */
[----:B------:R-:W-:-:S10]  /*37d0*/  DADD R16, RZ, -R18 ;  /* 0x00000000ff107229 */ /* 0x000fd40000000812 */
[----:B------:R-:W-:Y:S02]  /*37e0*/  FSEL R16, R18, R16, !P0 ;  /* 0x0000001012107208 */ /* 0x000fe40004000000 */
[----:B------:R-:W-:-:S06]  /*37f0*/  FSEL R17, R19, R17, !P0 ;  /* 0x0000001113117208 */ /* 0x000fcc0004000000 */
[----:B------:R-:W-:Y:S01]  /*3800*/  DMUL R40, R40, R16 ;  /* 0x0000001028287228 */ /* 0x000fe20000000000 */
[----:B------:R-:W-:Y:S10]  /*3810*/  BRA.U !UP1, `(.L_x_1510) ;  /* 0x00000001093c7547 */ /* 0x000ff4000b800000 */
        /* <DEDUP_REMOVED lines=10> */
[----:B------:R-:W-:Y:S05]  /*38c0*/  CALL.REL.NOINC `($_Z11paths_eulerPdS_S_$__internal_trig_reduction_slowpathd) ;  /* 0x00000110002c7944 */ /* 0x000fea0003c00000 */
[----:B------:R-:W-:Y:S05]  /*38d0*/  BSYNC.RECONVERGENT B2 ;  /* 0x0000000000027941 */ /* 0x000fea0003800200 */
.L_x_1512:
[----:B------:R-:W-:Y:S02]  /*38e0*/  IMAD.MOV.U32 R34, RZ, RZ, R22 ;  /* 0x000000ffff227224 */ /* 0x000fe400078e0016 */
[----:B------:R-:W-:-:S07]  /*38f0*/  IMAD.MOV.U32 R35, RZ, RZ, R23 ;  /* 0x000000ffff237224 */ /* 0x000fce00078e0017 */
.L_x_1511:
[----:B------:R-:W-:-:S07]  /*3900*/  VIADD R42, R19, 0x1 ;  /* 0x00000001132a7836 */ /* 0x000fce0000000000 */
.L_x_1510:
        /* <DEDUP_REMOVED lines=54> */
.L_x_1514:
[----:B------:R-:W-:Y:S02]  /*3c70*/  IMAD.MOV.U32 R36, RZ, RZ, R19 ;  /* 0x000000ffff247224 */ /* 0x000fe400078e0013 */
[----:B------:R-:W-:Y:S02]  /*3c80*/  IMAD.MOV.U32 R34, RZ, RZ, R22 ;  /* 0x000000ffff227224 */ /* 0x000fe400078e0016 */
[----:B------:R-:W-:-:S07]  /*3c90*/  IMAD.MOV.U32 R35, RZ, RZ, R23 ;  /* 0x000000ffff237224 */ /* 0x000fce00078e0017 */
.L_x_1513:
        /* <DEDUP_REMOVED lines=9> */
[----:B------:R-:W-:Y:S01]  /*3d30*/  PLOP3.LUT P0, PT, PT, PT, UP1, 0x40, 0x4 ;  /* 0x000000000004781c */ /* 0x000fe20003f0e818 */
[----:B------:R-:W-:Y:S01]  /*3d40*/  IMAD.MOV.U32 R37, RZ, RZ, 0x3da8ff83 ;  /* 0x3da8ff83ff257424 */ /* 0x000fe200078e00ff */
[----:B------:R-:W-:Y:S01]  /*3d50*/  ISETP.NE.U32.AND P1, PT, R4, 0x1, PT ;  /* 0x000000010400780c */ /* 0x000fe20003f25070 */
[----:B------:R-:W-:Y:S01]  /*3d60*/  DMUL R4, R34, R34 ;  /* 0x0000002222047228 */ /* 0x000fe20000000000 */
[----:B------:R-:W-:Y:S01]  /*3d70*/  USEL UR6, UR22, URZ, UP1 ;  /* 0x000000ff16067287 */ /* 0x000fe20008800000 */
[----:B------:R-:W-:-:S02]  /*3d80*/  PLOP3.LUT P2, PT, PT, PT, UP1, 0x40, 0x4 ;  /* 0x000000000004781c */ /* 0x000fc40003f4e818 */
[----:B------:R-:W-:Y:S02]  /*3d90*/  FSEL R44, R44, -8.06006814911005101289e+34, !P1 ;  /* 0xf9785eba2c2c7808 */ /* 0x000fe40004800000 */
[----:B------:R-:W-:Y:S02]  /*3da0*/  FSEL R45, -R37, 0.11223486810922622681, !P1 ;  /* 0x3de5db65252d7808 */ /* 0x000fe40004800100 */
[----:B------:R-:W-:-:S04]  /*3db0*/  PLOP3.LUT P3, PT, PT, PT, UP1, 0x40, 0x4 ;  /* 0x000000000004781c */ /* 0x000fc80003f6e818 */
[----:B--2---:R-:W-:-:S08]  /*3dc0*/  DFMA R16, R4, R44, R16 ;  /* 0x0000002c0410722b */ /* 0x004fd00000000010 */
[C---:B------:R-:W-:Y:S01]  /*3dd0*/  DFMA R16, R4.reuse, R16, R18 ;  /* 0x000000100410722b */ /* 0x040fe20000000012 */
[----:B------:R-:W0:Y:S07]  /*3de0*/  LDC.64 R18, c[0x3][0xf0] ;  /* 0x00c03c00ff127b82 */ /* 0x000e2e0000000a00 */
[----:B---3--:R-:W-:-:S08]  /*3df0*/  DFMA R16, R4, R16, R20 ;  /* 0x000000100410722b */ /* 0x008fd00000000014 */
[----:B------:R-:W-:-:S08]  /*3e00*/  DFMA R16, R4, R16, R22 ;  /* 0x000000100410722b */ /* 0x000fd00000000016 */
[----:B----4-:R-:W-:Y:S02]  /*3e10*/  DFMA R16, R4, R16, R24 ;  /* 0x000000100410722b */ /* 0x010fe40000000018 */
[C---:B0-----:R-:W-:Y:S02]  /*3e20*/  DSETP.LTU.OR P0, PT, |R18|.reuse, 2.14748364800000000000e+09, P0 ;  /* 0x41e000001200742a */ /* 0x041fe40000709600 */
[----:B------:R-:W-:Y:S02]  /*3e30*/  DMUL R20, RZ, R18 ;  /* 0x00000012ff147228 */ /* 0x000fe40000000000 */
[----:B------:R-:W-:Y:S02]  /*3e40*/  DSETP.GE.AND P4, PT, |R18|, 2.14748364800000000000e+09, PT ;  /* 0x41e000001200742a */ /* 0x000fe40003f86200 */
[----:B------:R-:W-:-:S06]  /*3e50*/  DFMA R16, R4, R16, R26 ;  /* 0x000000100410722b */ /* 0x000fcc000000001a */
[----:B------:R-:W-:Y:S02]  /*3e60*/  FSEL R37, R21, UR35, P3 ;  /* 0x0000002315257c08 */ /* 0x000fe40009800000 */
[----:B------:R-:W-:Y:S01]  /*3e70*/  DFMA R34, R16, R34, R34 ;  /* 0x000000221022722b */ /* 0x000fe20000000022 */
[----:B------:R-:W-:Y:S01]  /*3e80*/  VOTEU.ANY UP0, P0 ;  /* 0x0000000000ff7886 */ /* 0x000fe20000000100 */
[----:B------:R-:W-:-:S10]  /*3e90*/  DFMA R4, R4, R16, 1 ;  /* 0x3ff000000404742b */ /* 0x000fd40000000010 */
[----:B------:R-:W-:Y:S02]  /*3ea0*/  FSEL R16, R4, R34, !P1 ;  /* 0x0000002204107208 */ /* 0x000fe40004800000 */
[----:B------:R-:W-:Y:S02]  /*3eb0*/  FSEL R17, R5, R35, !P1 ;  /* 0x0000002305117208 */ /* 0x000fe40004800000 */
[----:B------:R-:W-:Y:S02]  /*3ec0*/  LOP3.LUT P1, RZ, R36, 0x2, RZ, 0xc0, !PT ;  /* 0x0000000224ff7812 */ /* 0x000fe4000782c0ff */
[----:B------:R-:W-:Y:S02]  /*3ed0*/  FSEL R36, R20, UR34, P2 ;  /* 0x0000002214247c08 */ /* 0x000fe40009000000 */
[----:B------:R-:W-:-:S10]  /*3ee0*/  DADD R4, RZ, -R16 ;  /* 0x00000000ff047229 */ /* 0x000fd40000000810 */
[----:B------:R-:W-:Y:S01]  /*3ef0*/  FSEL R42, R16, R4, !P1 ;  /* 0x00000004102a7208 */ /* 0x000fe20004800000 */
[----:B------:R-:W-:Y:S01]  /*3f00*/  IMAD.U32 R4, RZ, RZ, UR6 ;  /* 0x00000006ff047e24 */ /* 0x000fe2000f8e00ff */
[----:B------:R-:W-:Y:S01]  /*3f10*/  FSEL R43, R17, R5, !P1 ;  /* 0x00000005112b7208 */ /* 0x000fe20004800000 */
[----:B------:R-:W-:Y:S01]  /*3f20*/  IMAD.U32 R5, RZ, RZ, UR6 ;  /* 0x00000006ff057e24 */ /* 0x000fe2000f8e00ff */
[----:B------:R-:W-:Y:S06]  /*3f30*/  BRA.U UP0, `(.L_x_1515) ;  /* 0x0000000100287547 */ /* 0x000fec000b800000 */
[----:B------:R-:W0:Y:S01]  /*3f40*/  LDCU.64 UR10, c[0x3][0xf0] ;  /* 0x00c01e00ff0a77ac */ /* 0x000e220008000a00 */
[----:B------:R-:W-:Y:S01]  /*3f50*/  BSSY.RECONVERGENT B2, `(.L_x_1516) ;  /* 0x0000005000027945 */ /* 0x000fe20003800200 */
[----:B------:R-:W-:Y:S01]  /*3f60*/  MOV R34, 0x3fa0 ;  /* 0x00003fa000227802 */ /* 0x000fe20000000f00 */
[----:B0-----:R-:W-:Y:S02]  /*3f70*/  IMAD.U32 R22, RZ, RZ, UR10 ;  /* 0x0000000aff167e24 */ /* 0x001fe4000f8e00ff */
[----:B------:R-:W-:-:S07]  /*3f80*/  IMAD.U32 R35, RZ, RZ, UR11 ;  /* 0x0000000bff237e24 */ /* 0x000fce000f8e00ff */
[----:B------:R-:W-:Y:S05]  /*3f90*/  CALL.REL.NOINC `($_Z11paths_eulerPdS_S_$__internal_trig_reduction_slowpathd) ;  /* 0x0000010800787944 */ /* 0x000fea0003c00000 */
[----:B------:R-:W-:Y:S05]  /*3fa0*/  BSYNC.RECONVERGENT B2 ;  /* 0x0000000000027941 */ /* 0x000fea0003800200 */
.L_x_1516:
[----:B------:R-:W-:Y:S02]  /*3fb0*/  IMAD.MOV.U32 R5, RZ, RZ, R19 ;  /* 0x000000ffff057224 */ /* 0x000fe400078e0013 */
[----:B------:R-:W-:Y:S02]  /*3fc0*/  IMAD.MOV.U32 R36, RZ, RZ, R22 ;  /* 0x000000ffff247224 */ /* 0x000fe400078e0016 */
[----:B------:R-:W-:-:S07]  /*3fd0*/  IMAD.MOV.U32 R37, RZ, RZ, R23 ;  /* 0x000000ffff257224 */ /* 0x000fce00078e0017 */
.L_x_1515:
        /* <DEDUP_REMOVED lines=40> */
[----:B------:R-:W-:Y:S02]  /*4260*/  DFMA R40, -R42, R22, R40 ;  /* 0x000000162a28722b */ /* 0x000fe40000000128 */
        /* <DEDUP_REMOVED lines=12> */
[----:B------:R-:W-:Y:S02]  /*4330*/  IMAD.MOV.U32 R19, RZ, RZ, R41 ;  /* 0x000000ffff137224 */ /* 0x000fe400078e0029 */
[----:B0-----:R-:W-:Y:S02]  /*4340*/  IMAD.U32 R16, RZ, RZ, UR10 ;  /* 0x0000000aff107e24 */ /* 0x001fe4000f8e00ff */
[----:B------:R-:W-:-:S07]  /*4350*/  IMAD.U32 R17, RZ, RZ, UR11 ;  /* 0x0000000bff117e24 */ /* 0x000fce000f8e00ff */
[----:B------:R-:W-:Y:S05]  /*4360*/  CALL.REL.NOINC `($__internal_4_$__cuda_sm20_div_rn_f64_full) ;  /* 0x000000f000887944 */ /* 0x000fea0003c00000 */
.L_x_1518:
[----:B------:R-:W-:Y:S05]  /*4370*/  BSYNC.RECONVERGENT B1 ;  /* 0x0000000000017941 */ /* 0x000fea0003800200 */
.L_x_1517:
        /* <DEDUP_REMOVED lines=34> */
.L_x_1520:
[----:B------:R-:W-:Y:S02]  /*45a0*/  IMAD.MOV.U32 R5, RZ, RZ, R19 ;  /* 0x000000ffff057224 */ /* 0x000fe400078e0013 */
[----:B------:R-:W-:Y:S02]  /*45b0*/  IMAD.MOV.U32 R32, RZ, RZ, R22 ;  /* 0x000000ffff207224 */ /* 0x000fe400078e0016 */
[----:B------:R-:W-:-:S07]  /*45c0*/  IMAD.MOV.U32 R33, RZ, RZ, R23 ;  /* 0x000000ffff217224 */ /* 0x000fce00078e0017 */
.L_x_1519:
        /* <DEDUP_REMOVED lines=13> */
[----:B------:R-:W-:-:S02]  /*46a0*/  PLOP3.LUT P2, PT, PT, PT, UP1, 0x40, 0x4 ;  /* 0x000000000004781c */ /* 0x000fc40003f4e818 */
        /* <DEDUP_REMOVED lines=11> */
[----:B------:R-:W-:Y:S02]  /*4760*/  FSEL R34, R20, UR34, P1 ;  /* 0x0000002214227c08 */ /* 0x000fe40008800000 */
[----:B------:R-:W-:-:S07]  /*4770*/  FSEL R35, R21, UR35, P2 ;  /* 0x0000002315237c08 */ /* 0x000fce0009000000 */
[----:B------:R-:W-:Y:S02]  /*4780*/  FSEL R18, R16, R32, !P0 ;  /* 0x0000002010127208 */ /* 0x000fe40004000000 */
        /* <DEDUP_REMOVED lines=14> */
.L_x_1522:
[----:B------:R-:W-:Y:S02]  /*4870*/  IMAD.MOV.U32 R5, RZ, RZ, R19 ;  /* 0x000000ffff057224 */ /* 0x000fe400078e0013 */
[----:B------:R-:W-:Y:S02]  /*4880*/  IMAD.MOV.U32 R34, RZ, RZ, R22 ;  /* 0x000000ffff227224 */ /* 0x000fe400078e0016 */
[----:B------:R-:W-:-:S07]  /*4890*/  IMAD.MOV.U32 R35, RZ, RZ, R23 ;  /* 0x000000ffff237224 */ /* 0x000fce00078e0017 */
.L_x_1521:
        /* <DEDUP_REMOVED lines=54> */
.L_x_1525:
[----:B------:R-:W-:Y:S02]  /*4c00*/  IMAD.MOV.U32 R5, RZ, RZ, R19 ;  /* 0x000000ffff057224 */ /* 0x000fe400078e0013 */
[----:B------:R-:W-:Y:S02]  /*4c10*/  IMAD.MOV.U32 R34, RZ, RZ, R22 ;  /* 0x000000ffff227224 */ /* 0x000fe400078e0016 */
[----:B------:R-:W-:-:S07]  /*4c20*/  IMAD.MOV.U32 R35, RZ, RZ, R23 ;  /* 0x000000ffff237224 */ /* 0x000fce00078e0017 */
.L_x_1524:
[----:B------:R-:W-:-:S07]  /*4c30*/  VIADD R5, R5, 0x1 ;  /* 0x0000000105057836 */ /* 0x000fce0000000000 */
.L_x_1523:
        /* <DEDUP_REMOVED lines=56> */
.L_x_1527:
[----:B------:R-:W-:Y:S02]  /*4fc0*/  IMAD.MOV.U32 R5, RZ, RZ, R19 ;  /* 0x000000ffff057224 */ /* 0x000fe400078e0013 */
[----:B------:R-:W-:Y:S02]  /*4fd0*/  IMAD.MOV.U32 R34, RZ, RZ, R22 ;  /* 0x000000ffff227224 */ /* 0x000fe400078e0016 */
[----:B------:R-:W-:-:S07]  /*4fe0*/  IMAD.MOV.U32 R35, RZ, RZ, R23 ;  /* 0x000000ffff237224 */ /* 0x000fce00078e0017 */
.L_x_1526:
        /* <DEDUP_REMOVED lines=27> */
[----:B------:R-:W-:Y:S02]  /*51a0*/  FSEL R35, R21, UR35, P1 ;  /* 0x0000002315237c08 */ /* 0x000fe40008800000 */
[----:B------:R-:W-:-:S10]  /*51b0*/  DADD R16, RZ, -R18 ;  /* 0x00000000ff107229 */ /* 0x000fd40000000812 */
[----:B------:R-:W-:Y:S02]  /*51c0*/  FSEL R16, R18, R16, !P0 ;  /* 0x0000001012107208 */ /* 0x000fe40004000000 */
[----:B------:R-:W-:Y:S02]  /*51d0*/  FSEL R17, R19, R17, !P0 ;  /* 0x0000001113117208 */ /* 0x000fe40004000000 */
[----:B------:R-:W-:-:S04]  /*51e0*/  PLOP3.LUT P0, PT, PT, PT, UP1, 0x40, 0x4 ;  /* 0x000000000004781c */ /* 0x000fc80003f0e818 */
[----:B------:R-:W-:Y:S01]  /*51f0*/  DMUL R40, R40, R16 ;  /* 0x0000001028287228 */ /* 0x000fe20000000000 */
[----:B------:R-:W-:Y:S01]  /*5200*/  FSEL R34, R20, UR34, P0 ;  /* 0x0000002214227c08 */ /* 0x000fe20008000000 */
[----:B------:R-:W-:Y:S09]  /*5210*/  BRA.U UP0, `(.L_x_1528) ;  /* 0x0000000100287547 */ /* 0x000ff2000b800000 */
[----:B------:R-:W0:Y:S01]  /*5220*/  LDCU.64 UR10, c[0x3][0xf0] ;  /* 0x00c01e00ff0a77ac */ /* 0x000e220008000a00 */
[----:B------:R-:W-:Y:S01]  /*5230*/  BSSY.RECONVERGENT B2, `(.L_x_1529) ;  /* 0x0000005000027945 */ /* 0x000fe20003800200 */
[----:B------:R-:W-:Y:S01]  /*5240*/  MOV R34, 0x5280 ;  /* 0x0000528000227802 */ /* 0x000fe20000000f00 */
[----:B0-----:R-:W-:Y:S02]  /*5250*/  IMAD.U32 R22, RZ, RZ, UR10 ;  /* 0x0000000aff167e24 */ /* 0x001fe4000f8e00ff */
[----:B------:R-:W-:-:S07]  /*5260*/  IMAD.U32 R35, RZ, RZ, UR11 ;  /* 0x0000000bff237e24 */ /* 0x000fce000f8e00ff */
[----:B------:R-:W-:Y:S05]  /*5270*/  CALL.REL.NOINC `($_Z11paths_eulerPdS_S_$__internal_trig_reduction_slowpathd) ;  /* 0x000000f400c07944 */ /* 0x000fea0003c00000 */
[----:B------:R-:W-:Y:S05]  /*5280*/  BSYNC.RECONVERGENT B2 ;  /* 0x0000000000027941 */ /* 0x000fea0003800200 */
.L_x_1529:
[----:B------:R-:W-:Y:S02]  /*5290*/  IMAD.MOV.U32 R4, RZ, RZ, R19 ;  /* 0x000000ffff047224 */ /* 0x000fe400078e0013 */
[----:B------:R-:W-:Y:S02]  /*52a0*/  IMAD.MOV.U32 R34, RZ, RZ, R22 ;  /* 0x000000ffff227224 */ /* 0x000fe400078e0016 */
[----:B------:R-:W-:-:S07]  /*52b0*/  IMAD.MOV.U32 R35, RZ, RZ, R23 ;  /* 0x000000ffff237224 */ /* 0x000fce00078e0017 */
.L_x_1528:
        /* <DEDUP_REMOVED lines=54> */
.L_x_1532:
[----:B------:R-:W-:Y:S02]  /*5620*/  IMAD.MOV.U32 R16, RZ, RZ, R19 ;  /* 0x000000ffff107224 */ /* 0x000fe400078e0013 */
[----:B------:R-:W-:Y:S02]  /*5630*/  IMAD.MOV.U32 R34, RZ, RZ, R22 ;  /* 0x000000ffff227224 */ /* 0x000fe400078e0016 */
[----:B------:R-:W-:-:S07]  /*5640*/  IMAD.MOV.U32 R35, RZ, RZ, R23 ;  /* 0x000000ffff237224 */ /* 0x000fce00078e0017 */
.L_x_1531:
[----:B------:R-:W-:-:S07]  /*5650*/  VIADD R36, R16, 0x1 ;  /* 0x0000000110247836 */ /* 0x000fce0000000000 */
.L_x_1530:
        /* <DEDUP_REMOVED lines=30> */
[----:B------:R-:W-:Y:S06]  /*5840*/  BRA.U !UP1, `(.L_x_1533) ;  /* 0x0000000109387547 */ /* 0x000fec000b800000 */
[----:B------:R-:W-:Y:S02]  /*5850*/  IMAD.U32 R34, RZ, RZ, UR34 ;  /* 0x00000022ff227e24 */ /* 0x000fe4000f8e00ff */
[----:B------:R-:W-:Y:S02]  /*5860*/  IMAD.U32 R35, RZ, RZ, UR35 ;  /* 0x00000023ff237e24 */ /* 0x000fe4000f8e00ff */
[----:B------:R-:W-:Y:S01]  /*5870*/  IMAD.U32 R19, RZ, RZ, UR22 ;  /* 0x00000016ff137e24 */ /* 0x000fe2000f8e00ff */
[----:B------:R-:W-:Y:S06]  /*5880*/  @!P4 BRA `(.L_x_1534) ;  /* 0x000000000024c947 */ /* 0x000fec0003800000 */
[----:B------:R-:W0:Y:S01]  /*5890*/  LDCU.64 UR10, c[0x3][0xf0] ;  /* 0x00c01e00ff0a77ac */ /* 0x000e220008000a00 */
[----:B------:R-:W-:Y:S01]  /*58a0*/  BSSY.RECONVERGENT B2, `(.L_x_1535) ;  /* 0x0000005000027945 */ /* 0x000fe20003800200 */
[----:B------:R-:W-:Y:S01]  /*58b0*/  MOV R34, 0x58f0 ;  /* 0x000058f000227802 */ /* 0x000fe20000000f00 */
[----:B0-----:R-:W-:Y:S02]  /*58c0*/  IMAD.U32 R22, RZ, RZ, UR10 ;  /* 0x0000000aff167e24 */ /* 0x001fe4000f8e00ff */
[----:B------:R-:W-:-:S07]  /*58d0*/  IMAD.U32 R35, RZ, RZ, UR11 ;  /* 0x0000000bff237e24 */ /* 0x000fce000f8e00ff */
[----:B------:R-:W-:Y:S05]  /*58e0*/  CALL.REL.NOINC `($_Z11paths_eulerPdS_S_$__internal_trig_reduction_slowpathd) ;  /* 0x000000f000247944 */ /* 0x000fea0003c00000 */
[----:B------:R-:W-:Y:S05]  /*58f0*/  BSYNC.RECONVERGENT B2 ;  /* 0x0000000000027941 */ /* 0x000fea0003800200 */
.L_x_1535:
[----:B------:R-:W-:Y:S02]  /*5900*/  IMAD.MOV.U32 R34, RZ, RZ, R22 ;  /* 0x000000ffff227224 */ /* 0x000fe400078e0016 */
[----:B------:R-:W-:-:S07]  /*5910*/  IMAD.MOV.U32 R35, RZ, RZ, R23 ;  /* 0x000000ffff237224 */ /* 0x000fce00078e0017 */
.L_x_1534:
[----:B------:R-:W-:-:S07]  /*5920*/  VIADD R40, R19, 0x1 ;  /* 0x0000000113287836 */ /* 0x000fce0000000000 */
.L_x_1533:
        /* <DEDUP_REMOVED lines=36> */
[----:B------:R-:W-:Y:S01]  /*5b70*/  DFMA R4, -R38, R16, R4 ;  /* 0x000000102604722b */ /* 0x000fe20000000104 */
[----:B------:R-:W-:Y:S02]  /*5b80*/  IMAD.U32 R16, RZ, RZ, UR38 ;  /* 0x00000026ff107e24 */ /* 0x000fe4000f8e00ff */
[----:B------:R-:W-:-:S05]  /*5b90*/  IMAD.U32 R17, RZ, RZ, UR39 ;  /* 0x00000027ff117e24 */ /* 0x000fca000f8e00ff */
[----:B------:R-:W-:Y:S02]  /*5ba0*/  DMUL R4, R4, R8 ;  /* 0x0000000804047228 */ /* 0x000fe40000000000 */
[----:B------:R-:W-:-:S06]  /*5bb0*/  DFMA R16, R20, -R16, 1 ;  /* 0x3ff000001410742b */ /* 0x000fcc0000000810 */
[----:B------:R-:W-:Y:S02]  /*5bc0*/  DFMA R4, R32, R6, R4 ;  /* 0x000000062004722b */ /* 0x000fe40000000004 */
[----:B------:R-:W-:-:S06]  /*5bd0*/  DFMA R16, R20, R16, R20 ;  /* 0x000000101410722b */ /* 0x000fcc0000000014 */
[----:B------:R-:W-:-:S08]  /*5be0*/  DMUL R20, R30, R4 ;  /* 0x000000041e147228 */ /* 0x000fd00000000000 */
[----:B------:R-:W-:Y:S02]  /*5bf0*/  DMUL R4, R20, R16 ;  /* 0x0000001014047228 */ /* 0x000fe40000000000 */
[----:B------:R-:W-:-:S06]  /*5c00*/  FSETP.GEU.AND P1, PT, |R21|, 6.5827683646048100446e-37, PT ;  /* 0x036000001500780b */ /* 0x000fcc0003f2e200 */
[----:B------:R-:W-:-:S08]  /*5c10*/  DFMA R18, R4, -UR38, R20 ;  /* 0x8000002604127c2b */ /* 0x000fd00008000014 */
[----:B------:R-:W-:-:S10]  /*5c20*/  DFMA R16, R16, R18, R4 ;  /* 0x000000121010722b */ /* 0x000fd40000000004 */
[----:B------:R-:W-:-:S05]  /*5c30*/  FFMA R4, RZ, UR39, R17 ;  /* 0x00000027ff047c23 */ /* 0x000fca0008000011 */
[----:B------:R-:W-:-:S13]  /*5c40*/  FSETP.GT.AND P0, PT, |R4|, 1.469367938527859385e-39, PT ;  /* 0x001000000400780b */ /* 0x000fda0003f04200 */
[----:B------:R-:W-:Y:S05]  /*5c50*/  @P0 BRA P1, `(.L_x_1537) ;  /* 0x0000000000200947 */ /* 0x000fea0000800000 */
[----:B------:R-:W-:Y:S01]  /*5c60*/  IMAD.U32 R5, RZ, RZ, UR39 ;  /* 0x00000027ff057e24 */ /* 0x000fe2000f8e00ff */
[----:B------:R-:W-:Y:S01]  /*5c70*/  MOV R18, 0x5ce0 ;  /* 0x00005ce000127802 */ /* 0x000fe20000000f00 */
[----:B------:R-:W-:Y:S02]  /*5c80*/  IMAD.U32 R17, RZ, RZ, UR39 ;  /* 0x00000027ff117e24 */ /* 0x000fe4000f8e00ff */
[----:B------:R-:W-:Y:S02]  /*5c90*/  IMAD.U32 R16, RZ, RZ, UR38 ;  /* 0x00000026ff107e24 */ /* 0x000fe4000f8e00ff */
[----:B------:R-:W-:Y:S02]  /*5ca0*/  IMAD.U32 R4, RZ, RZ, UR38 ;  /* 0x00000026ff047e24 */ /* 0x000fe4000f8e00ff */
[----:B------:R-:W-:Y:S02]  /*5cb0*/  IMAD.MOV.U32 R19, RZ, RZ, R21 ;  /* 0x000000ffff137224 */ /* 0x000fe400078e0015 */
[----:B------:R-:W-:-:S07]  /*5cc0*/  IMAD.MOV.U32 R17, RZ, RZ, R5 ;  /* 0x000000ffff117224 */ /* 0x000fce00078e0005 */
[----:B------:R-:W-:Y:S05]  /*5cd0*/  CALL.REL.NOINC `($__internal_4_$__cuda_sm20_div_rn_f64_full) ;  /* 0x000000d8002c7944 */ /* 0x000fea0003c00000 */
.L_x_1537:
[----:B------:R-:W-:Y:S05]  /*5ce0*/  BSYNC.RECONVERGENT B1 ;  /* 0x0000000000017941 */ /* 0x000fea0003800200 */
.L_x_1536:
        /* <DEDUP_REMOVED lines=27> */
[----:B------:R-:W-:Y:S05]  /*5ea0*/  CALL.REL.NOINC `($__internal_4_$__cuda_sm20_div_rn_f64_full) ;  /* 0x000000d400b87944 */ /* 0x000fea0003c00000 */
[----:B------:R-:W-:Y:S02]  /*5eb0*/  IMAD.MOV.U32 R30, RZ, RZ, R16 ;  /* 0x000000ffff1e7224 */ /* 0x000fe400078e0010 */
[----:B------:R-:W-:-:S07]  /*5ec0*/  IMAD.MOV.U32 R31, RZ, RZ, R17 ;  /* 0x000000ffff1f7224 */ /* 0x000fce00078e0011 */
.L_x_1538:
        /* <DEDUP_REMOVED lines=32> */
.L_x_1540:
[----:B------:R-:W-:Y:S02]  /*60d0*/  IMAD.MOV.U32 R34, RZ, RZ, R19 ;  /* 0x000000ffff227224 */ /* 0x000fe400078e0013 */
[----:B------:R-:W-:Y:S02]  /*60e0*/  IMAD.MOV.U32 R36, RZ, RZ, R22 ;  /* 0x000000ffff247224 */ /* 0x000fe400078e0016 */
[----:B------:R-:W-:-:S07]  /*60f0*/  IMAD.MOV.U32 R37, RZ, RZ, R23 ;  /* 0x000000ffff257224 */ /* 0x000fce00078e0017 */
.L_x_1539:
        /* <DEDUP_REMOVED lines=56> */
.L_x_1543:
[----:B------:R-:W-:Y:S02]  /*6480*/  IMAD.MOV.U32 R16, RZ, RZ, R19 ;  /* 0x000000ffff107224 */ /* 0x000fe400078e0013 */
[----:B------:R-:W-:Y:S02]  /*6490*/  IMAD.MOV.U32 R34, RZ, RZ, R22 ;  /* 0x000000ffff227224 */ /* 0x000fe400078e0016 */
[----:B------:R-:W-:-:S07]  /*64a0*/  IMAD.MOV.U32 R35, RZ, RZ, R23 ;  /* 0x000000ffff237224 */ /* 0x000fce00078e0017 */
.L_x_1542:
[----:B------:R-:W-:-:S07]  /*64b0*/  VIADD R44, R16, 0x1 ;  /* 0x00000001102c7836 */ /* 0x000fce0000000000 */
.L_x_1541:
        /* <DEDUP_REMOVED lines=54> */
.L_x_1545:
[----:B------:R-:W-:Y:S02]  /*6820*/  IMAD.MOV.U32 R36, RZ, RZ, R19 ;  /* 0x000000ffff247224 */ /* 0x000fe400078e0013 */
[----:B------:R-:W-:Y:S02]  /*6830*/  IMAD.MOV.U32 R34, RZ, RZ, R22 ;  /* 0x000000ffff227224 */ /* 0x000fe400078e0016 */
[----:B------:R-:W-:-:S07]  /*6840*/  IMAD.MOV.U32 R35, RZ, RZ, R23 ;  /* 0x000000ffff237224 */ /* 0x000fce00078e0017 */
.L_x_1544:
        /* <DEDUP_REMOVED lines=56> */
.L_x_1548:
[----:B------:R-:W-:Y:S02]  /*6bd0*/  IMAD.MOV.U32 R16, RZ, RZ, R19 ;  /* 0x000000ffff107224 */ /* 0x000fe400078e0013 */
[----:B------:R-:W-:Y:S02]  /*6be0*/  IMAD.MOV.U32 R34, RZ, RZ, R22 ;  /* 0x000000ffff227224 */ /* 0x000fe400078e0016 */
[----:B------:R-:W-:-:S07]  /*6bf0*/  IMAD.MOV.U32 R35, RZ, RZ, R23 ;  /* 0x000000ffff237224 */ /* 0x000fce00078e0017 */
.L_x_1547:
[----:B------:R-:W-:-:S07]  /*6c00*/  VIADD R44, R16, 0x1 ;  /* 0x00000001102c7836 */ /* 0x000fce0000000000 */
.L_x_1546:
        /* <DEDUP_REMOVED lines=63> */
.L_x_1550:
[----:B------:R-:W-:Y:S02]  /*7000*/  IMAD.MOV.U32 R36, RZ, RZ, R19 ;  /* 0x000000ffff247224 */ /* 0x000fe400078e0013 */
[----:B------:R-:W-:Y:S02]  /*7010*/  IMAD.MOV.U32 R34, RZ, RZ, R22 ;  /* 0x000000ffff227224 */ /* 0x000fe400078e0016 */
[----:B------:R-:W-:-:S07]  /*7020*/  IMAD.MOV.U32 R35, RZ, RZ, R23 ;  /* 0x000000ffff237224 */ /* 0x000fce00078e0017 */
.L_x_1549:
        /* <DEDUP_REMOVED lines=56> */
.L_x_1553:
[----:B------:R-:W-:Y:S02]  /*73b0*/  IMAD.MOV.U32 R16, RZ, RZ, R19 ;  /* 0x000000ffff107224 */ /* 0x000fe400078e0013 */
[----:B------:R-:W-:Y:S02]  /*73c0*/  IMAD.MOV.U32 R34, RZ, RZ, R22 ;  /* 0x000000ffff227224 */ /* 0x000fe400078e0016 */
[----:B------:R-:W-:-:S07]  /*73d0*/  IMAD.MOV.U32 R35, RZ, RZ, R23 ;  /* 0x000000ffff237224 */ /* 0x000fce00078e0017 */
.L_x_1552:
[----:B------:R-:W-:-:S07]  /*73e0*/  VIADD R46, R16, 0x1 ;  /* 0x00000001102e7836 */ /* 0x000fce0000000000 */
.L_x_1551:
        /* <DEDUP_REMOVED lines=54> */
.L_x_1555:
[----:B------:R-:W-:Y:S02]  /*7750*/  IMAD.MOV.U32 R36, RZ, RZ, R19 ;  /* 0x000000ffff247224 */ /* 0x000fe400078e0013 */
[----:B------:R-:W-:Y:S02]  /*7760*/  IMAD.MOV.U32 R34, RZ, RZ, R22 ;  /* 0x000000ffff227224 */ /* 0x000fe400078e0016 */
[----:B------:R-:W-:-:S07]  /*7770*/  IMAD.MOV.U32 R35, RZ, RZ, R23 ;  /* 0x000000ffff237224 */ /* 0x000fce00078e0017 */
.L_x_1554:
        /* <DEDUP_REMOVED lines=56> */
.L_x_1558:
[----:B------:R-:W-:Y:S02]  /*7b00*/  IMAD.MOV.U32 R16, RZ, RZ, R19 ;  /* 0x000000ffff107224 */ /* 0x000fe400078e0013 */
[----:B------:R-:W-:Y:S02]  /*7b10*/  IMAD.MOV.U32 R34, RZ, RZ, R22 ;  /* 0x000000ffff227224 */ /* 0x000fe400078e0016 */
[----:B------:R-:W-:-:S07]  /*7b20*/  IMAD.MOV.U32 R35, RZ, RZ, R23 ;  /* 0x000000ffff237224 */ /* 0x000fce00078e0017 */
.L_x_1557:
[----:B------:R-:W-:-:S07]  /*7b30*/  VIADD R42, R16, 0x1 ;  /* 0x00000001102a7836 */ /* 0x000fce0000000000 */
.L_x_1556:
        /* <DEDUP_REMOVED lines=62> */
.L_x_1560:
[----:B------:R-:W-:Y:S05]  /*7f20*/  BSYNC.RECONVERGENT B1 ;  /* 0x0000000000017941 */ /* 0x000fea0003800200 */
.L_x_1559:
        /* <DEDUP_REMOVED lines=23> */
.L_x_1562:
[----:B------:R-:W-:Y:S05]  /*80a0*/  BSYNC.RECONVERGENT B0 ;  /* 0x0000000000007941 */ /* 0x000fea0003800200 */
.L_x_1561:
        /* <DEDUP_REMOVED lines=30> */
.L_x_1566:
[----:B------:R-:W-:Y:S05]  /*8290*/  BSYNC.RECONVERGENT B3 ;  /* 0x0000000000037941 */ /* 0x000fea0003800200 */
.L_x_1565:
[----:B------:R-:W-:-:S07]  /*82a0*/  VIADD R34, R16, 0x1 ;  /* 0x0000000110227836 */ /* 0x000fce0000000000 */
.L_x_1564:
[----:B------:R-:W-:Y:S05]  /*82b0*/  BSYNC.RECONVERGENT B2 ;  /* 0x0000000000027941 */ /* 0x000fea0003800200 */
.L_x_1563:
        /* <DEDUP_REMOVED lines=57> */
.L_x_1570:
[----:B------:R-:W-:Y:S05]  /*8650*/  BSYNC.RECONVERGENT B3 ;  /* 0x0000000000037941 */ /* 0x000fea0003800200 */
.L_x_1569:
[----:B------:R-:W-:-:S07]  /*8660*/  VIADD R38, R16, 0x1 ;  /* 0x0000000110267836 */ /* 0x000fce0000000000 */
.L_x_1568:
[----:B------:R-:W-:Y:S05]  /*8670*/  BSYNC.RECONVERGENT B2 ;  /* 0x0000000000027941 */ /* 0x000fea0003800200 */
.L_x_1567:
        /* <DEDUP_REMOVED lines=55> */
.L_x_1573:
[----:B------:R-:W-:Y:S02]  /*89f0*/  IMAD.MOV.U32 R36, RZ, RZ, R22 ;  /* 0x000000ffff247224 */ /* 0x000fe400078e0016 */
[----:B------:R-:W-:-:S07]  /*8a00*/  IMAD.MOV.U32 R37, RZ, RZ, R23 ;  /* 0x000000ffff257224 */ /* 0x000fce00078e0017 */
.L_x_1572:
[----:B------:R-:W-:-:S07]  /*8a10*/  VIADD R40, R19, 0x1 ;  /* 0x0000000113287836 */ /* 0x000fce0000000000 */
.L_x_1571:
        /* <DEDUP_REMOVED lines=56> */
.L_x_1575:
[----:B------:R-:W-:Y:S02]  /*8da0*/  IMAD.MOV.U32 R34, RZ, RZ, R19 ;  /* 0x000000ffff227224 */ /* 0x000fe400078e0013 */
[----:B------:R-:W-:Y:S02]  /*8db0*/  IMAD.MOV.U32 R36, RZ, RZ, R22 ;  /* 0x000000ffff247224 */ /* 0x000fe400078e0016 */
[----:B------:R-:W-:-:S07]  /*8dc0*/  IMAD.MOV.U32 R37, RZ, RZ, R23 ;  /* 0x000000ffff257224 */ /* 0x000fce00078e0017 */
.L_x_1574:
        /* <DEDUP_REMOVED lines=24> */
[----:B------:R-:W-:-:S05]  /*8f50*/  IMAD.MOV.U32 R42, RZ, RZ, 0x1 ;  /* 0x00000001ff2a7424 */ /* 0x000fca00078e00ff */
[----:B------:R-:W-:-:S04]  /*8f60*/  VOTEU.ANY UP1, P1 ;  /* 0x0000000000ff7886 */ /* 0x000fc80000820100 */
        /* <DEDUP_REMOVED lines=21> */
.L_x_1578:
[----:B------:R-:W-:Y:S02]  /*90c0*/  IMAD.MOV.U32 R34, RZ, RZ, R22 ;  /* 0x000000ffff227224 */ /* 0x000fe400078e0016 */
[----:B------:R-:W-:-:S07]  /*90d0*/  IMAD.MOV.U32 R35, RZ, RZ, R23 ;  /* 0x000000ffff237224 */ /* 0x000fce00078e0017 */
.L_x_1577:
[----:B------:R-:W-:-:S07]  /*90e0*/  VIADD R42, R19, 0x1 ;  /* 0x00000001132a7836 */ /* 0x000fce0000000000 */
.L_x_1576:
        /* <DEDUP_REMOVED lines=54> */
.L_x_1581:
[----:B------:R-:W-:Y:S02]  /*9450*/  IMAD.MOV.U32 R16, RZ, RZ, R19 ;  /* 0x000000ffff107224 */ /* 0x000fe400078e0013 */
[----:B------:R-:W-:Y:S02]  /*9460*/  IMAD.MOV.U32 R34, RZ, RZ, R22 ;  /* 0x000000ffff227224 */ /* 0x000fe400078e0016 */
[----:B------:R-:W-:-:S07]  /*9470*/  IMAD.MOV.U32 R35, RZ, RZ, R23 ;  /* 0x000000ffff237224 */ /* 0x000fce00078e0017 */
.L_x_1580:
[----:B------:R-:W-:-:S07]  /*9480*/  VIADD R36, R16, 0x1 ;  /* 0x0000000110247836 */ /* 0x000fce0000000000 */
.L_x_1579:
        /* <DEDUP_REMOVED lines=9> */
[----:B------:R-:W-:Y:S01]  /*9520*/  USEL UR6, UR22, URZ, UP1 ;  /* 0x000000ff16067287 */ /* 0x000fe20008800000 */
[----:B------:R-:W-:Y:S01]  /*9530*/  IMAD.MOV.U32 R37, RZ, RZ, 0x3da8ff83 ;  /* 0x3da8ff83ff257424 */ /* 0x000fe200078e00ff */
[----:B------:R-:W-:Y:S01]  /*9540*/  ISETP.NE.U32.AND P0, PT, R4, 0x1, PT ;  /* 0x000000010400780c */ /* 0x000fe20003f05070 */
[----:B------:R-:W-:Y:S01]  /*9550*/  DMUL R4, R34, R34 ;  /* 0x0000002222047228 */ /* 0x000fe20000000000 */
[----:B------:R-:W-:-:S02]  /*9560*/  PLOP3.LUT P1, PT, PT, PT, UP1, 0x40, 0x4 ;  /* 0x000000000004781c */ /* 0x000fc40003f2e818 */
[----:B------:R-:W-:Y:S02]  /*9570*/  FSEL R44, R44, -8.06006814911005101289e+34, !P0 ;  /* 0xf9785eba2c2c7808 */ /* 0x000fe40004000000 */
[----:B------:R-:W-:Y:S02]  /*9580*/  FSEL R45, -R37, 0.11223486810922622681, !P0 ;  /* 0x3de5db65252d7808 */ /* 0x000fe40004000100 */
[----:B------:R-:W-:-:S04]  /*9590*/  PLOP3.LUT P2, PT, PT, PT, UP1, 0x40, 0x4 ;  /* 0x000000000004781c */ /* 0x000fc80003f4e818 */
[----:B--2---:R-:W-:-:S08]  /*95a0*/  DFMA R16, R4, R44, R16 ;  /* 0x0000002c0410722b */ /* 0x004fd00000000010 */
[----:B------:R-:W-:Y:S02]  /*95b0*/  DFMA R16, R4, R16, R18 ;  /* 0x000000100410722b */ /* 0x000fe40000000012 */
[----:B------:R-:W-:-:S06]  /*95c0*/  DMUL R18, RZ, UR16 ;  /* 0x00000010ff127c28 */ /* 0x000fcc0008000000 */
[----:B---3--:R-:W-:-:S04]  /*95d0*/  DFMA R16, R4, R16, R20 ;  /* 0x000000100410722b */ /* 0x008fc80000000014 */
[----:B------:R-:W-:-:S04]  /*95e0*/  FSEL R37, R19, UR35, P2 ;  /* 0x0000002313257c08 */ /* 0x000fc80009000000 */
        /* <DEDUP_REMOVED lines=22> */
.L_x_1583:
[----:B------:R-:W-:Y:S02]  /*9750*/  IMAD.MOV.U32 R5, RZ, RZ, R19 ;  /* 0x000000ffff057224 */ /* 0x000fe400078e0013 */
[----:B------:R-:W-:Y:S02]  /*9760*/  IMAD.MOV.U32 R36, RZ, RZ, R22 ;  /* 0x000000ffff247224 */ /* 0x000fe400078e0016 */
[----:B------:R-:W-:-:S07]  /*9770*/  IMAD.MOV.U32 R37, RZ, RZ, R23 ;  /* 0x000000ffff257224 */ /* 0x000fce00078e0017 */
.L_x_1582:
        /* <DEDUP_REMOVED lines=56> */
.L_x_1585:
[----:B------:R-:W-:Y:S05]  /*9b00*/  BSYNC.RECONVERGENT B1 ;  /* 0x0000000000017941 */ /* 0x000fea0003800200 */
.L_x_1584:
        /* <DEDUP_REMOVED lines=34> */
.L_x_1587:
[----:B------:R-:W-:Y:S02]  /*9d30*/  IMAD.MOV.U32 R5, RZ, RZ, R19 ;  /* 0x000000ffff057224 */ /* 0x000fe400078e0013 */
[----:B------:R-:W-:Y:S02]  /*9d40*/  IMAD.MOV.U32 R32, RZ, RZ, R22 ;  /* 0x000000ffff207224 */ /* 0x000fe400078e0016 */
[----:B------:R-:W-:-:S07]  /*9d50*/  IMAD.MOV.U32 R33, RZ, RZ, R23 ;  /* 0x000000ffff217224 */ /* 0x000fce00078e0017 */
.L_x_1586:
        /* <DEDUP_REMOVED lines=42> */
.L_x_1589:
[----:B------:R-:W-:Y:S02]  /*a000*/  IMAD.MOV.U32 R5, RZ, RZ, R19 ;  /* 0x000000ffff057224 */ /* 0x000fe400078e0013 */
[----:B------:R-:W-:Y:S02]  /*a010*/  IMAD.MOV.U32 R34, RZ, RZ, R22 ;  /* 0x000000ffff227224 */ /* 0x000fe400078e0016 */
[----:B------:R-:W-:-:S07]  /*a020*/  IMAD.MOV.U32 R35, RZ, RZ, R23 ;  /* 0x000000ffff237224 */ /* 0x000fce00078e0017 */
.L_x_1588:
        /* <DEDUP_REMOVED lines=54> */
.L_x_1592:
[----:B------:R-:W-:Y:S02]  /*a390*/  IMAD.MOV.U32 R5, RZ, RZ, R19 ;  /* 0x000000ffff057224 */ /* 0x000fe400078e0013 */
[----:B------:R-:W-:Y:S02]  /*a3a0*/  IMAD.MOV.U32 R34, RZ, RZ, R22 ;  /* 0x000000ffff227224 */ /* 0x000fe400078e0016 */
[----:B------:R-:W-:-:S07]  /*a3b0*/  IMAD.MOV.U32 R35, RZ, RZ, R23 ;  /* 0x000000ffff237224 */ /* 0x000fce00078e0017 */
.L_x_1591:
[----:B------:R-:W-:-:S07]  /*a3c0*/  VIADD R5, R5, 0x1 ;  /* 0x0000000105057836 */ /* 0x000fce0000000000 */
.L_x_1590:
        /* <DEDUP_REMOVED lines=56> */
.L_x_1595:
[----:B------:R-:W-:Y:S02]  /*a750*/  IMAD.MOV.U32 R5, RZ, RZ, R19 ;  /* 0x000000ffff057224 */ /* 0x000fe400078e0013 */
[----:B------:R-:W-:Y:S02]  /*a760*/  IMAD.MOV.U32 R34, RZ, RZ, R22 ;  /* 0x000000ffff227224 */ /* 0x000fe400078e0016 */
[----:B------:R-:W-:-:S07]  /*a770*/  IMAD.MOV.U32 R35, RZ, RZ, R23 ;  /* 0x000000ffff237224 */ /* 0x000fce00078e0017 */
.L_x_1594:
[----:B------:R-:W-:-:S07]  /*a780*/  VIADD R5, R5, 0x1 ;  /* 0x0000000105057836 */ /* 0x000fce0000000000 */
.L_x_1593:
        /* <DEDUP_REMOVED lines=42> */
.L_x_1597:
[----:B------:R-:W-:Y:S02]  /*aa30*/  IMAD.MOV.U32 R4, RZ, RZ, R19 ;  /* 0x000000ffff047224 */ /* 0x000fe400078e0013 */
[----:B------:R-:W-:Y:S02]  /*aa40*/  IMAD.MOV.U32 R34, RZ, RZ, R22 ;  /* 0x000000ffff227224 */ /* 0x000fe400078e0016 */
[----:B------:R-:W-:-:S07]  /*aa50*/  IMAD.MOV.U32 R35, RZ, RZ, R23 ;  /* 0x000000ffff237224 */ /* 0x000fce00078e0017 */
.L_x_1596:
        /* <DEDUP_REMOVED lines=54> */
.L_x_1599:
[----:B------:R-:W-:Y:S02]  /*adc0*/  IMAD.MOV.U32 R36, RZ, RZ, R19 ;  /* 0x000000ffff247224 */ /* 0x000fe400078e0013 */
[----:B------:R-:W-:Y:S02]  /*add0*/  IMAD.MOV.U32 R34, RZ, RZ, R22 ;  /* 0x000000ffff227224 */ /* 0x000fe400078e0016 */
[----:B------:R-:W-:-:S07]  /*ade0*/  IMAD.MOV.U32 R35, RZ, RZ, R23 ;  /* 0x000000ffff237224 */ /* 0x000fce00078e0017 */
.L_x_1598:
        /* <DEDUP_REMOVED lines=31> */
[----:B------:R-:W-:Y:S06]  /*afe0*/  BRA.U !UP1, `(.L_x_1600) ;  /* 0x00000001093c7547 */ /* 0x000fec000b800000 */
        /* <DEDUP_REMOVED lines=12> */
.L_x_1602:
[----:B------:R-:W-:Y:S02]  /*b0b0*/  IMAD.MOV.U32 R34, RZ, RZ, R22 ;  /* 0x000000ffff227224 */ /* 0x000fe400078e0016 */
[----:B------:R-:W-:-:S07]  /*b0c0*/  IMAD.MOV.U32 R35, RZ, RZ, R23 ;  /* 0x000000ffff237224 */ /* 0x000fce00078e0017 */
.L_x_1601:
[----:B------:R-:W-:-:S07]  /*b0d0*/  VIADD R40, R19, 0x1 ;  /* 0x0000000113287836 */ /* 0x000fce0000000000 */
.L_x_1600:
        /* <DEDUP_REMOVED lines=18> */
[----:B------:R-:W0:Y:S01]  /*b200*/  MUFU.RCP64H R21, UR39 ;  /* 0x0000002700157d08 */ /* 0x000e220008001800 */
[----:B------:R-:W-:-:S06]  /*b210*/  IMAD.MOV.U32 R20, RZ, RZ, 0x1 ;  /* 0x00000001ff147424 */ /* 0x000fcc00078e00ff */
[----:B------:R-:W-:Y:S01]  /*b220*/  DFMA R16, R36, R16, R22 ;  /* 0x000000102410722b */ /* 0x000fe20000000016 */
[----:B------:R-:W-:Y:S02]  /*b230*/  IMAD.U32 R22, RZ, RZ, UR38 ;  /* 0x00000026ff167e24 */ /* 0x000fe4000f8e00ff */
[----:B------:R-:W-:-:S05]  /*b240*/  IMAD.U32 R23, RZ, RZ, UR39 ;  /* 0x00000027ff177e24 */ /* 0x000fca000f8e00ff */
        /* <DEDUP_REMOVED lines=13> */
[----:B------:R-:W-:Y:S01]  /*b320*/  DFMA R4, R38, R16, R4 ;  /* 0x000000102604722b */ /* 0x000fe20000000004 */
        /* <DEDUP_REMOVED lines=21> */
[----:B------:R-:W-:Y:S05]  /*b480*/  CALL.REL.NOINC `($__internal_4_$__cuda_sm20_div_rn_f64_full) ;  /* 0x0000008000407944 */ /* 0x000fea0003c00000 */
.L_x_1604:
[----:B------:R-:W-:Y:S05]  /*b490*/  BSYNC.RECONVERGENT B1 ;  /* 0x0000000000017941 */ /* 0x000fea0003800200 */
.L_x_1603:
        /* <DEDUP_REMOVED lines=30> */
.L_x_1605:
        /* <DEDUP_REMOVED lines=32> */
.L_x_1607:
[----:B------:R-:W-:Y:S02]  /*b880*/  IMAD.MOV.U32 R34, RZ, RZ, R19 ;  /* 0x000000ffff227224 */ /* 0x000fe400078e0013 */
[----:B------:R-:W-:Y:S02]  /*b890*/  IMAD.MOV.U32 R36, RZ, RZ, R22 ;  /* 0x000000ffff247224 */ /* 0x000fe400078e0016 */
[----:B------:R-:W-:-:S07]  /*b8a0*/  IMAD.MOV.U32 R37, RZ, RZ, R23 ;  /* 0x000000ffff257224 */ /* 0x000fce00078e0017 */
.L_x_1606:
        /* <DEDUP_REMOVED lines=56> */
.L_x_1610:
[----:B------:R-:W-:Y:S02]  /*bc30*/  IMAD.MOV.U32 R16, RZ, RZ, R19 ;  /* 0x000000ffff107224 */ /* 0x000fe400078e0013 */
[----:B------:R-:W-:Y:S02]  /*bc40*/  IMAD.MOV.U32 R34, RZ, RZ, R22 ;  /* 0x000000ffff227224 */ /* 0x000fe400078e0016 */
[----:B------:R-:W-:-:S07]  /*bc50*/  IMAD.MOV.U32 R35, RZ, RZ, R23 ;  /* 0x000000ffff237224 */ /* 0x000fce00078e0017 */
.L_x_1609:
[----:B------:R-:W-:-:S07]  /*bc60*/  VIADD R44, R16, 0x1 ;  /* 0x00000001102c7836 */ /* 0x000fce0000000000 */
.L_x_1608:
        /* <DEDUP_REMOVED lines=54> */
.L_x_1612:
[----:B------:R-:W-:Y:S02]  /*bfd0*/  IMAD.MOV.U32 R36, RZ, RZ, R19 ;  /* 0x000000ffff247224 */ /* 0x000fe400078e0013 */
[----:B------:R-:W-:Y:S02]  /*bfe0*/  IMAD.MOV.U32 R34, RZ, RZ, R22 ;  /* 0x000000ffff227224 */ /* 0x000fe400078e0016 */
[----:B------:R-:W-:-:S07]  /*bff0*/  IMAD.MOV.U32 R35, RZ, RZ, R23 ;  /* 0x000000ffff237224 */ /* 0x000fce00078e0017 */
.L_x_1611:
        /* <DEDUP_REMOVED lines=56> */
.L_x_1615:
[----:B------:R-:W-:Y:S02]  /*c380*/  IMAD.MOV.U32 R16, RZ, RZ, R19 ;  /* 0x000000ffff107224 */ /* 0x000fe400078e0013 */
[----:B------:R-:W-:Y:S02]  /*c390*/  IMAD.MOV.U32 R34, RZ, RZ, R22 ;  /* 0x000000ffff227224 */ /* 0x000fe400078e0016 */
[----:B------:R-:W-:-:S07]  /*c3a0*/  IMAD.MOV.U32 R35, RZ, RZ, R23 ;  /* 0x000000ffff237224 */ /* 0x000fce00078e0017 */
.L_x_1614:
[----:B------:R-:W-:-:S07]  /*c3b0*/  VIADD R44, R16, 0x1 ;  /* 0x00000001102c7836 */ /* 0x000fce0000000000 */
.L_x_1613:
        /* <DEDUP_REMOVED lines=63> */
.L_x_1617:
[----:B------:R-:W-:Y:S02]  /*c7b0*/  IMAD.MOV.U32 R36, RZ, RZ, R19 ;  /* 0x000000ffff247224 */ /* 0x000fe400078e0013 */
[----:B------:R-:W-:Y:S02]  /*c7c0*/  IMAD.MOV.U32 R34, RZ, RZ, R22 ;  /* 0x000000ffff227224 */ /* 0x000fe400078e0016 */
[----:B------:R-:W-:-:S07]  /*c7d0*/  IMAD.MOV.U32 R35, RZ, RZ, R23 ;  /* 0x000000ffff237224 */ /* 0x000fce00078e0017 */
.L_x_1616:
        /* <DEDUP_REMOVED lines=56> */
.L_x_1620:
[----:B------:R-:W-:Y:S02]  /*cb60*/  IMAD.MOV.U32 R16, RZ, RZ, R19 ;  /* 0x000000ffff107224 */ /* 0x000fe400078e0013 */
[----:B------:R-:W-:Y:S02]  /*cb70*/  IMAD.MOV.U32 R34, RZ, RZ, R22 ;  /* 0x000000ffff227224 */ /* 0x000fe400078e0016 */
[----:B------:R-:W-:-:S07]  /*cb80*/  IMAD.MOV.U32 R35, RZ, RZ, R23 ;  /* 0x000000ffff237224 */ /* 0x000fce00078e0017 */
.L_x_1619:
[----:B------:R-:W-:-:S07]  /*cb90*/  VIADD R46, R16, 0x1 ;  /* 0x00000001102e7836 */ /* 0x000fce0000000000 */
.L_x_1618:
        /* <DEDUP_REMOVED lines=54> */
.L_x_1622:
[----:B------:R-:W-:Y:S02]  /*cf00*/  IMAD.MOV.U32 R36, RZ, RZ, R19 ;  /* 0x000000ffff247224 */ /* 0x000fe400078e0013 */
[----:B------:R-:W-:Y:S02]  /*cf10*/  IMAD.MOV.U32 R34, RZ, RZ, R22 ;  /* 0x000000ffff227224 */ /* 0x000fe400078e0016 */
[----:B------:R-:W-:-:S07]  /*cf20*/  IMAD.MOV.U32 R35, RZ, RZ, R23 ;  /* 0x000000ffff237224 */ /* 0x000fce00078e0017 */
.L_x_1621:
        /* <DEDUP_REMOVED lines=56> */
.L_x_1625:
[----:B------:R-:W-:Y:S02]  /*d2b0*/  IMAD.MOV.U32 R16, RZ, RZ, R19 ;  /* 0x000000ffff107224 */ /* 0x000fe400078e0013 */
[----:B------:R-:W-:Y:S02]  /*d2c0*/  IMAD.MOV.U32 R34, RZ, RZ, R22 ;  /* 0x000000ffff227224 */ /* 0x000fe400078e0016 */
[----:B------:R-:W-:-:S07]  /*d2d0*/  IMAD.MOV.U32 R35, RZ, RZ, R23 ;  /* 0x000000ffff237224 */ /* 0x000fce00078e0017 */
.L_x_1624:
[----:B------:R-:W-:-:S07]  /*d2e0*/  VIADD R42, R16, 0x1 ;  /* 0x00000001102a7836 */ /* 0x000fce0000000000 */
.L_x_1623:
        /* <DEDUP_REMOVED lines=62> */
.L_x_1627:
[----:B------:R-:W-:Y:S05]  /*d6d0*/  BSYNC.RECONVERGENT B1 ;  /* 0x0000000000017941 */ /* 0x000fea0003800200 */
.L_x_1626:
        /* <DEDUP_REMOVED lines=23> */
.L_x_1629:
[----:B------:R-:W-:Y:S05]  /*d850*/  BSYNC.RECONVERGENT B0 ;  /* 0x0000000000007941 */ /* 0x000fea0003800200 */
.L_x_1628:
        /* <DEDUP_REMOVED lines=30> */
.L_x_1633:
[----:B------:R-:W-:Y:S05]  /*da40*/  BSYNC.RECONVERGENT B3 ;  /* 0x0000000000037941 */ /* 0x000fea0003800200 */
.L_x_1632:
[----:B------:R-:W-:-:S07]  /*da50*/  VIADD R34, R16, 0x1 ;  /* 0x0000000110227836 */ /* 0x000fce0000000000 */
.L_x_1631:
[----:B------:R-:W-:Y:S05]  /*da60*/  BSYNC.RECONVERGENT B2 ;  /* 0x0000000000027941 */ /* 0x000fea0003800200 */
.L_x_1630:
        /* <DEDUP_REMOVED lines=57> */
.L_x_1637:
[----:B------:R-:W-:Y:S05]  /*de00*/  BSYNC.RECONVERGENT B3 ;  /* 0x0000000000037941 */ /* 0x000fea0003800200 */
.L_x_1636:
[----:B------:R-:W-:-:S07]  /*de10*/  VIADD R38, R16, 0x1 ;  /* 0x0000000110267836 */ /* 0x000fce0000000000 */
.L_x_1635:
[----:B------:R-:W-:Y:S05]  /*de20*/  BSYNC.RECONVERGENT B2 ;  /* 0x0000000000027941 */ /* 0x000fea0003800200 */
.L_x_1634:
        /* <DEDUP_REMOVED lines=55> */
.L_x_1639:
[----:B------:R-:W-:Y:S02]  /*e1a0*/  IMAD.MOV.U32 R30, RZ, RZ, R19 ;  /* 0x000000ffff1e7224 */ /* 0x000fe400078e0013 */
[----:B------:R-:W-:Y:S02]  /*e1b0*/  IMAD.MOV.U32 R36, RZ, RZ, R22 ;  /* 0x000000ffff247224 */ /* 0x000fe400078e0016 */
[----:B------:R-:W-:-:S07]  /*e1c0*/  IMAD.MOV.U32 R37, RZ, RZ, R23 ;  /* 0x000000ffff257224 */ /* 0x000fce00078e0017 */
.L_x_1638:
        /* <DEDUP_REMOVED lines=44> */
.L_x_1642:
[----:B------:R-:W-:Y:S02]  /*e490*/  IMAD.MOV.U32 R34, RZ, RZ, R22 ;  /* 0x000000ffff227224 */ /* 0x000fe400078e0016 */
[----:B------:R-:W-:-:S07]  /*e4a0*/  IMAD.MOV.U32 R35, RZ, RZ, R23 ;  /* 0x000000ffff237224 */ /* 0x000fce00078e0017 */
.L_x_1641:
[----:B------:R-:W-:-:S07]  /*e4b0*/  VIADD R40, R19, 0x1 ;  /* 0x0000000113287836 */ /* 0x000fce0000000000 */
.L_x_1640:
        /* <DEDUP_REMOVED lines=56> */
.L_x_1644:
[----:B------:R-:W-:Y:S05]  /*e840*/  BSYNC.RECONVERGENT B1 ;  /* 0x0000000000017941 */ /* 0x000fea0003800200 */
.L_x_1643:
        /* <DEDUP_REMOVED lines=34> */
.L_x_1647:
[----:B------:R-:W-:Y:S02]  /*ea70*/  IMAD.MOV.U32 R16, RZ, RZ, R19 ;  /* 0x000000ffff107224 */ /* 0x000fe400078e0013 */
[----:B------:R-:W-:Y:S02]  /*ea80*/  IMAD.MOV.U32 R32, RZ, RZ, R22 ;  /* 0x000000ffff207224 */ /* 0x000fe400078e0016 */
[----:B------:R-:W-:-:S07]  /*ea90*/  IMAD.MOV.U32 R33, RZ, RZ, R23 ;  /* 0x000000ffff217224 */ /* 0x000fce00078e0017 */
.L_x_1646:
[----:B------:R-:W-:-:S07]  /*eaa0*/  VIADD R36, R16, 0x1 ;  /* 0x0000000110247836 */ /* 0x000fce0000000000 */
.L_x_1645:
        /* <DEDUP_REMOVED lines=24> */
[----:B------:R-:W-:Y:S02]  /*ec30*/  DFMA R16, R34, R16, 1 ;  /* 0x3ff000002210742b */ /* 0x000fe40000000010 */
[----:B------:R-:W-:-:S04]  /*ec40*/  DMUL R34, RZ, R20 ;  /* 0x00000014ff227228 */ /* 0x000fc80000000000 */
[----:B------:R-:W-:-:S04]  /*ec50*/  VOTEU.ANY UP1, P1 ;  /* 0x0000000000ff7886 */ /* 0x000fc80000820100 */
        /* <DEDUP_REMOVED lines=19> */
.L_x_1650:
[----:B------:R-:W-:Y:S02]  /*ed90*/  IMAD.MOV.U32 R34, RZ, RZ, R22 ;  /* 0x000000ffff227224 */ /* 0x000fe400078e0016 */
[----:B------:R-:W-:-:S07]  /*eda0*/  IMAD.MOV.U32 R35, RZ, RZ, R23 ;  /* 0x000000ffff237224 */ /* 0x000fce00078e0017 */
.L_x_1649:
[----:B------:R-:W-:-:S07]  /*edb0*/  VIADD R40, R19, 0x1 ;  /* 0x0000000113287836 */ /* 0x000fce0000000000 */
.L_x_1648:
        /* <DEDUP_REMOVED lines=57> */
.L_x_1653:
[----:B------:R-:W-:Y:S02]  /*f150*/  IMAD.MOV.U32 R16, RZ, RZ, R19 ;  /* 0x000000ffff107224 */ /* 0x000fe400078e0013 */
[----:B------:R-:W-:Y:S02]  /*f160*/  IMAD.MOV.U32 R34, RZ, RZ, R22 ;  /* 0x000000ffff227224 */ /* 0x000fe400078e0016 */
[----:B------:R-:W-:-:S07]  /*f170*/  IMAD.MOV.U32 R35, RZ, RZ, R23 ;  /* 0x000000ffff237224 */ /* 0x000fce00078e0017 */
.L_x_1652:
[----:B------:R-:W-:-:S07]  /*f180*/  VIADD R40, R16, 0x1 ;  /* 0x0000000110287836 */ /* 0x000fce0000000000 */
.L_x_1651:
        /* <DEDUP_REMOVED lines=53> */
.L_x_1655:
[----:B------:R-:W-:Y:S02]  /*f4e0*/  IMAD.MOV.U32 R36, RZ, RZ, R19 ;  /* 0x000000ffff247224 */ /* 0x000fe400078e0013 */
[----:B------:R-:W-:Y:S02]  /*f4f0*/  IMAD.MOV.U32 R34, RZ, RZ, R22 ;  /* 0x000000ffff227224 */ /* 0x000fe400078e0016 */
[----:B------:R-:W-:-:S07]  /*f500*/  IMAD.MOV.U32 R35, RZ, RZ, R23 ;  /* 0x000000ffff237224 */ /* 0x000fce00078e0017 */
.L_x_1654:
        /* <DEDUP_REMOVED lines=10> */
[----:B------:R-:W-:Y:S01]  /*f5b0*/  USEL UR6, UR22, URZ, UP1 ;  /* 0x000000ff16067287 */ /* 0x000fe20008800000 */
[----:B------:R-:W-:Y:S01]  /*f5c0*/  ISETP.NE.U32.AND P0, PT, R37, 0x1, PT ;  /* 0x000000012500780c */ /* 0x000fe20003f05070 */
[----:B------:R-:W-:Y:S01]  /*f5d0*/  IMAD.MOV.U32 R37, RZ, RZ, 0x3da8ff83 ;  /* 0x3da8ff83ff257424 */ /* 0x000fe200078e00ff */
        /* <DEDUP_REMOVED lines=15> */
[----:B------:R-:W-:Y:S01]  /*f6d0*/  IMAD.U32 R36, RZ, RZ, UR6 ;  /* 0x00000006ff247e24 */ /* 0x000fe2000f8e00ff */
        /* <DEDUP_REMOVED lines=15> */
.L_x_1657:
[----:B------:R-:W-:Y:S02]  /*f7d0*/  IMAD.MOV.U32 R36, RZ, RZ, R19 ;  /* 0x000000ffff247224 */ /* 0x000fe400078e0013 */
[----:B------:R-:W-:Y:S02]  /*f7e0*/  IMAD.MOV.U32 R34, RZ, RZ, R22 ;  /* 0x000000ffff227224 */ /* 0x000fe400078e0016 */
[----:B------:R-:W-:-:S07]  /*f7f0*/  IMAD.MOV.U32 R35, RZ, RZ, R23 ;  /* 0x000000ffff237224 */ /* 0x000fce00078e0017 */
.L_x_1656:
        /* <DEDUP_REMOVED lines=54> */
.L_x_1659:
[----:B------:R-:W-:Y:S02]  /*fb60*/  IMAD.MOV.U32 R36, RZ, RZ, R19 ;  /* 0x000000ffff247224 */ /* 0x000fe400078e0013 */
[----:B------:R-:W-:Y:S02]  /*fb70*/  IMAD.MOV.U32 R34, RZ, RZ, R22 ;  /* 0x000000ffff227224 */ /* 0x000fe400078e0016 */
[----:B------:R-:W-:-:S07]  /*fb80*/  IMAD.MOV.U32 R35, RZ, RZ, R23 ;  /* 0x000000ffff237224 */ /* 0x000fce00078e0017 */
.L_x_1658:
        /* <DEDUP_REMOVED lines=44> */
.L_x_1662:
[----:B------:R-:W-:Y:S02]  /*fe50*/  IMAD.MOV.U32 R34, RZ, RZ, R22 ;  /* 0x000000ffff227224 */ /* 0x000fe400078e0016 */
[----:B------:R-:W-:-:S07]  /*fe60*/  IMAD.MOV.U32 R35, RZ, RZ, R23 ;  /* 0x000000ffff237224 */ /* 0x000fce00078e0017 */
.L_x_1661:
[----:B------:R-:W-:-:S07]  /*fe70*/  VIADD R42, R19, 0x1 ;  /* 0x00000001132a7836 */ /* 0x000fce0000000000 */
.L_x_1660:
        /* <DEDUP_REMOVED lines=54> */
.L_x_1665:
[----:B------:R-:W-:Y:S02]  /*101e0*/  IMAD.MOV.U32 R16, RZ, RZ, R19 ;  /* 0x000000ffff107224 */ /* 0x000fe400078e0013 */
[----:B------:R-:W-:Y:S02]  /*101f0*/  IMAD.MOV.U32 R34, RZ, RZ, R22 ;  /* 0x000000ffff227224 */ /* 0x000fe400078e0016 */
[----:B------:R-:W-:-:S07]  /*10200*/  IMAD.MOV.U32 R35, RZ, RZ, R23 ;  /* 0x000000ffff237224 */ /* 0x000fce00078e0017 */
.L_x_1664:
[----:B------:R-:W-:-:S07]  /*10210*/  VIADD R36, R16, 0x1 ;  /* 0x0000000110247836 */ /* 0x000fce0000000000 */
.L_x_1663:
        /* <DEDUP_REMOVED lines=54> */
.L_x_1668:
[----:B------:R-:W-:Y:S02]  /*10580*/  IMAD.MOV.U32 R16, RZ, RZ, R19 ;  /* 0x000000ffff107224 */ /* 0x000fe400078e0013 */
[----:B------:R-:W-:Y:S02]  /*10590*/  IMAD.MOV.U32 R34, RZ, RZ, R22 ;  /* 0x000000ffff227224 */ /* 0x000fe400078e0016 */
[----:B------:R-:W-:-:S07]  /*105a0*/  IMAD.MOV.U32 R35, RZ, RZ, R23 ;  /* 0x000000ffff237224 */ /* 0x000fce00078e0017 */
.L_x_1667:
[----:B------:R-:W-:-:S07]  /*105b0*/  VIADD R36, R16, 0x1 ;  /* 0x0000000110247836 */ /* 0x000fce0000000000 */
.L_x_1666:
        /* <DEDUP_REMOVED lines=21> */
[----:B0-----:R-:W-:Y:S02]  /*10710*/  DSETP.NEU.AND P1, PT, |R20|, +INF , PT ;  /* 0x7ff000001400742a */ /* 0x001fe40003f2d200 */
[----:B------:R-:W-:-:S04]  /*10720*/  DMUL R20, RZ, R20 ;  /* 0x00000014ff147228 */ /* 0x000fc80000000000 */
[----:B------:R-:W-:Y:S02]  /*10730*/  DFMA R34, R16, R34, R34 ;  /* 0x000000221022722b */ /* 0x000fe40000000022 */
[----:B------:R-:W-:-:S06]  /*10740*/  DFMA R16, R30, R16, 1 ;  /* 0x3ff000001e10742b */ /* 0x000fcc0000000010 */
[----:B------:R-:W-:Y:S01]  /*10750*/  VOTEU.ANY UP1, P1 ;  /* 0x0000000000ff7886 */ /* 0x000fe20000820100 */
[----:B------:R-:W-:-:S03]  /*10760*/  USEL UR6, UR22, URZ, UP1 ;  /* 0x000000ff16067287 */ /* 0x000fc60008800000 */
[----:B------:R-:W-:Y:S02]  /*10770*/  FSEL R18, R16, R34, !P0 ;  /* 0x0000002210127208 */ /* 0x000fe40004000000 */
[----:B------:R-:W-:Y:S01]  /*10780*/  FSEL R19, R17, R35, !P0 ;  /* 0x0000002311137208 */ /* 0x000fe20004000000 */
[----:B------:R-:W-:Y:S01]  /*10790*/  IMAD.U32 R34, RZ, RZ, UR6 ;  /* 0x00000006ff227e24 */ /* 0x000fe2000f8e00ff */
[----:B------:R-:W-:-:S04]  /*107a0*/  LOP3.LUT P0, RZ, R36, 0x2, RZ, 0xc0, !PT ;  /* 0x0000000224ff7812 */ /* 0x000fc8000780c0ff */
[----:B------:R-:W-:-:S10]  /*107b0*/  DADD R16, RZ, -R18 ;  /* 0x00000000ff107229 */ /* 0x000fd40000000812 */
[----:B------:R-:W-:Y:S02]  /*107c0*/  FSEL R16, R18, R16, !P0 ;  /* 0x0000001012107208 */ /* 0x000fe40004000000 */
[----:B------:R-:W-:Y:S02]  /*107d0*/  FSEL R17, R19, R17, !P0 ;  /* 0x0000001113117208 */ /* 0x000fe40004000000 */
[----:B------:R-:W-:-:S04]  /*107e0*/  PLOP3.LUT P0, PT, PT, PT, UP1, 0x80, 0x8 ;  /* 0x000000000008781c */ /* 0x000fc80003f0f018 */
[----:B------:R-:W-:Y:S01]  /*107f0*/  DMUL R32, R32, R16 ;  /* 0x0000001020207228 */ /* 0x000fe20000000000 */
[----:B------:R-:W-:Y:S02]  /*10800*/  FSEL R30, R20, UR34, !P0 ;  /* 0x00000022141e7c08 */ /* 0x000fe4000c000000 */
[----:B------:R-:W-:Y:S01]  /*10810*/  FSEL R31, R21, UR35, !P0 ;  /* 0x00000023151f7c08 */ /* 0x000fe2000c000000 */
[----:B------:R-:W-:Y:S07]  /*10820*/  BRA.U UP0, `(.L_x_1669) ;  /* 0x0000000100287547 */ /* 0x000fee000b800000 */
[----:B------:R-:W0:Y:S01]  /*10830*/  LDCU.64 UR10, c[0x3][0xf0] ;  /* 0x00c01e00ff0a77ac */ /* 0x000e220008000a00 */
[----:B------:R-:W-:Y:S01]  /*10840*/  BSSY.RECONVERGENT B2, `(.L_x_1670) ;  /* 0x0000005000027945 */ /* 0x000fe20003800200 */
[----:B------:R-:W-:Y:S01]  /*10850*/  MOV R34, 0x10890 ;  /* 0x0001089000227802 */ /* 0x000fe20000000f00 */
[----:B0-----:R-:W-:Y:S02]  /*10860*/  IMAD.U32 R22, RZ, RZ, UR10 ;  /* 0x0000000aff167e24 */ /* 0x001fe4000f8e00ff */
[----:B------:R-:W-:-:S07]  /*10870*/  IMAD.U32 R35, RZ, RZ, UR11 ;  /* 0x0000000bff237e24 */ /* 0x000fce000f8e00ff */
[----:B------:R-:W-:Y:S05]  /*10880*/  CALL.REL.NOINC `($_Z11paths_eulerPdS_S_$__internal_trig_reduction_slowpathd) ;  /* 0x00000040003c7944 */ /* 0x000fea0003c00000 */
[----:B------:R-:W-:Y:S05]  /*10890*/  BSYNC.RECONVERGENT B2 ;  /* 0x0000000000027941 */ /* 0x000fea0003800200 */
.L_x_1670:
[----:B------:R-:W-:Y:S02]  /*108a0*/  IMAD.MOV.U32 R34, RZ, RZ, R19 ;  /* 0x000000ffff227224 */ /* 0x000fe400078e0013 */
[----:B------:R-:W-:Y:S02]  /*108b0*/  IMAD.MOV.U32 R30, RZ, RZ, R22 ;  /* 0x000000ffff1e7224 */ /* 0x000fe400078e0016 */
[----:B------:R-:W-:-:S07]  /*108c0*/  IMAD.MOV.U32 R31, RZ, RZ, R23 ;  /* 0x000000ffff1f7224 */ /* 0x000fce00078e0017 */
.L_x_1669:
        /* <DEDUP_REMOVED lines=59> */
.L_x_1672:
[----:B------:R-:W-:Y:S05]  /*10c80*/  BSYNC.RECONVERGENT B1 ;  /* 0x0000000000017941 */ /* 0x000fea0003800200 */
.L_x_1671:
        /* <DEDUP_REMOVED lines=11> */
[----:B-1----:R-:W-:Y:S02]  /*10d40*/  DFMA R40, R40, -0.5, R12 ;  /* 0xbfe000002828782b */ /* 0x002fe4000000000c */
[----:B0-----:R-:W-:-:S06]  /*10d50*/  DADD R16, R4, R16 ;  /* 0x0000000004107229 */ /* 0x001fcc0000000010 */
[----:B------:R-:W-:Y:S01]  /*10d60*/  DADD R4, -RZ, |R40| ;  /* 0x00000000ff047229 */ /* 0x000fe20000000528 */
[----:B------:R0:W-:Y:S09]  /*10d70*/  STS.64 [R3], R16 ;  /* 0x0000001003007388 */ /* 0x0001f20000000a00 */
[----:B------:R-:W-:Y:S01]  /*10d80*/  IMAD.MOV.U32 R22, RZ, RZ, R4 ;  /* 0x000000ffff167224 */ /* 0x000fe200078e0004 */
[----:B------:R-:W-:Y:S08]  /*10d90*/  BAR.SYNC.DEFER_BLOCKING 0x0 ;  /* 0x0000000000007b1d */ /* 0x000ff00000010000 */
[----:B------:R-:W-:Y:S08]  /*10da0*/  BAR.SYNC.DEFER_BLOCKING 0x0 ;  /* 0x0000000000007b1d */ /* 0x000ff00000010000 */
[----:B0-----:R-:W-:Y:S06]  /*10db0*/  BAR.SYNC.DEFER_BLOCKING 0x0 ;  /* 0x0000000000007b1d */ /* 0x001fec0000010000 */
[----:B------:R-:W-:Y:S05]  /*10dc0*/  CALL.REL.NOINC `($_Z11paths_eulerPdS_S_$__internal_accurate_pow) ;  /* 0x0000003000247944 */ /* 0x000fea0003c00000 */
[----:B------:R-:W-:Y:S05]  /*10dd0*/  BSYNC.RECONVERGENT B0 ;  /* 0x0000000000007941 */ /* 0x000fea0003800200 */
.L_x_1673:
        /* <DEDUP_REMOVED lines=21> */
.L_x_1675:
[----:B------:R-:W-:Y:S05]  /*10f30*/  BSYNC.RECONVERGENT B0 ;  /* 0x0000000000007941 */ /* 0x000fea0003800200 */
.L_x_1674:
        /* <DEDUP_REMOVED lines=12> */
[----:B------:R-:W-:Y:S05]  /*11000*/  CALL.REL.NOINC `($_Z11paths_eulerPdS_S_$__internal_accurate_pow) ;  /* 0x0000002c00947944 */ /* 0x000fea0003c00000 */
[----:B------:R-:W-:Y:S05]  /*11010*/  BSYNC.RECONVERGENT B0 ;  /* 0x0000000000007941 */ /* 0x000fea0003800200 */
.L_x_1676:
        /* <DEDUP_REMOVED lines=8> */
[----:B------:R-:W-:Y:S02]  /*110a0*/  @!P5 FSEL R5, R20, RZ, P1 ;  /* 0x000000ff1405d208 */ /* 0x000fe40000800000 */
[----:B------:R-:W-:Y:S02]  /*110b0*/  @!P5 FSEL R24, R16, +QNAN , P1 ;  /* 0x7ff000001018d808 */ /* 0x000fe40000800000 */
[----:B------:R-:W-:Y:S01]  /*110c0*/  FSETP.GEU.AND P1, PT, |R19|, 6.5827683646048100446e-37, PT ;  /* 0x036000001300780b */ /* 0x000fe20003f2e200 */
[----:B------:R-:W-:Y:S02]  /*110d0*/  IMAD.MOV.U32 R16, RZ, RZ, R5 ;  /* 0x000000ffff107224 */ /* 0x000fe400078e0005 */
[----:B------:R-:W-:-:S06]  /*110e0*/  IMAD.MOV.U32 R17, RZ, RZ, R24 ;  /* 0x000000ffff117224 */ /* 0x000fcc00078e0018 */
[----:B------:R-:W-:-:S10]  /*110f0*/  DADD R16, R16, R16 ;  /* 0x0000000010107229 */ /* 0x000fd40000000010 */
[----:B------:R-:W-:Y:S02]  /*11100*/  FSEL R39, R17, 2, P0 ;  /* 0x4000000011277808 */ /* 0x000fe40000000000 */
[----:B------:R-:W-:Y:S01]  /*11110*/  FSEL R38, R16, RZ, P0 ;  /* 0x000000ff10267208 */ /* 0x000fe20000000000 */
[----:B------:R-:W-:Y:S01]  /*11120*/  IMAD.MOV.U32 R16, RZ, RZ, 0x1 ;  /* 0x00000001ff107424 */ /* 0x000fe200078e00ff */
[----:B------:R-:W0:Y:S05]  /*11130*/  MUFU.RCP64H R17, R39 ;  /* 0x0000002700117308 */ /* 0x000e2a0000001800 */
        /* <DEDUP_REMOVED lines=15> */
[----:B------:R-:W-:Y:S05]  /*11230*/  CALL.REL.NOINC `($__internal_4_$__cuda_sm20_div_rn_f64_full) ;  /* 0x0000002000d47944 */ /* 0x000fea0003c00000 */
.L_x_1678:
[----:B------:R-:W-:Y:S05]  /*11240*/  BSYNC.RECONVERGENT B1 ;  /* 0x0000000000017941 */ /* 0x000fea0003800200 */
.L_x_1677:
        /* <DEDUP_REMOVED lines=60> */
.L_x_1680:
[----:B------:R-:W-:Y:S05]  /*11610*/  BSYNC.RECONVERGENT B0 ;  /* 0x0000000000007941 */ /* 0x000fea0003800200 */
.L_x_1679:
        /* <DEDUP_REMOVED lines=30> */
.L_x_1684:
[----:B------:R-:W-:Y:S05]  /*11800*/  BSYNC.RECONVERGENT B3 ;  /* 0x0000000000037941 */ /* 0x000fea0003800200 */
.L_x_1683:
[----:B------:R-:W-:-:S07]  /*11810*/  VIADD R5, R5, 0x1 ;  /* 0x0000000105057836 */ /* 0x000fce0000000000 */
.L_x_1682:
[----:B------:R-:W-:Y:S05]  /*11820*/  BSYNC.RECONVERGENT B2 ;  /* 0x0000000000027941 */ /* 0x000fea0003800200 */
.L_x_1681:
        /* <DEDUP_REMOVED lines=10> */
[----:B------:R-:W-:Y:S01]  /*118d0*/  BSSY.RECONVERGENT B2, `(.L_x_1685) ;  /* 0x0000031000027945 */ /* 0x000fe20003800200 */
        /* <DEDUP_REMOVED lines=46> */
.L_x_1688:
[----:B------:R-:W-:Y:S05]  /*11bc0*/  BSYNC.RECONVERGENT B3 ;  /* 0x0000000000037941 */ /* 0x000fea0003800200 */
.L_x_1687:
[----:B------:R-:W-:-:S07]  /*11bd0*/  VIADD R5, R5, 0x1 ;  /* 0x0000000105057836 */ /* 0x000fce0000000000 */
.L_x_1686:
[----:B------:R-:W-:Y:S05]  /*11be0*/  BSYNC.RECONVERGENT B2 ;  /* 0x0000000000027941 */ /* 0x000fea0003800200 */
.L_x_1685:
        /* <DEDUP_REMOVED lines=13> */
[----:B------:R-:W-:Y:S01]  /*11cc0*/  DMUL R32, R32, UR28 ;  /* 0x0000001c20207c28 */ /* 0x000fe20008000000 */
[----:B------:R-:W-:-:S02]  /*11cd0*/  ISETP.NE.AND P6, PT, R4, 0x7ff00000, PT ;  /* 0x7ff000000400780c */ /* 0x000fc40003fc5270 */
[----:B------:R-:W-:Y:S02]  /*11ce0*/  FSEL R37, -R37, 0.11223486810922622681, !P0 ;  /* 0x3de5db6525257808 */ /* 0x000fe40004000100 */
[----:B------:R-:W-:-:S06]  /*11cf0*/  FSEL R36, R36, -8.06006814911005101289e+34, !P0 ;  /* 0xf9785eba24247808 */ /* 0x000fcc0004000000 */
[----:B--2---:R-:W-:-:S08]  /*11d00*/  DFMA R16, R48, R36, R16 ;  /* 0x000000243010722b */ /* 0x004fd00000000010 */
[----:B------:R-:W-:-:S08]  /*11d10*/  DFMA R16, R48, R16, R18 ;  /* 0x000000103010722b */ /* 0x000fd00000000012 */
[----:B---3--:R-:W-:-:S08]  /*11d20*/  DFMA R16, R48, R16, R20 ;  /* 0x000000103010722b */ /* 0x008fd00000000014 */
[----:B------:R-:W-:Y:S01]  /*11d30*/  DFMA R16, R48, R16, R22 ;  /* 0x000000103010722b */ /* 0x000fe20000000016 */
[----:B------:R-:W-:Y:S02]  /*11d40*/  IMAD.U32 R22, RZ, RZ, UR38 ;  /* 0x00000026ff167e24 */ /* 0x000fe4000f8e00ff */
[----:B------:R-:W-:-:S05]  /*11d50*/  IMAD.U32 R23, RZ, RZ, UR39 ;  /* 0x00000027ff177e24 */ /* 0x000fca000f8e00ff */
[----:B----4-:R-:W-:-:S08]  /*11d60*/  DFMA R16, R48, R16, R24 ;  /* 0x000000103010722b */ /* 0x010fd00000000018 */
[----:B------:R-:W-:Y:S02]  /*11d70*/  DFMA R26, R48, R16, R26 ;  /* 0x00000010301a722b */ /* 0x000fe4000000001a */
[----:B------:R-:W0:Y:S01]  /*11d80*/  MUFU.RCP64H R17, UR39 ;  /* 0x0000002700117d08 */ /* 0x000e220008001800 */
        /* <DEDUP_REMOVED lines=9> */
[----:B------:R-:W-:Y:S01]  /*11e20*/  DFMA R22, R16, R22, R16 ;  /* 0x000000161016722b */ /* 0x000fe20000000010 */
[----:B------:R-:W-:-:S04]  /*11e30*/  IMAD.U32 R16, RZ, RZ, UR38 ;  /* 0x00000026ff107e24 */ /* 0x000fc8000f8e00ff */
[----:B------:R-:W-:Y:S01]  /*11e40*/  FSEL R18, R20, R18, !P0 ;  /* 0x0000001214127208 */ /* 0x000fe20004000000 */
[----:B------:R-:W-:Y:S01]  /*11e50*/  IMAD.U32 R17, RZ, RZ, UR39 ;  /* 0x00000027ff117e24 */ /* 0x000fe2000f8e00ff */
[----:B------:R-:W-:-:S05]  /*11e60*/  FSEL R19, R21, R19, !P0 ;  /* 0x0000001315137208 */ /* 0x000fca0004000000 */
[----:B------:R-:W-:Y:S02]  /*11e70*/  DFMA R16, R22, -R16, 1 ;  /* 0x3ff000001610742b */ /* 0x000fe40000000810 */
[----:B------:R-:W-:-:S06]  /*11e80*/  DADD R46, R46, -R18 ;  /* 0x000000002e2e7229 */ /* 0x000fcc0000000812 */
[----:B------:R-:W-:Y:S02]  /*11e90*/  DFMA R22, R22, R16, R22 ;  /* 0x000000101616722b */ /* 0x000fe40000000016 */
[----:B------:R-:W-:-:S08]  /*11ea0*/  DMUL R32, R46, R32 ;  /* 0x000000202e207228 */ /* 0x000fd00000000000 */
        /* <DEDUP_REMOVED lines=16> */
.L_x_1690:
[----:B------:R-:W-:Y:S05]  /*11fb0*/  BSYNC.RECONVERGENT B1 ;  /* 0x0000000000017941 */ /* 0x000fea0003800200 */
.L_x_1689:
        /* <DEDUP_REMOVED lines=19> */
.L_x_1692:
[----:B------:R-:W-:Y:S05]  /*120f0*/  BSYNC.RECONVERGENT B0 ;  /* 0x0000000000007941 */ /* 0x000fea0003800200 */
.L_x_1691:
        /* <DEDUP_REMOVED lines=18> */
.L_x_1694:
[----:B------:R-:W-:Y:S05]  /*12220*/  BSYNC.RECONVERGENT B1 ;  /* 0x0000000000017941 */ /* 0x000fea0003800200 */
.L_x_1693:
        /* <DEDUP_REMOVED lines=59> */
.L_x_1696:
[----:B------:R-:W-:Y:S05]  /*125e0*/  BSYNC.RECONVERGENT B0 ;  /* 0x0000000000007941 */ /* 0x000fea0003800200 */
.L_x_1695:
        /* <DEDUP_REMOVED lines=30> */
.L_x_1700:
[----:B------:R-:W-:Y:S05]  /*127d0*/  BSYNC.RECONVERGENT B3 ;  /* 0x0000000000037941 */ /* 0x000fea0003800200 */
.L_x_1699:
[----:B------:R-:W-:-:S07]  /*127e0*/  VIADD R34, R16, 0x1 ;  /* 0x0000000110227836 */ /* 0x000fce0000000000 */
.L_x_1698:
[----:B------:R-:W-:Y:S05]  /*127f0*/  BSYNC.RECONVERGENT B2 ;  /* 0x0000000000027941 */ /* 0x000fea0003800200 */
.L_x_1697:
        /* <DEDUP_REMOVED lines=57> */
.L_x_1704:
[----:B------:R-:W-:Y:S05]  /*12b90*/  BSYNC.RECONVERGENT B3 ;  /* 0x0000000000037941 */ /* 0x000fea0003800200 */
.L_x_1703:
[----:B------:R-:W-:-:S07]  /*12ba0*/  VIADD R36, R16, 0x1 ;  /* 0x0000000110247836 */ /* 0x000fce0000000000 */
.L_x_1702:
[----:B------:R-:W-:Y:S05]  /*12bb0*/  BSYNC.RECONVERGENT B2 ;  /* 0x0000000000027941 */ /* 0x000fea0003800200 */
.L_x_1701:
        /* <DEDUP_REMOVED lines=27> */
[----:B0-----:R-:W-:Y:S02]  /*12d70*/  DFMA R18, R38, -R16, 1 ;  /* 0x3ff000002612742b */ /* 0x001fe40000000810 */
[----:B-1----:R-:W-:-:S06]  /*12d80*/  DMUL R4, R4, R24 ;  /* 0x0000001804047228 */ /* 0x002fcc0000000000 */
[----:B------:R-:W-:Y:S02]  /*12d90*/  FSEL R20, R22, R34, !P0 ;  /* 0x0000002216147208 */ /* 0x000fe40004000000 */
[----:B------:R-:W-:Y:S01]  /*12da0*/  FSEL R21, R23, R35, !P0 ;  /* 0x0000002317157208 */ /* 0x000fe20004000000 */
[----:B------:R-:W-:Y:S01]  /*12db0*/  DFMA R22, R18, R18, R18 ;  /* 0x000000121216722b */ /* 0x000fe20000000012 */
[----:B------:R-:W-:-:S04]  /*12dc0*/  LOP3.LUT P0, RZ, R36, 0x2, RZ, 0xc0, !PT ;  /* 0x0000000224ff7812 */ /* 0x000fc8000780c0ff */
[----:B------:R-:W-:-:S03]  /*12dd0*/  DADD R18, RZ, -R20 ;  /* 0x00000000ff127229 */ /* 0x000fc60000000814 */
[----:B------:R-:W-:-:S07]  /*12de0*/  DFMA R22, R38, R22, R38 ;  /* 0x000000162616722b */ /* 0x000fce0000000026 */
[----:B------:R-:W-:Y:S02]  /*12df0*/  FSEL R30, R20, R18, !P0 ;  /* 0x00000012141e7208 */ /* 0x000fe40004000000 */
[----:B------:R-:W-:Y:S01]  /*12e00*/  FSEL R31, R21, R19, !P0 ;  /* 0x00000013151f7208 */ /* 0x000fe20004000000 */
[----:B------:R-:W-:-:S05]  /*12e10*/  DFMA R20, R22, -R16, 1 ;  /* 0x3ff000001614742b */ /* 0x000fca0000000810 */
[----:B------:R-:W-:-:S03]  /*12e20*/  DADD R18, R32, R30 ;  /* 0x0000000020127229 */ /* 0x000fc6000000001e */
        /* <DEDUP_REMOVED lines=17> */
.L_x_1706:
[----:B------:R-:W-:Y:S05]  /*12f40*/  BSYNC.RECONVERGENT B1 ;  /* 0x0000000000017941 */ /* 0x000fea0003800200 */
.L_x_1705:
[----:B------:R-:W0:Y:S01]  /*12f50*/  MUFU.RCP64H R17, UR39 ;  /* 0x0000002700117d08 */ /* 0x000e220008001800 */
[----:B------:R-:W-:Y:S01]  /*12f60*/  IMAD.U32 R18, RZ, RZ, UR38 ;  /* 0x00000026ff127e24 */ /* 0x000fe2000f8e00ff */
[----:B------:R-:W-:Y:S01]  /*12f70*/  DADD R30, R32, -R30 ;  /* 0x00000000201e7229 */ /* 0x000fe2000000081e */
[----:B------:R-:W-:Y:S01]  /*12f80*/  IMAD.U32 R19, RZ, RZ, UR39 ;  /* 0x00000027ff137e24 */ /* 0x000fe2000f8e00ff */
[----:B------:R-:W-:Y:S01]  /*12f90*/  BSSY.RECONVERGENT B1, `(.L_x_1707) ;  /* 0x000001a000017945 */ /* 0x000fe20003800200 */
[----:B------:R-:W-:-:S05]  /*12fa0*/  IMAD.MOV.U32 R16, RZ, RZ, 0x1 ;  /* 0x00000001ff107424 */ /* 0x000fca00078e00ff */
[----:B------:R-:W-:Y:S02]  /*12fb0*/  DMUL R30, R4, R30 ;  /* 0x0000001e041e7228 */ /* 0x000fe40000000000 */
[----:B0-----:R-:W-:-:S08]  /*12fc0*/  DFMA R18, R16, -R18, 1 ;  /* 0x3ff000001012742b */ /* 0x001fd00000000812 */
[----:B------:R-:W-:-:S08]  /*12fd0*/  DFMA R18, R18, R18, R18 ;  /* 0x000000121212722b */ /* 0x000fd00000000012 */
[----:B------:R-:W-:Y:S01]  /*12fe0*/  DFMA R16, R16, R18, R16 ;  /* 0x000000121010722b */ /* 0x000fe20000000010 */
[----:B------:R-:W-:Y:S02]  /*12ff0*/  IMAD.U32 R18, RZ, RZ, UR38 ;  /* 0x00000026ff127e24 */ /* 0x000fe4000f8e00ff */
[----:B------:R-:W-:-:S06]  /*13000*/  IMAD.U32 R19, RZ, RZ, UR39 ;  /* 0x00000027ff137e24 */ /* 0x000fcc000f8e00ff */
[----:B------:R-:W-:Y:S02]  /*13010*/  DFMA R4, R16, -R18, 1 ;  /* 0x3ff000001004742b */ /* 0x000fe40000000812 */
[----:B------:R-:W-:-:S06]  /*13020*/  DMUL R18, R30, R6 ;  /* 0x000000061e127228 */ /* 0x000fcc0000000000 */
[----:B------:R-:W-:-:S04]  /*13030*/  DFMA R20, R16, R4, R16 ;  /* 0x000000041014722b */ /* 0x000fc80000000010 */
[----:B------:R-:W-:-:S04]  /*13040*/  FSETP.GEU.AND P1, PT, |R19|, 6.5827683646048100446e-37, PT ;  /* 0x036000001300780b */ /* 0x000fc80003f2e200 */
[----:B------:R-:W-:-:S08]  /*13050*/  DMUL R16, R20, R18 ;  /* 0x0000001214107228 */ /* 0x000fd00000000000 */
        /* <DEDUP_REMOVED lines=13> */
.L_x_1708:
[----:B------:R-:W-:Y:S05]  /*13130*/  BSYNC.RECONVERGENT B1 ;  /* 0x0000000000017941 */ /* 0x000fea0003800200 */
.L_x_1707:
[----:B------:R-:W0:Y:S01]  /*13140*/  LDS.64 R4, [R3] ;  /* 0x0000000003047984 */ /* 0x000e220000000a00 */
[----:B------:R-:W-:Y:S01]  /*13150*/  DADD R16, -R16, R38 ;  /* 0x0000000010107229 */ /* 0x000fe20000000126 */
[----:B------:R-:W-:Y:S01]  /*13160*/  UMOV UR10, UR8 ;  /* 0x00000008000a7c82 */ /* 0x000fe20008000000 */
[----:B------:R-:W-:Y:S01]  /*13170*/  DFMA R14, R10, UR30, R14 ;  /* 0x0000001e0a0e7c2b */ /* 0x000fe2000800000e */
[----:B------:R-:W-:Y:S01]  /*13180*/  UMOV UR11, UR9 ;  /* 0x00000009000b7c82 */ /* 0x000fe20008000000 */
[----:B------:R-:W-:Y:S02]  /*13190*/  DFMA R28, R6, UR30, R28 ;  /* 0x0000001e061c7c2b */ /* 0x000fe4000800001c */
[----:B------:R-:W-:-:S08]  /*131a0*/  DFMA R12, R8, UR30, R12 ;  /* 0x0000001e080c7c2b */ /* 0x000fd0000800000c */
[----:B------:R-:W-:Y:S02]  /*131b0*/  DSETP.GTU.AND P0, PT, R12, UR10, PT ;  /* 0x0000000a0c007e2a */ /* 0x000fe4000bf0c000 */
[----:B0-----:R-:W-:-:S07]  /*131c0*/  DADD R4, R16, R4 ;  /* 0x0000000010047229 */ /* 0x001fce0000000004 */
[----:B------:R0:W-:Y:S01]  /*131d0*/  STS.64 [R3], R4 ;  /* 0x0000000403007388 */ /* 0x0001e20000000a00 */
[----:B------:R-:W-:Y:S01]  /*131e0*/  BAR.SYNC.DEFER_BLOCKING 0x0 ;  /* 0x0000000000007b1d */ /* 0x000fe20000010000 */
[----:B0-----:R-:W-:Y:S02]  /*131f0*/  IMAD.U32 R4, RZ, RZ, UR30 ;  /* 0x0000001eff047e24 */ /* 0x001fe4000f8e00ff */
[----:B------:R-:W-:-:S06]  /*13200*/  IMAD.U32 R5, RZ, RZ, UR31 ;  /* 0x0000001fff057e24 */ /* 0x000fcc000f8e00ff */
[----:B------:R-:W-:Y:S01]  /*13210*/  DADD R4, R4, UR4 ;  /* 0x0000000404047e29 */ /* 0x000fe20008000000 */
[----:B------:R-:W0:Y:S09]  /*13220*/  LDS.64 R16, [R0] ;  /* 0x0000000000107984 */ /* 0x000e320000000a00 */
[----:B------:R-:W-:-:S02]  /*13230*/  R2UR UR4, R4 ;  /* 0x00000000040472ca */ /* 0x000fc400000e0000 */
[----:B------:R-:W-:Y:S01]  /*13240*/  R2UR UR5, R5 ;  /* 0x00000000050572ca */ /* 0x000fe200000e0000 */
[----:B0-----:R-:W-:-:S07]  /*13250*/  DFMA R16, R16, UR30, R10 ;  /* 0x0000001e10107c2b */ /* 0x001fce000800000a */
[----:B------:R-:W-:Y:S01]  /*13260*/  STS.64 [R0], R16 ;  /* 0x0000001000007388 */ /* 0x000fe20000000a00 */
[----:B------:R-:W-:Y:S06]  /*13270*/  BAR.SYNC.DEFER_BLOCKING 0x0 ;  /* 0x0000000000007b1d */ /* 0x000fec0000010000 */
[----:B------:R-:W0:Y:S02]  /*13280*/  LDS.64 R18, [R2] ;  /* 0x0000000002127984 */ /* 0x000e240000000a00 */
[----:B0-----:R-:W-:-:S07]  /*13290*/  DFMA R18, R18, UR30, R6 ;  /* 0x0000001e12127c2b */ /* 0x001fce0008000006 */
[----:B------:R-:W-:Y:S01]  /*132a0*/  STS.64 [R2], R18 ;  /* 0x0000001202007388 */ /* 0x000fe20000000a00 */
[----:B------:R-:W-:Y:S06]  /*132b0*/  BAR.SYNC.DEFER_BLOCKING 0x0 ;  /* 0x0000000000007b1d */ /* 0x000fec0000010000 */
[----:B------:R-:W0:Y:S02]  /*132c0*/  LDS.64 R20, [R3] ;  /* 0x0000000003147984 */ /* 0x000e240000000a00 */
[----:B0-----:R-:W-:-:S07]  /*132d0*/  DFMA R20, R20, UR30, R8 ;  /* 0x0000001e14147c2b */ /* 0x001fce0008000008 */
[----:B------:R0:W-:Y:S01]  /*132e0*/  STS.64 [R3], R20 ;  /* 0x0000001403007388 */ /* 0x0001e20000000a00 */
[----:B------:R-:W-:Y:S08]  /*132f0*/  BAR.SYNC.DEFER_BLOCKING 0x0 ;  /* 0x0000000000007b1d */ /* 0x000ff00000010000 */
[----:B------:R-:W-:Y:S08]  /*13300*/  BAR.SYNC.DEFER_BLOCKING 0x0 ;  /* 0x0000000000007b1d */ /* 0x000ff00000010000 */
[----:B------:R-:W-:Y:S08]  /*13310*/  BAR.SYNC.DEFER_BLOCKING 0x0 ;  /* 0x0000000000007b1d */ /* 0x000ff00000010000 */
[----:B------:R-:W-:Y:S06]  /*13320*/  BAR.SYNC.DEFER_BLOCKING 0x0 ;  /* 0x0000000000007b1d */ /* 0x000fec0000010000 */
[----:B------:R0:W1:Y:S04]  /*13330*/  LDS.64 R10, [R0] ;  /* 0x00000000000a7984 */ /* 0x0000680000000a00 */
[----:B------:R0:W2:Y:S04]  /*13340*/  LDS.64 R6, [R2] ;  /* 0x0000000002067984 */ /* 0x0000a80000000a00 */
[----:B------:R0:W3:Y:S01]  /*13350*/  LDS.64 R8, [R3] ;  /* 0x0000000003087984 */ /* 0x0000e20000000a00 */
[----:B------:R-:W-:Y:S05]  /*13360*/  @!P0 BRA `(.L_x_1709) ;  /* 0xfffffed0006c8947 */ /* 0x000fea000383ffff */
.L_x_1470:
[----:B0--3--:R-:W0:Y:S01]  /*13370*/  MUFU.RCP64H R3, R9 ;  /* 0x0000000900037308 */ /* 0x009e220000001800 */
[----:B------:R-:W-:Y:S01]  /*13380*/  IMAD.MOV.U32 R2, RZ, RZ, 0x1 ;  /* 0x00000001ff027424 */ /* 0x000fe200078e00ff */
[----:B-1----:R-:W1:Y:S01]  /*13390*/  LDC.64 R10, c[0x3][0xb0] ;  /* 0x00c02c00ff0a7b82 */ /* 0x002e620000000a00 */
[----:B------:R-:W-:Y:S05]  /*133a0*/  WARPSYNC.ALL ;  /* 0x0000000000007948 */ /* 0x000fea0003800000 */
[----:B------:R-:W-:Y:S01]  /*133b0*/  BSSY.RECONVERGENT B1, `(.L_x_1710) ;  /* 0x0000015000017945 */ /* 0x000fe20003800200 */
[----:B0-----:R-:W-:-:S08]  /*133c0*/  DFMA R4, R2, -R8, 1 ;  /* 0x3ff000000204742b */ /* 0x001fd00000000808 */
[----:B------:R-:W-:-:S08]  /*133d0*/  DFMA R4, R4, R4, R4 ;  /* 0x000000040404722b */ /* 0x000fd00000000004 */
[----:B------:R-:W-:Y:S02]  /*133e0*/  DFMA R4, R2, R4, R2 ;  /* 0x000000040204722b */ /* 0x000fe40000000002 */
[----:B-1----:R-:W-:-:S06]  /*133f0*/  DADD R2, R10, -UR10 ;  /* 0x8000000a0a027e29 */ /* 0x002fcc0008000000 */
[----:B------:R-:W-:Y:S02]  /*13400*/  DFMA R10, R4, -R8, 1 ;  /* 0x3ff00000040a742b */ /* 0x000fe40000000808 */
[----:B--2---:R-:W-:-:S06]  /*13410*/  DMUL R18, R2, R6 ;  /* 0x0000000602127228 */ /* 0x004fcc0000000000 */
        /* <DEDUP_REMOVED lines=13> */
[----:B-----5:R-:W-:Y:S05]  /*134f0*/  CALL.REL.NOINC `($__internal_4_$__cuda_sm20_div_rn_f64_full) ;  /* 0x0000000000247944 */ /* 0x020fea0003c00000 */
.L_x_1711:
[----:B------:R-:W-:Y:S05]  /*13500*/  BSYNC.RECONVERGENT B1 ;  /* 0x0000000000017941 */ /* 0x000fea0003800200 */
.L_x_1710:
        /* <DEDUP_REMOVED lines=8> */
        .weak           $__internal_4_$__cuda_sm20_div_rn_f64_full
        .type           $__internal_4_$__cuda_sm20_div_rn_f64_full,@function
        .size           $__internal_4_$__cuda_sm20_div_rn_f64_full,($__internal_5_$__cuda_sm20_dsqrt_rn_f64_mediumpath_v1 - $__internal_4_$__cuda_sm20_div_rn_f64_full)
$__internal_4_$__cuda_sm20_div_rn_f64_full:
[C---:B------:R-:W-:Y:S01]  /*13590*/  FSETP.GEU.AND P0, PT, |R17|.reuse, 1.469367938527859385e-39, PT ;  /* 0x001000001100780b */ /* 0x040fe20003f0e200 */
[--C-:B------:R-:W-:Y:S01]  /*135a0*/  IMAD.MOV.U32 R22, RZ, RZ, R16.reuse ;  /* 0x000000ffff167224 */ /* 0x100fe200078e0010 */
[----:B------:R-:W-:Y:S01]  /*135b0*/  LOP3.LUT R21, R17, 0x800fffff, RZ, 0xc0, !PT ;  /* 0x800fffff11157812 */ /* 0x000fe200078ec0ff */
[----:B------:R-:W-:Y:S01]  /*135c0*/  IMAD.MOV.U32 R23, RZ, RZ, R17 ;  /* 0x000000ffff177224 */ /* 0x000fe200078e0011 */
[----:B------:R-:W-:Y:S01]  /*135d0*/  BSSY.RECONVERGENT B0, `(.L_x_1712) ;  /* 0x000005c000007945 */ /* 0x000fe20003800200 */
[----:B------:R-:W-:Y:S01]  /*135e0*/  IMAD.MOV.U32 R24, RZ, RZ, R16 ;  /* 0x000000ffff187224 */ /* 0x000fe200078e0010 */
[----:B------:R-:W-:Y:S01]  /*135f0*/  LOP3.LUT R25, R21, 0x3ff00000, RZ, 0xfc, !PT ;  /* 0x3ff0000015197812 */ /* 0x000fe200078efcff */
[----:B------:R-:W-:Y:S01]  /*13600*/  IMAD.MOV.U32 R27, RZ, RZ, R19 ;  /* 0x000000ffff1b7224 */ /* 0x000fe200078e0013 */
[----:B------:R-:W-:Y:S01]  /*13610*/  LOP3.LUT R21, R17, 0x7ff00000, RZ, 0xc0, !PT ;  /* 0x7ff0000011157812 */ /* 0x000fe200078ec0ff */
[----:B------:R-:W-:Y:S02]  /*13620*/  IMAD.MOV.U32 R46, RZ, RZ, 0x1 ;  /* 0x00000001ff2e7424 */ /* 0x000fe400078e00ff */
[----:B------:R-:W-:Y:S01]  /*13630*/  IMAD.MOV.U32 R17, RZ, RZ, 0x1ca00000 ;  /* 0x1ca00000ff117424 */ /* 0x000fe200078e00ff */
[C---:B------:R-:W-:Y:S01]  /*13640*/  FSETP.GEU.AND P1, PT, |R27|.reuse, 1.469367938527859385e-39, PT ;  /* 0x001000001b00780b */ /* 0x040fe20003f2e200 */
[----:B------:R-:W-:Y:S01]  /*13650*/  @!P0 DMUL R24, R22, 8.98846567431157953865e+307 ;  /* 0x7fe0000016188828 */ /* 0x000fe20000000000 */
[----:B------:R-:W-:Y:S01]  /*13660*/  LOP3.LUT R16, R27, 0x7ff00000, RZ, 0xc0, !PT ;  /* 0x7ff000001b107812 */ /* 0x000fe200078ec0ff */
[----:B------:R-:W-:-:S03]  /*13670*/  IMAD.MOV.U32 R26, RZ, RZ, R20 ;  /* 0x000000ffff1a7224 */ /* 0x000fc600078e0014 */
[----:B------:R-:W-:Y:S01]  /*13680*/  ISETP.GE.U32.AND P5, PT, R16, R21, PT ;  /* 0x000000151000720c */ /* 0x000fe20003fa6070 */
[----:B------:R-:W0:Y:S03]  /*13690*/  MUFU.RCP64H R47, R25 ;  /* 0x00000019002f7308 */ /* 0x000e260000001800 */
[----:B------:R-:W-:Y:S02]  /*136a0*/  SEL R20, R17, 0x63400000, !P5 ;  /* 0x6340000011147807 */ /* 0x000fe40006800000 */
[----:B------:R-:W-:Y:S01]  /*136b0*/  @!P0 LOP3.LUT R21, R25, 0x7ff00000, RZ, 0xc0, !PT ;  /* 0x7ff0000019158812 */ /* 0x000fe200078ec0ff */
[----:B------:R-:W-:Y:S01]  /*136c0*/  @!P1 IMAD.MOV.U32 R48, RZ, RZ, RZ ;  /* 0x000000ffff309224 */ /* 0x000fe200078e00ff */
[----:B------:R-:W-:-:S04]  /*136d0*/  @!P1 LOP3.LUT R19, R23, 0x7ff00000, RZ, 0xc0, !PT ;  /* 0x7ff0000017139812 */ /* 0x000fc800078ec0ff */
[----:B------:R-:W-:-:S04]  /*136e0*/  @!P1 ISETP.GE.U32.AND P2, PT, R16, R19, PT ;  /* 0x000000131000920c */ /* 0x000fc80003f46070 */
[----:B------:R-:W-:Y:S01]  /*136f0*/  @!P1 SEL R19, R17, 0x63400000, !P2 ;  /* 0x6340000011139807 */ /* 0x000fe20005000000 */
[----:B0-----:R-:W-:-:S03]  /*13700*/  DFMA R34, R46, -R24, 1 ;  /* 0x3ff000002e22742b */ /* 0x001fc60000000818 */
[----:B------:R-:W-:-:S04]  /*13710*/  @!P1 LOP3.LUT R19, R19, 0x80000000, R27, 0xf8, !PT ;  /* 0x8000000013139812 */ /* 0x000fc800078ef81b */
        /* <DEDUP_REMOVED lines=47> */
.L_x_1713:
        /* <DEDUP_REMOVED lines=17> */
.L_x_1716:
[----:B------:R-:W-:Y:S01]  /*13b20*/  LOP3.LUT R17, R23, 0x80000, RZ, 0xfc, !PT ;  /* 0x0008000017117812 */ /* 0x000fe200078efcff */
[----:B------:R-:W-:-:S04]  /*13b30*/  IMAD.MOV.U32 R46, RZ, RZ, R22 ;  /* 0x000000ffff2e7224 */ /* 0x000fc800078e0016 */
[----:B------:R-:W-:Y:S01]  /*13b40*/  IMAD.MOV.U32 R47, RZ, RZ, R17 ;  /* 0x000000ffff2f7224 */ /* 0x000fe200078e0011 */
[----:B------:R-:W-:Y:S06]  /*13b50*/  BRA `(.L_x_1714) ;  /* 0x00000000000c7947 */ /* 0x000fec0003800000 */
.L_x_1715:
[----:B------:R-:W-:Y:S01]  /*13b60*/  LOP3.LUT R17, R27, 0x80000, RZ, 0xfc, !PT ;  /* 0x000800001b117812 */ /* 0x000fe200078efcff */
[----:B------:R-:W-:-:S04]  /*13b70*/  IMAD.MOV.U32 R46, RZ, RZ, R26 ;  /* 0x000000ffff2e7224 */ /* 0x000fc800078e001a */
[----:B------:R-:W-:-:S07]  /*13b80*/  IMAD.MOV.U32 R47, RZ, RZ, R17 ;  /* 0x000000ffff2f7224 */ /* 0x000fce00078e0011 */
.L_x_1714:
[----:B------:R-:W-:Y:S05]  /*13b90*/  BSYNC.RECONVERGENT B0 ;  /* 0x0000000000007941 */ /* 0x000fea0003800200 */
.L_x_1712:
[----:B------:R-:W-:Y:S02]  /*13ba0*/  IMAD.MOV.U32 R19, RZ, RZ, 0x0 ;  /* 0x00000000ff137424 */ /* 0x000fe400078e00ff */
[----:B------:R-:W-:Y:S02]  /*13bb0*/  IMAD.MOV.U32 R16, RZ, RZ, R46 ;  /* 0x000000ffff107224 */ /* 0x000fe400078e002e */
[----:B------:R-:W-:Y:S01]  /*13bc0*/  IMAD.MOV.U32 R17, RZ, RZ, R47 ;  /* 0x000000ffff117224 */ /* 0x000fe200078e002f */
[----:B------:R-:W-:Y:S06]  /*13bd0*/  RET.REL.NODEC R18 `(_Z11paths_eulerPdS_S_) ;  /* 0xfffffec412087950 */ /* 0x000fec0003c3ffff */
        .weak           $__internal_5_$__cuda_sm20_dsqrt_rn_f64_mediumpath_v1
        .type           $__internal_5_$__cuda_sm20_dsqrt_rn_f64_mediumpath_v1,@function
        .size           $__internal_5_$__cuda_sm20_dsqrt_rn_f64_mediumpath_v1,($_Z11paths_eulerPdS_S_$__internal_accurate_pow - $__internal_5_$__cuda_sm20_dsqrt_rn_f64_mediumpath_v1)
$__internal_5_$__cuda_sm20_dsqrt_rn_f64_mediumpath_v1:
[----:B------:R-:W-:Y:S01]  /*13be0*/  ISETP.GE.U32.AND P0, PT, R20, -0x3400000, PT ;  /* 0xfcc000001400780c */ /* 0x000fe20003f06070 */
[----:B------:R-:W-:Y:S01]  /*13bf0*/  BSSY.RECONVERGENT B1, `(.L_x_1717) ;  /* 0x0000024000017945 */ /* 0x000fe20003800200 */
[----:B------:R-:W-:-:S11]  /*13c00*/  IMAD.MOV.U32 R23, RZ, RZ, R17 ;  /* 0x000000ffff177224 */ /* 0x000fd600078e0011 */
        /* <DEDUP_REMOVED lines=9> */
.L_x_1718:
        /* <DEDUP_REMOVED lines=24> */
.L_x_1720:
[----:B------:R-:W-:-:S11]  /*13e20*/  DADD R18, R22, R22 ;  /* 0x0000000016127229 */ /* 0x000fd60000000016 */
.L_x_1719:
[----:B------:R-:W-:Y:S05]  /*13e30*/  BSYNC.RECONVERGENT B1 ;  /* 0x0000000000017941 */ /* 0x000fea0003800200 */
.L_x_1717:
[----:B------:R-:W-:-:S04]  /*13e40*/  IMAD.MOV.U32 R17, RZ, RZ, 0x0 ;  /* 0x00000000ff117424 */ /* 0x000fc800078e00ff */
[----:B------:R-:W-:Y:S05]  /*13e50*/  RET.REL.NODEC R16 `(_Z11paths_eulerPdS_S_) ;  /* 0xfffffec010687950 */ /* 0x000fea0003c3ffff */
        .type           $_Z11paths_eulerPdS_S_$__internal_accurate_pow,@function
        .size           $_Z11paths_eulerPdS_S_$__internal_accurate_pow,($_Z11paths_eulerPdS_S_$__internal_trig_reduction_slowpathd - $_Z11paths_eulerPdS_S_$__internal_accurate_pow)
$_Z11paths_eulerPdS_S_$__internal_accurate_pow:
[----:B------:R-:W-:Y:S01]  /*13e60*/  ISETP.GT.U32.AND P5, PT, R5, 0xfffff, PT ;  /* 0x000fffff0500780c */ /* 0x000fe20003fa4070 */
[----:B------:R-:W-:Y:S01]  /*13e70*/  IMAD.MOV.U32 R16, RZ, RZ, R22 ;  /* 0x000000ffff107224 */ /* 0x000fe200078e0016 */
[----:B------:R-:W-:Y:S01]  /*13e80*/  UMOV UR12, 0x7d2cafe2 ;  /* 0x7d2cafe2000c7882 */ /* 0x000fe20000000000 */
[--C-:B------:R-:W-:Y:S01]  /*13e90*/  IMAD.MOV.U32 R17, RZ, RZ, R5.reuse ;  /* 0x000000ffff117224 */ /* 0x100fe200078e0005 */
[----:B------:R-:W-:Y:S01]  /*13ea0*/  UMOV UR13, 0x3eb0f5ff ;  /* 0x3eb0f5ff000d7882 */ /* 0x000fe20000000000 */
[--C-:B------:R-:W-:Y:S01]  /*13eb0*/  IMAD.MOV.U32 R20, RZ, RZ, R5.reuse ;  /* 0x000000ffff147224 */ /* 0x100fe200078e0005 */
[----:B------:R-:W-:Y:S01]  /*13ec0*/  SHF.R.U32.HI R5, RZ, 0x14, R5 ;  /* 0x00000014ff057819 */ /* 0x000fe20000011605 */
[----:B------:R-:W-:Y:S01]  /*13ed0*/  IMAD.MOV.U32 R32, RZ, RZ, RZ ;  /* 0x000000ffff207224 */ /* 0x000fe200078e00ff */
[----:B------:R-:W-:Y:S01]  /*13ee0*/  UMOV UR42, 0xfefa39ef ;  /* 0xfefa39ef002a7882 */ /* 0x000fe20000000000 */
[----:B------:R-:W-:Y:S01]  /*13ef0*/  IMAD.MOV.U32 R34, RZ, RZ, 0x41ad3b5a ;  /* 0x41ad3b5aff227424 */ /* 0x000fe200078e00ff */
[----:B------:R-:W-:Y:S01]  /*13f00*/  UMOV UR43, 0x3fe62e42 ;  /* 0x3fe62e42002b7882 */ /* 0x000fe20000000000 */
[----:B------:R-:W-:Y:S01]  /*13f10*/  IMAD.MOV.U32 R35, RZ, RZ, 0x3ed0f5d2 ;  /* 0x3ed0f5d2ff237424 */ /* 0x000fe200078e00ff */
[----:B------:R-:W-:Y:S01]  /*13f20*/  UMOV UR10, UR6 ;  /* 0x00000006000a7c82 */ /* 0x000fe20008000000 */
[----:B------:R-:W-:-:S10]  /*13f30*/  @!P5 DMUL R16, R16, 1.80143985094819840000e+16 ;  /* 0x435000001010d828 */ /* 0x000fd40000000000 */
[----:B------:R-:W-:Y:S01]  /*13f40*/  @!P5 IMAD.MOV.U32 R20, RZ, RZ, R17 ;  /* 0x000000ffff14d224 */ /* 0x000fe200078e0011 */
[----:B------:R-:W-:Y:S01]  /*13f50*/  @!P5 LEA.HI R5, R17, 0xffffffca, RZ, 0xc ;  /* 0xffffffca1105d811 */ /* 0x000fe200078f60ff */
[----:B------:R-:W-:-:S03]  /*13f60*/  IMAD.MOV.U32 R17, RZ, RZ, 0x43300000 ;  /* 0x43300000ff117424 */ /* 0x000fc600078e00ff */
[----:B------:R-:W-:-:S04]  /*13f70*/  LOP3.LUT R20, R20, 0x800fffff, RZ, 0xc0, !PT ;  /* 0x800fffff14147812 */ /* 0x000fc800078ec0ff */
[----:B------:R-:W-:Y:S01]  /*13f80*/  LOP3.LUT R21, R20, 0x3ff00000, RZ, 0xfc, !PT ;  /* 0x3ff0000014157812 */ /* 0x000fe200078efcff */
[----:B------:R-:W-:Y:S02]  /*13f90*/  IMAD.MOV.U32 R20, RZ, RZ, R22 ;  /* 0x000000ffff147224 */ /* 0x000fe400078e0016 */
[----:B------:R-:W-:Y:S01]  /*13fa0*/  @!P5 IMAD.MOV.U32 R20, RZ, RZ, R16 ;  /* 0x000000ffff14d224 */ /* 0x000fe200078e0010 */
[----:B------:R-:W-:Y:S01]  /*13fb0*/  ISETP.GE.U32.AND P6, PT, R21, 0x3ff6a09f, PT ;  /* 0x3ff6a09f1500780c */ /* 0x000fe20003fc6070 */
[----:B------:R-:W-:-:S12]  /*13fc0*/  VIADD R16, R5, 0xfffffc01 ;  /* 0xfffffc0105107836 */ /* 0x000fd80000000000 */
[----:B------:R-:W-:Y:S02]  /*13fd0*/  @P6 VIADD R23, R21, 0xfff00000 ;  /* 0xfff0000015176836 */ /* 0x000fe40000000000 */
[----:B------:R-:W-:Y:S02]  /*13fe0*/  @P6 VIADD R16, R5, 0xfffffc02 ;  /* 0xfffffc0205106836 */ /* 0x000fe40000000000 */
[----:B------:R-:W-:-:S03]  /*13ff0*/  @P6 IMAD.MOV.U32 R21, RZ, RZ, R23 ;  /* 0x000000ffff156224 */ /* 0x000fc600078e0017 */
[----:B------:R-:W-:-:S03]  /*14000*/  LOP3.LUT R16, R16, 0x80000000, RZ, 0x3c, !PT ;  /* 0x8000000010107812 */ /* 0x000fc600078e3cff */
[C---:B------:R-:W-:Y:S02]  /*14010*/  DADD R26, R20.reuse, 1 ;  /* 0x3ff00000141a7429 */ /* 0x040fe40000000000 */
[----:B------:R-:W-:-:S04]  /*14020*/  DADD R20, R20, -1 ;  /* 0xbff0000014147429 */ /* 0x000fc80000000000 */
[----:B------:R-:W0:Y:S02]  /*14030*/  MUFU.RCP64H R33, R27 ;  /* 0x0000001b00217308 */ /* 0x000e240000001800 */
[----:B0-----:R-:W-:-:S08]  /*14040*/  DFMA R22, -R26, R32, 1 ;  /* 0x3ff000001a16742b */ /* 0x001fd00000000120 */
[----:B------:R-:W-:-:S08]  /*14050*/  DFMA R22, R22, R22, R22 ;  /* 0x000000161616722b */ /* 0x000fd00000000016 */
[----:B------:R-:W-:-:S08]  /*14060*/  DFMA R32, R32, R22, R32 ;  /* 0x000000162020722b */ /* 0x000fd00000000020 */
[----:B------:R-:W-:-:S08]  /*14070*/  DMUL R22, R20, R32 ;  /* 0x0000002014167228 */ /* 0x000fd00000000000 */
[----:B------:R-:W-:-:S08]  /*14080*/  DFMA R22, R20, R32, R22 ;  /* 0x000000201416722b */ /* 0x000fd00000000016 */
[CC--:B------:R-:W-:Y:S02]  /*14090*/  DMUL R24, R22.reuse, R22.reuse ;  /* 0x0000001616187228 */ /* 0x0c0fe40000000000 */
[----:B------:R-:W-:-:S06]  /*140a0*/  DMUL R38, R22, R22 ;  /* 0x0000001616267228 */ /* 0x000fcc0000000000 */
[----:B------:R-:W-:Y:S01]  /*140b0*/  DFMA R26, R24, UR12, R34 ;  /* 0x0000000c181a7c2b */ /* 0x000fe20008000022 */
        /* <DEDUP_REMOVED lines=14> */
[----:B------:R-:W-:-:S05]  /*141a0*/  DMUL R20, R32, R20 ;  /* 0x0000001420147228 */ /* 0x000fca0000000000 */
[----:B------:R-:W-:Y:S01]  /*141b0*/  DFMA R26, R24, R26, UR12 ;  /* 0x0000000c181a7e2b */ /* 0x000fe2000800001a */
[----:B------:R-:W-:Y:S01]  /*141c0*/  UMOV UR12, 0x99999dfb ;  /* 0x99999dfb000c7882 */ /* 0x000fe20000000000 */
[----:B------:R-:W-:-:S03]  /*141d0*/  UMOV UR13, 0x3f899999 ;  /* 0x3f899999000d7882 */ /* 0x000fc60000000000 */
[----:B------:R-:W-:Y:S02]  /*141e0*/  VIADD R33, R21, 0x100000 ;  /* 0x0010000015217836 */ /* 0x000fe40000000000 */
[----:B------:R-:W-:Y:S01]  /*141f0*/  IMAD.MOV.U32 R32, RZ, RZ, R20 ;  /* 0x000000ffff207224 */ /* 0x000fe200078e0014 */
        /* <DEDUP_REMOVED lines=29> */
[----:B------:R-:W-:Y:S02]  /*143d0*/  DADD R22, R26, R22 ;  /* 0x000000001a167229 */ /* 0x000fe40000000016 */
[----:B------:R-:W-:Y:S01]  /*143e0*/  DADD R26, R16, -UR12 ;  /* 0x8000000c101a7e29 */ /* 0x000fe20008000000 */
[----:B------:R-:W-:Y:S01]  /*143f0*/  UMOV UR12, 0xfefa39ef ;  /* 0xfefa39ef000c7882 */ /* 0x000fe20000000000 */
[----:B------:R-:W-:-:S04]  /*14400*/  UMOV UR13, 0x3fe62e42 ;  /* 0x3fe62e42000d7882 */ /* 0x000fc80000000000 */
        /* <DEDUP_REMOVED lines=81> */
.L_x_1721:
[----:B------:R-:W-:Y:S01]  /*14920*/  DFMA R24, R24, R16, R16 ;  /* 0x000000101818722b */ /* 0x000fe20000000010 */
[----:B------:R-:W-:Y:S01]  /*14930*/  IMAD.MOV.U32 R49, RZ, RZ, 0x0 ;  /* 0x00000000ff317424 */ /* 0x000fe200078e00ff */
[----:B------:R-:W-:-:S08]  /*14940*/  DSETP.NEU.AND P5, PT, |R16|, +INF , PT ;  /* 0x7ff000001000742a */ /* 0x000fd00003fad200 */
[----:B------:R-:W-:Y:S02]  /*14950*/  FSEL R20, R16, R24, !P5 ;  /* 0x0000001810147208 */ /* 0x000fe40006800000 */
[----:B------:R-:W-:Y:S01]  /*14960*/  FSEL R24, R17, R25, !P5 ;  /* 0x0000001911187208 */ /* 0x000fe20006800000 */
[----:B------:R-:W-:Y:S06]  /*14970*/  RET.REL.NODEC R48 `(_Z11paths_eulerPdS_S_) ;  /* 0xfffffeb430a07950 */ /* 0x000fec0003c3ffff */
        .type           $_Z11paths_eulerPdS_S_$__internal_trig_reduction_slowpathd,@function
        .size           $_Z11paths_eulerPdS_S_$__internal_trig_reduction_slowpathd,(.L_x_1774 - $_Z11paths_eulerPdS_S_$__internal_trig_reduction_slowpathd)
$_Z11paths_eulerPdS_S_$__internal_trig_reduction_slowpathd:
        /* <DEDUP_REMOVED lines=23> */
.L_x_1726:
        /* <DEDUP_REMOVED lines=13> */
[-C--:B------:R-:W-:Y:S02]  /*14bc0*/  IMAD R17, R51, R22.reuse, RZ ;  /* 0x0000001633117224 */ /* 0x080fe400078e02ff */
[----:B------:R-:W-:Y:S01]  /*14bd0*/  IMAD.X R24, RZ, RZ, R24, P1 ;  /* 0x000000ffff187224 */ /* 0x000fe200008e0618 */
[----:B------:R-:W-:Y:S01]  /*14be0*/  ISETP.NE.AND P1, PT, R27, -0xf, PT ;  /* 0xfffffff11b00780c */ /* 0x000fe20003f25270 */
[----:B------:R-:W-:Y:S01]  /*14bf0*/  IMAD.HI.U32 R19, R51, R22, RZ ;  /* 0x0000001633137227 */ /* 0x000fe200078e00ff */
[----:B------:R-:W-:-:S03]  /*14c00*/  IADD3 R53, P0, PT, R17, R18, RZ ;  /* 0x0000001211357210 */ /* 0x000fc60007f1e0ff */
[----:B------:R-:W-:Y:S01]  /*14c10*/  IMAD R17, R51, R20, RZ ;  /* 0x0000001433117224 */ /* 0x000fe200078e02ff */
[----:B------:R-:W-:Y:S01]  /*14c20*/  IADD3.X R24, P2, PT, R19, R24, RZ, P2, !PT ;  /* 0x0000001813187210 */ /* 0x000fe2000175e4ff */
[----:B------:R-:W-:-:S03]  /*14c30*/  IMAD.HI.U32 R18, R51, R20, RZ ;  /* 0x0000001433127227 */ /* 0x000fc600078e00ff */
[----:B------:R-:W-:Y:S01]  /*14c40*/  IADD3.X R24, P0, PT, R17, R24, RZ, P0, !PT ;  /* 0x0000001811187210 */ /* 0x000fe2000071e4ff */
[----:B------:R-:W-:Y:S02]  /*14c50*/  IMAD.X R17, RZ, RZ, R18, P2 ;  /* 0x000000ffff117224 */ /* 0x000fe400010e0612 */
[----:B------:R-:W-:Y:S02]  /*14c60*/  IMAD.MOV.U32 R52, RZ, RZ, R36 ;  /* 0x000000ffff347224 */ /* 0x000fe400078e0024 */
        /* <DEDUP_REMOVED lines=8> */
.L_x_1725:
[----:B------:R-:W-:-:S07]  /*14cf0*/  IMAD.MOV.U32 R25, RZ, RZ, R21 ;  /* 0x000000ffff197224 */ /* 0x000fce00078e0015 */
.L_x_1724:
[----:B------:R-:W-:Y:S05]  /*14d00*/  BSYNC.RECONVERGENT B0 ;  /* 0x0000000000007941 */ /* 0x000fea0003800200 */
.L_x_1723:
        /* <DEDUP_REMOVED lines=60> */
.L_x_1728:
[----:B------:R-:W-:Y:S05]  /*150d0*/  BSYNC.RECONVERGENT B0 ;  /* 0x0000000000007941 */ /* 0x000fea0003800200 */
.L_x_1727:
        /* <DEDUP_REMOVED lines=23> */
[----:B------:R-:W-:-:S04]  /*15250*/  @!P1 LOP3.LUT R18, R18, 0x80000000, RZ, 0x3c, !PT ;  /* 0x8000000012129812 */ /* 0x000fc800078e3cff */
[----:B------:R-:W-:-:S04]  /*15260*/  SHF.R.U64 R17, R17, 0xa, R16 ;  /* 0x0000000a11117819 */ /* 0x000fc80000001210 */
[----:B------:R-:W-:Y:S01]  /*15270*/  IADD3 R21, P2, PT, R17, 0x1, RZ ;  /* 0x0000000111157810 */ /* 0x000fe20007f5e0ff */
[----:B------:R-:W-:Y:S01]  /*15280*/  @P5 IMAD.MOV R19, RZ, RZ, -R19 ;  /* 0x000000ffff135224 */ /* 0x000fe200078e0a13 */
        /* <DEDUP_REMOVED lines=9> */
.L_x_1722:
[----:B------:R-:W-:Y:S02]  /*15320*/  IMAD.MOV.U32 R23, RZ, RZ, R35 ;  /* 0x000000ffff177224 */ /* 0x000fe400078e0023 */
[----:B------:R-:W-:-:S04]  /*15330*/  IMAD.MOV.U32 R35, RZ, RZ, 0x0 ;  /* 0x00000000ff237424 */ /* 0x000fc800078e00ff */
[----:B------:R-:W-:Y:S05]  /*15340*/  RET.REL.NODEC R34 `(_Z11paths_eulerPdS_S_) ;  /* 0xfffffeac222c7950 */ /* 0x000fea0003c3ffff */
.L_x_1729:
        /* <DEDUP_REMOVED lines=11> */
.L_x_1774:


//--------------------- .text._Z6kmodesPdP17curandStateXORWOWii --------------------------
	.section	.text._Z6kmodesPdP17curandStateXORWOWii,"ax",@progbits
	.align	128
        .global         _Z6kmodesPdP17curandStateXORWOWii
        .type           _Z6kmodesPdP17curandStateXORWOWii,@function
        .size           _Z6kmodesPdP17curandStateXORWOWii,(.L_x_1776 - _Z6kmodesPdP17curandStateXORWOWii)
        .other          _Z6kmodesPdP17curandStateXORWOWii,@"STO_CUDA_ENTRY STV_DEFAULT"
_Z6kmodesPdP17curandStateXORWOWii:
.text._Z6kmodesPdP17curandStateXORWOWii:
[----:B------:R-:W-:Y:S01]  /*0000*/  LDC R1, c[0x0][0x37c] ;  /* 0x0000df00ff017b82 */ /* 0x000fe20000000800 */
[----:B------:R-:W0:Y:S07]  /*0010*/  S2R R0, SR_TID.X ;  /* 0x0000000000007919 */ /* 0x000e2e0000002100 */
[----:B------:R-:W0:Y:S01]  /*0020*/  S2UR UR4, SR_CTAID.X ;  /* 0x00000000000479c3 */ /* 0x000e220000002500 */
[----:B------:R-:W1:Y:S07]  /*0030*/  LDCU UR5, c[0x0][0x394] ;  /* 0x00007280ff0577ac */ /* 0x000e6e0008000800 */
[----:B------:R-:W0:Y:S02]  /*0040*/  LDC R3, c[0x0][0x360] ;  /* 0x0000d800ff037b82 */ /* 0x000e240000000800 */
[----:B0-----:R-:W-:-:S05]  /*0050*/  IMAD R0, R3, UR4, R0 ;  /* 0x0000000403007c24 */ /* 0x001fca000f8e0200 */
[----:B-1----:R-:W-:-:S13]  /*0060*/  ISETP.GE.AND P0, PT, R0, UR5, PT ;  /* 0x0000000500007c0c */ /* 0x002fda000bf06270 */
[----:B------:R-:W-:Y:S05]  /*0070*/  @P0 EXIT ;  /* 0x000000000000094d */ /* 0x000fea0003800000 */
[----:B------:R-:W0:Y:S01]  /*0080*/  LDC.64 R16, c[0x0][0x388] ;  /* 0x0000e200ff107b82 */ /* 0x000e220000000a00 */
[----:B------:R-:W1:Y:S01]  /*0090*/  LDCU.64 UR4, c[0x0][0x358] ;  /* 0x00006b00ff0477ac */ /* 0x000e620008000a00 */
[----:B------:R-:W2:Y:S01]  /*00a0*/  LDCU UR6, c[0x0][0x390] ;  /* 0x00007200ff0677ac */ /* 0x000ea20008000800 */
[----:B0-----:R-:W-:-:S05]  /*00b0*/  IMAD.WIDE R16, R0, 0x30, R16 ;  /* 0x0000003000107825 */ /* 0x001fca00078e0210 */
[----:B-1----:R0:W5:Y:S04]  /*00c0*/  LDG.E R2, desc[UR4][R16.64+0x20] ;  /* 0x0000200410027981 */ /* 0x002168000c1e1900 */
[----:B------:R0:W5:Y:S04]  /*00d0*/  LDG.E.64 R14, desc[UR4][R16.64+0x28] ;  /* 0x00002804100e7981 */ /* 0x000168000c1e1b00 */
[----:B------:R0:W5:Y:S04]  /*00e0*/  LDG.E.64 R12, desc[UR4][R16.64] ;  /* 0x00000004100c7981 */ /* 0x000168000c1e1b00 */
[----:B------:R0:W5:Y:S04]  /*00f0*/  LDG.E.64 R10, desc[UR4][R16.64+0x8] ;  /* 0x00000804100a7981 */ /* 0x000168000c1e1b00 */
[----:B------:R0:W5:Y:S04]  /*0100*/  LDG.E.64 R8, desc[UR4][R16.64+0x10] ;  /* 0x0000100410087981 */ /* 0x000168000c1e1b00 */
[----:B------:R0:W5:Y:S01]  /*0110*/  LDG.E.64 R6, desc[UR4][R16.64+0x18] ;  /* 0x0000180410067981 */ /* 0x000162000c1e1b00 */
[----:B--2---:R-:W-:-:S09]  /*0120*/  UISETP.GT.AND UP0, UPT, UR6, 0x2, UPT ;  /* 0x000000020600788c */ /* 0x004fd2000bf04270 */
[----:B0-----:R-:W-:Y:S05]  /*0130*/  BRA.U UP0, `(.L_x_1730) ;  /* 0x0000001100647547 */ /* 0x001fea000b800000 */
[----:B------:R-:W-:-:S09]  /*0140*/  UISETP.NE.AND UP0, UPT, UR6, 0x1, UPT ;  /* 0x000000010600788c */ /* 0x000fd2000bf05270 */
[----:B------:R-:W-:Y:S05]  /*0150*/  BRA.U !UP0, `(.L_x_1731) ;  /* 0x0000000908787547 */ /* 0x000fea000b800000 */
[----:B------:R-:W-:Y:S01]  /*0160*/  UISETP.NE.AND UP0, UPT, UR6, 0x2, UPT ;  /* 0x000000020600788c */ /* 0x000fe2000bf05270 */
[----:B-----5:R-:W-:Y:S01]  /*0170*/  IMAD.MOV.U32 R5, RZ, RZ, R9 ;  /* 0x000000ffff057224 */ /* 0x020fe200078e0009 */
[----:B------:R-:W-:Y:S01]  /*0180*/  MOV R26, R10 ;  /* 0x0000000a001a7202 */ /* 0x000fe20000000f00 */
[----:B------:R-:W-:Y:S02]  /*0190*/  IMAD.MOV.U32 R4, RZ, RZ, R8 ;  /* 0x000000ffff047224 */ /* 0x000fe400078e0008 */
[----:B------:R-:W-:-:S04]  /*01a0*/  IMAD.MOV.U32 R27, RZ, RZ, R11 ;  /* 0x000000ffff1b7224 */ /* 0x000fc800078e000b */
[----:B------:R-:W-:Y:S05]  /*01b0*/  BRA.U UP0, `(.L_x_1732) ;  /* 0x00000019001c7547 */ /* 0x000fea000b800000 */
[----:B------:R-:W-:Y:S01]  /*01c0*/  SHF.R.U32.HI R4, RZ, 0x2, R13 ;  /* 0x00000002ff047819 */ /* 0x000fe2000001160d */
[----:B------:R-:W-:Y:S01]  /*01d0*/  IMAD.SHL.U32 R18, R9, 0x10, RZ ;  /* 0x0000001009127824 */ /* 0x000fe200078e00ff */
[----:B------:R-:W-:Y:S01]  /*01e0*/  BSSY.RECONVERGENT B0, `(.L_x_1733) ;  /* 0x000008d000007945 */ /* 0x000fe20003800200 */
[----:B------:R-:W-:Y:S01]  /*01f0*/  VIADD R12, R12, 0x587c5 ;  /* 0x000587c50c0c7836 */ /* 0x000fe20000000000 */
[----:B------:R-:W-:-:S05]  /*0200*/  LOP3.LUT R4, R4, R13, RZ, 0x3c, !PT ;  /* 0x0000000d04047212 */ /* 0x000fca00078e3cff */
[----:B------:R-:W-:-:S05]  /*0210*/  IMAD.SHL.U32 R3, R4, 0x2, RZ ;  /* 0x0000000204037824 */ /* 0x000fca00078e00ff */
[----:B------:R-:W-:-:S04]  /*0220*/  LOP3.LUT R3, R9, R18, R3, 0x96, !PT ;  /* 0x0000001209037212 */ /* 0x000fc800078e9603 */
[----:B------:R-:W-:Y:S01]  /*0230*/  LOP3.LUT R5, R3, R4, RZ, 0x3c, !PT ;  /* 0x0000000403057212 */ /* 0x000fe200078e3cff */
[----:B------:R-:W-:-:S03]  /*0240*/  IMAD.MOV.U32 R4, RZ, RZ, 0x2f800000 ;  /* 0x2f800000ff047424 */ /* 0x000fc600078e00ff */
[----:B------:R-:W-:-:S04]  /*0250*/  IADD3 R3, PT, PT, R5, R12, RZ ;  /* 0x0000000c05037210 */ /* 0x000fc80007ffe0ff */
[----:B------:R-:W-:-:S05]  /*0260*/  I2FP.F32.U32 R3, R3 ;  /* 0x0000000300037245 */ /* 0x000fca0000201000 */
[----:B------:R-:W-:-:S04]  /*0270*/  FFMA R3, R3, R4, 1.1641532182693481445e-10 ;  /* 0x2f00000003037423 */ /* 0x000fc80000000004 */
[----:B------:R-:W0:Y:S02]  /*0280*/  F2F.F64.F32 R18, R3 ;  /* 0x0000000300127310 */ /* 0x000e240000201800 */
[----:B0-----:R-:W-:-:S08]  /*0290*/  DADD R18, R18, R18 ;  /* 0x0000000012127229 */ /* 0x001fd00000000012 */
[----:B------:R-:W-:-:S08]  /*02a0*/  DADD R18, -R18, 1 ;  /* 0x3ff0000012127429 */ /* 0x000fd00000000100 */
[----:B------:R-:W-:-:S10]  /*02b0*/  DADD R20, -RZ, |R18| ;  /* 0x00000000ff147229 */ /* 0x000fd40000000512 */
[----:B------:R-:W-:-:S13]  /*02c0*/  ISETP.GT.AND P0, PT, R21, 0x3fe26665, PT ;  /* 0x3fe266651500780c */ /* 0x000fda0003f04270 */
[----:B------:R-:W-:Y:S05]  /*02d0*/  @P0 BRA `(.L_x_1734) ;  /* 0x0000000000d40947 */ /* 0x000fea0003800000 */
[----:B------:R-:W-:Y:S01]  /*02e0*/  DMUL R20, R18, R18 ;  /* 0x0000001212147228 */ /* 0x000fe20000000000 */
[----:B------:R-:W-:Y:S01]  /*02f0*/  IMAD.MOV.U32 R22, RZ, RZ, 0x180754af ;  /* 0x180754afff167424 */ /* 0x000fe200078e00ff */
[----:B------:R-:W-:Y:S01]  /*0300*/  UMOV UR6, 0xdc1895e9 ;  /* 0xdc1895e900067882 */ /* 0x000fe20000000000 */
[----:B------:R-:W-:Y:S01]  /*0310*/  IMAD.MOV.U32 R23, RZ, RZ, 0x3fb3823b ;  /* 0x3fb3823bff177424 */ /* 0x000fe200078e00ff */
[----:B------:R-:W-:Y:S01]  /*0320*/  UMOV UR7, 0x3fb0066b ;  /* 0x3fb0066b00077882 */ /* 0x000fe20000000000 */
[----:B------:R-:W-:-:S04]  /*0330*/  ISETP.GT.AND P0, PT, R19, -0x1, PT ;  /* 0xffffffff1300780c */ /* 0x000fc80003f04270 */
[----:B------:R-:W-:Y:S01]  /*0340*/  DFMA R22, R20, UR6, -R22 ;  /* 0x0000000614167c2b */ /* 0x000fe20008000816 */
[----:B------:R-:W-:Y:S01]  /*0350*/  UMOV UR6, 0xcc2f79ae ;  /* 0xcc2f79ae00067882 */ /* 0x000fe20000000000 */
[----:B------:R-:W-:-:S06]  /*0360*/  UMOV UR7, 0x3fb11e52 ;  /* 0x3fb11e5200077882 */ /* 0x000fcc0000000000 */
[----:B------:R-:W-:Y:S01]  /*0370*/  DFMA R22, R20, R22, UR6 ;  /* 0x0000000614167e2b */ /* 0x000fe20008000016 */
[----:B------:R-:W-:Y:S01]  /*0380*/  UMOV UR6, 0x3526861b ;  /* 0x3526861b00067882 */ /* 0x000fe20000000000 */
[----:B------:R-:W-:-:S06]  /*0390*/  UMOV UR7, 0x3f924eaf ;  /* 0x3f924eaf00077882 */ /* 0x000fcc0000000000 */
[----:B------:R-:W-:Y:S01]  /*03a0*/  DFMA R22, R20, R22, -UR6 ;  /* 0x8000000614167e2b */ /* 0x000fe20008000016 */
        /* <DEDUP_REMOVED lines=29> */
[----:B------:R-:W-:Y:S01]  /*0580*/  DMUL R22, R20, R22 ;  /* 0x0000001614167228 */ /* 0x000fe20000000000 */
[----:B------:R-:W-:Y:S02]  /*0590*/  @P0 IMAD.MOV.U32 R20, RZ, RZ, 0x33145c07 ;  /* 0x33145c07ff140424 */ /* 0x000fe400078e00ff */
[----:B------:R-:W-:-:S05]  /*05a0*/  @P0 IMAD.MOV.U32 R21, RZ, RZ, 0x3c91a626 ;  /* 0x3c91a626ff150424 */ /* 0x000fca00078e00ff */
[----:B------:R-:W-:Y:S01]  /*05b0*/  DFMA R22, |R18|, R22, |R18| ;  /* 0x000000161216722b */ /* 0x000fe20000000612 */
[----:B------:R-:W-:Y:S01]  /*05c0*/  @!P0 MOV R18, 0x33145c07 ;  /* 0x33145c0700128802 */ /* 0x000fe20000000f00 */
[----:B------:R-:W-:-:S06]  /*05d0*/  @!P0 IMAD.MOV.U32 R19, RZ, RZ, 0x3c91a626 ;  /* 0x3c91a626ff138424 */ /* 0x000fcc00078e00ff */
[C---:B------:R-:W-:Y:S02]  /*05e0*/  @P0 DADD R20, R22.reuse, -R20 ;  /* 0x0000000016140229 */ /* 0x040fe40000000814 */
[----:B------:R-:W-:-:S08]  /*05f0*/  @!P0 DADD R18, R22, R18 ;  /* 0x0000000016128229 */ /* 0x000fd00000000012 */
[----:B------:R-:W-:Y:S02]  /*0600*/  @!P0 DADD R18, R18, UR6 ;  /* 0x0000000612128e29 */ /* 0x000fe40008000000 */
[----:B------:R-:W-:Y:S01]  /*0610*/  @P0 DADD R18, -R20, UR6 ;  /* 0x0000000614120e29 */ /* 0x000fe20008000100 */
[----:B------:R-:W-:Y:S10]  /*0620*/  BRA `(.L_x_1735) ;  /* 0x0000000400207947 */ /* 0x000ff40003800000 */
.L_x_1734:
[----:B------:R-:W-:Y:S01]  /*0630*/  DADD R20, -|R18|, 1 ;  /* 0x3ff0000012147429 */ /* 0x000fe20000000300 */
[----:B------:R-:W-:Y:S01]  /*0640*/  MOV R22, 0x66faac4b ;  /* 0x66faac4b00167802 */ /* 0x000fe20000000f00 */
[----:B------:R-:W-:Y:S01]  /*0650*/  IMAD.MOV.U32 R23, RZ, RZ, 0x3ebac2fe ;  /* 0x3ebac2feff177424 */ /* 0x000fe200078e00ff */
[----:B------:R-:W-:Y:S01]  /*0660*/  UMOV UR6, 0x71155f70 ;  /* 0x71155f7000067882 */ /* 0x000fe20000000000 */
[----:B------:R-:W-:-:S04]  /*0670*/  UMOV UR7, 0x3ec715b3 ;  /* 0x3ec715b300077882 */ /* 0x000fc80000000000 */
[----:B------:R-:W-:Y:S01]  /*0680*/  DFMA R22, R20, UR6, -R22 ;  /* 0x0000000614167c2b */ /* 0x000fe20008000816 */
[----:B------:R-:W-:Y:S01]  /*0690*/  UMOV UR6, 0x8efcd9b8 ;  /* 0x8efcd9b800067882 */ /* 0x000fe20000000000 */
[----:B------:R-:W-:Y:S01]  /*06a0*/  UMOV UR7, 0x3ed9a9b8 ;  /* 0x3ed9a9b800077882 */ /* 0x000fe20000000000 */
[----:B------:R-:W-:-:S05]  /*06b0*/  ISETP.GE.AND P0, PT, R21, 0x1, PT ;  /* 0x000000011500780c */ /* 0x000fca0003f06270 */
[----:B------:R-:W-:Y:S01]  /*06c0*/  DFMA R22, R20, R22, UR6 ;  /* 0x0000000614167e2b */ /* 0x000fe20008000016 */
[----:B------:R-:W-:Y:S01]  /*06d0*/  UMOV UR6, 0xa8a0c4c3 ;  /* 0xa8a0c4c300067882 */ /* 0x000fe20000000000 */
[----:B------:R-:W-:-:S06]  /*06e0*/  UMOV UR7, 0x3edd0f40 ;  /* 0x3edd0f4000077882 */ /* 0x000fcc0000000000 */
[----:B------:R-:W-:Y:S01]  /*06f0*/  DFMA R24, R20, R22, UR6 ;  /* 0x0000000614187e2b */ /* 0x000fe20008000016 */
[----:B------:R-:W-:Y:S01]  /*0700*/  UMOV UR6, 0xfa9e0e1f ;  /* 0xfa9e0e1f00067882 */ /* 0x000fe20000000000 */
[----:B------:R-:W-:Y:S01]  /*0710*/  UMOV UR7, 0x3ef46d4c ;  /* 0x3ef46d4c00077882 */ /* 0x000fe20000000000 */
[----:B------:R-:W-:Y:S02]  /*0720*/  VIADD R23, R21, 0xfff00000 ;  /* 0xfff0000015177836 */ /* 0x000fe40000000000 */
[----:B------:R-:W-:-:S03]  /*0730*/  IMAD.MOV.U32 R22, RZ, RZ, R20 ;  /* 0x000000ffff167224 */ /* 0x000fc600078e0014 */
[----:B------:R-:W-:Y:S01]  /*0740*/  DFMA R26, R20, R24, UR6 ;  /* 0x00000006141a7e2b */ /* 0x000fe20008000018 */
[----:B------:R-:W-:Y:S01]  /*0750*/  UMOV UR6, 0x8d1e2422 ;  /* 0x8d1e242200067882 */ /* 0x000fe20000000000 */
[----:B------:R-:W-:Y:S01]  /*0760*/  UMOV UR7, 0x3f079c16 ;  /* 0x3f079c1600077882 */ /* 0x000fe20000000000 */
[----:B------:R-:W0:Y:S01]  /*0770*/  MUFU.RSQ64H R25, R23 ;  /* 0x0000001700197308 */ /* 0x000e220000001c00 */
[----:B------:R-:W-:-:S04]  /*0780*/  MOV R24, RZ ;  /* 0x000000ff00187202 */ /* 0x000fc80000000f00 */
[----:B------:R-:W-:Y:S01]  /*0790*/  DFMA R26, R20, R26, UR6 ;  /* 0x00000006141a7e2b */ /* 0x000fe2000800001a */
[----:B------:R-:W-:Y:S01]  /*07a0*/  UMOV UR6, 0xc3bca540 ;  /* 0xc3bca54000067882 */ /* 0x000fe20000000000 */
[----:B------:R-:W-:-:S06]  /*07b0*/  UMOV UR7, 0x3f1c9a88 ;  /* 0x3f1c9a8800077882 */ /* 0x000fcc0000000000 */
[----:B------:R-:W-:Y:S01]  /*07c0*/  DFMA R26, R20, R26, UR6 ;  /* 0x00000006141a7e2b */ /* 0x000fe2000800001a */
[----:B------:R-:W-:Y:S01]  /*07d0*/  UMOV UR6, 0x4bd476df ;  /* 0x4bd476df00067882 */ /* 0x000fe20000000000 */
[----:B------:R-:W-:Y:S01]  /*07e0*/  UMOV UR7, 0x3f31c4e6 ;  /* 0x3f31c4e600077882 */ /* 0x000fe20000000000 */
[----:B0-----:R-:W-:-:S05]  /*07f0*/  DMUL R28, R22, R24 ;  /* 0x00000018161c7228 */ /* 0x001fca0000000000 */
[----:B------:R-:W-:Y:S01]  /*0800*/  DFMA R32, R20, R26, UR6 ;  /* 0x0000000614207e2b */ /* 0x000fe2000800001a */
[----:B------:R-:W-:Y:S01]  /*0810*/  UMOV UR6, 0x60009c8f ;  /* 0x60009c8f00067882 */ /* 0x000fe20000000000 */
[----:B------:R-:W-:Y:S01]  /*0820*/  UMOV UR7, 0x3f46e8ba ;  /* 0x3f46e8ba00077882 */ /* 0x000fe20000000000 */
[----:B------:R-:W-:Y:S01]  /*0830*/  VIADD R27, R25, 0xfff00000 ;  /* 0xfff00000191b7836 */ /* 0x000fe20000000000 */
[----:B------:R-:W-:Y:S01]  /*0840*/  DFMA R30, R28, -R28, R22 ;  /* 0x8000001c1c1e722b */ /* 0x000fe20000000016 */
[----:B------:R-:W-:-:S03]  /*0850*/  IMAD.MOV.U32 R26, RZ, RZ, RZ ;  /* 0x000000ffff1a7224 */ /* 0x000fc600078e00ff */
[----:B------:R-:W-:Y:S01]  /*0860*/  DFMA R32, R20, R32, UR6 ;  /* 0x0000000614207e2b */ /* 0x000fe20008000020 */
[----:B------:R-:W-:Y:S01]  /*0870*/  UMOV UR6, 0xc62b05a2 ;  /* 0xc62b05a200067882 */ /* 0x000fe20000000000 */
[----:B------:R-:W-:Y:S02]  /*0880*/  UMOV UR7, 0x3f5f1c71 ;  /* 0x3f5f1c7100077882 */ /* 0x000fe40000000000 */
[----:B------:R-:W-:-:S04]  /*0890*/  DFMA R28, R26, R30, R28 ;  /* 0x0000001e1a1c722b */ /* 0x000fc8000000001c */
[----:B------:R-:W-:Y:S01]  /*08a0*/  DFMA R32, R20, R32, UR6 ;  /* 0x0000000614207e2b */ /* 0x000fe20008000020 */
[----:B------:R-:W-:Y:S01]  /*08b0*/  UMOV UR6, 0xb6dc9f2c ;  /* 0xb6dc9f2c00067882 */ /* 0x000fe20000000000 */
[----:B------:R-:W-:Y:S02]  /*08c0*/  UMOV UR7, 0x3f76db6d ;  /* 0x3f76db6d00077882 */ /* 0x000fe40000000000 */
[-C--:B------:R-:W-:Y:S02]  /*08d0*/  DFMA R24, R24, -R28.reuse, 1 ;  /* 0x3ff000001818742b */ /* 0x080fe4000000081c */
[----:B------:R-:W-:Y:S02]  /*08e0*/  DFMA R22, R28, -R28, R22 ;  /* 0x8000001c1c16722b */ /* 0x000fe40000000016 */
[----:B------:R-:W-:Y:S01]  /*08f0*/  DFMA R32, R20, R32, UR6 ;  /* 0x0000000614207e2b */ /* 0x000fe20008000020 */
[----:B------:R-:W-:Y:S01]  /*0900*/  UMOV UR6, 0x3333329c ;  /* 0x3333329c00067882 */ /* 0x000fe20000000000 */
[----:B------:R-:W-:-:S02]  /*0910*/  UMOV UR7, 0x3f933333 ;  /* 0x3f93333300077882 */ /* 0x000fc40000000000 */
[----:B------:R-:W-:-:S04]  /*0920*/  DFMA R24, R26, R24, R26 ;  /* 0x000000181a18722b */ /* 0x000fc8000000001a */
[----:B------:R-:W-:Y:S01]  /*0930*/  DFMA R32, R20, R32, UR6 ;  /* 0x0000000614207e2b */ /* 0x000fe20008000020 */
[----:B------:R-:W-:Y:S01]  /*0940*/  UMOV UR6, 0x55555555 ;  /* 0x5555555500067882 */ /* 0x000fe20000000000 */
[----:B------:R-:W-:Y:S02]  /*0950*/  UMOV UR7, 0x3fb55555 ;  /* 0x3fb5555500077882 */ /* 0x000fe40000000000 */
[----:B------:R-:W-:Y:S02]  /*0960*/  DFMA R22, R24, R22, R28 ;  /* 0x000000161816722b */ /* 0x000fe4000000001c */
[----:B------:R-:W-:Y:S02]  /*0970*/  DMUL R24, RZ, |R18| ;  /* 0x40000012ff187228 */ /* 0x000fe40000000000 */
[----:B------:R-:W-:Y:S01]  /*0980*/  DFMA R32, R20, R32, UR6 ;  /* 0x0000000614207e2b */ /* 0x000fe20008000020 */
[----:B------:R-:W-:Y:S01]  /*0990*/  UMOV UR6, 0x33145c07 ;  /* 0x33145c0700067882 */ /* 0x000fe20000000000 */
[----:B------:R-:W-:-:S04]  /*09a0*/  UMOV UR7, 0x3ca1a626 ;  /* 0x3ca1a62600077882 */ /* 0x000fc80000000000 */
[----:B------:R-:W-:Y:S02]  /*09b0*/  VIADD R23, R23, 0x100000 ;  /* 0x0010000017177836 */ /* 0x000fe40000000000 */
[----:B------:R-:W-:-:S08]  /*09c0*/  DMUL R32, R20, R32 ;  /* 0x0000002014207228 */ /* 0x000fd00000000000 */
[----:B------:R-:W-:-:S10]  /*09d0*/  DFMA R32, R22, R32, R22 ;  /* 0x000000201620722b */ /* 0x000fd40000000016 */
[----:B------:R-:W-:Y:S02]  /*09e0*/  FSEL R24, R24, R32, !P0 ;  /* 0x0000002018187208 */ /* 0x000fe40004000000 */
[----:B------:R-:W-:Y:S02]  /*09f0*/  FSEL R25, R25, R33, !P0 ;  /* 0x0000002119197208 */ /* 0x000fe40004000000 */
[----:B------:R-:W-:-:S04]  /*0a00*/  ISETP.GE.AND P0, PT, R21, RZ, PT ;  /* 0x000000ff1500720c */ /* 0x000fc80003f06270 */
[----:B------:R-:W-:-:S10]  /*0a10*/  DMUL R22, R24, +INF ;  /* 0x7ff0000018167828 */ /* 0x000fd40000000000 */
[----:B------:R-:W-:Y:S02]  /*0a20*/  FSEL R22, R22, R24, !P0 ;  /* 0x0000001816167208 */ /* 0x000fe40004000000 */
[----:B------:R-:W-:Y:S02]  /*0a30*/  FSEL R23, R23, R25, !P0 ;  /* 0x0000001917177208 */ /* 0x000fe40004000000 */
[----:B------:R-:W-:-:S04]  /*0a40*/  ISETP.GE.AND P0, PT, R19, RZ, PT ;  /* 0x000000ff1300720c */ /* 0x000fc80003f06270 */
[----:B------:R-:W-:Y:S01]  /*0a50*/  DADD R20, R22, -UR6 ;  /* 0x8000000616147e29 */ /* 0x000fe20008000000 */
[----:B------:R-:W-:Y:S01]  /*0a60*/  UMOV UR6, 0x54442d18 ;  /* 0x54442d1800067882 */ /* 0x000fe20000000000 */
[----:B------:R-:W-:-:S06]  /*0a70*/  UMOV UR7, 0x400921fb ;  /* 0x400921fb00077882 */ /* 0x000fcc0000000000 */
[----:B------:R-:W-:-:S10]  /*0a80*/  DADD R20, -R20, UR6 ;  /* 0x0000000614147e29 */ /* 0x000fd40008000100 */
[----:B------:R-:W-:Y:S02]  /*0a90*/  FSEL R18, R20, R22, !P0 ;  /* 0x0000001614127208 */ /* 0x000fe40004000000 */
[----:B------:R-:W-:-:S07]  /*0aa0*/  FSEL R19, R21, R23, !P0 ;  /* 0x0000001715137208 */ /* 0x000fce0004000000 */
.L_x_1735:
[----:B------:R-:W-:Y:S05]  /*0ab0*/  BSYNC.RECONVERGENT B0 ;  /* 0x0000000000007941 */ /* 0x000fea0003800200 */
.L_x_1733:
[----:B------:R-:W0:Y:S01]  /*0ac0*/  LDC.64 R20, c[0x0][0x380] ;  /* 0x0000e000ff147b82 */ /* 0x000e220000000a00 */
[----:B------:R-:W-:Y:S01]  /*0ad0*/  MOV R4, R9 ;  /* 0x0000000900047202 */ /* 0x000fe20000000f00 */
[----:B------:R-:W-:Y:S02]  /*0ae0*/  IMAD.MOV.U32 R27, RZ, RZ, R8 ;  /* 0x000000ffff1b7224 */ /* 0x000fe400078e0008 */
[----:B------:R-:W-:Y:S02]  /*0af0*/  IMAD.MOV.U32 R26, RZ, RZ, R11 ;  /* 0x000000ffff1a7224 */ /* 0x000fe400078e000b */
[----:B------:R-:W-:Y:S02]  /*0b00*/  IMAD.MOV.U32 R13, RZ, RZ, R10 ;  /* 0x000000ffff0d7224 */ /* 0x000fe400078e000a */
[----:B0-----:R-:W-:-:S05]  /*0b10*/  IMAD.WIDE R20, R0, 0x8, R20 ;  /* 0x0000000800147825 */ /* 0x001fca00078e0214 */
[----:B------:R0:W-:Y:S01]  /*0b20*/  STG.E.64 desc[UR4][R20.64], R18 ;  /* 0x0000001214007986 */ /* 0x0001e2000c101b04 */
[----:B------:R-:W-:Y:S05]  /*0b30*/  BRA `(.L_x_1732) ;  /* 0x0000000c00bc7947 */ /* 0x000fea0003800000 */
.L_x_1731:
[----:B------:R-:W0:Y:S01]  /*0b40*/  LDCU.64 UR6, c[0x3][0xd8] ;  /* 0x00c01b00ff0677ac */ /* 0x000e220008000a00 */
[----:B------:R-:W-:Y:S01]  /*0b50*/  BSSY.RECONVERGENT B0, `(.L_x_1736) ;  /* 0x0000007000007945 */ /* 0x000fe20003800200 */
[----:B------:R-:W-:Y:S01]  /*0b60*/  MOV R4, RZ ;  /* 0x000000ff00047202 */ /* 0x000fe20000000f00 */
[----:B------:R-:W-:Y:S01]  /*0b70*/  IMAD.MOV.U32 R3, RZ, RZ, 0x40080000 ;  /* 0x40080000ff037424 */ /* 0x000fe200078e00ff */
[----:B------:R-:W-:Y:S01]  /*0b80*/  MOV R36, 0xbc0 ;  /* 0x00000bc000247802 */ /* 0x000fe20000000f00 */
[----:B0-----:R-:W-:-:S10]  /*0b90*/  DADD R20, -RZ, |UR6| ;  /* 0x40000006ff147e29 */ /* 0x001fd40008000100 */
[----:B------:R-:W-:-:S07]  /*0ba0*/  IMAD.MOV.U32 R37, RZ, RZ, R21 ;  /* 0x000000ffff257224 */ /* 0x000fce00078e0015 */
[----:B-----5:R-:W-:Y:S05]  /*0bb0*/  CALL.REL.NOINC `($_Z6kmodesPdP17curandStateXORWOWii$__internal_accurate_pow) ;  /* 0x0000001000187944 */ /* 0x020fea0003c00000 */
[----:B------:R-:W-:Y:S05]  /*0bc0*/  BSYNC.RECONVERGENT B0 ;  /* 0x0000000000007941 */ /* 0x000fea0003800200 */
.L_x_1736:
[----:B------:R-:W0:Y:S01]  /*0bd0*/  LDC.64 R24, c[0x3][0xd8] ;  /* 0x00c03600ff187b82 */ /* 0x000e220000000a00 */
[----:B------:R-:W1:Y:S01]  /*0be0*/  LDCU.64 UR8, c[0x3][0xd0] ;  /* 0x00c01a00ff0877ac */ /* 0x000e620008000a00 */
[----:B------:R-:W-:Y:S01]  /*0bf0*/  DADD R18, -RZ, -R22 ;  /* 0x00000000ff127229 */ /* 0x000fe20000000916 */
[----:B------:R-:W2:Y:S01]  /*0c00*/  LDCU UR6, c[0x3][0xdc] ;  /* 0x00c01b80ff0677ac */ /* 0x000ea20008000800 */
[----:B-1----:R-:W-:Y:S01]  /*0c10*/  DADD R20, -RZ, |UR8| ;  /* 0x40000008ff147e29 */ /* 0x002fe20008000100 */
[----:B--2---:R-:W-:Y:S01]  /*0c20*/  ISETP.LE.AND P0, PT, RZ, UR6, PT ;  /* 0x00000006ff007c0c */ /* 0x004fe2000bf03270 */
[C---:B0-----:R-:W-:Y:S01]  /*0c30*/  DADD R4, R24.reuse, 3 ;  /* 0x4008000018047429 */ /* 0x041fe20000000000 */
[----:B------:R-:W-:Y:S01]  /*0c40*/  IMAD.U32 R3, RZ, RZ, UR6 ;  /* 0x00000006ff037e24 */ /* 0x000fe2000f8e00ff */
[----:B------:R-:W-:-:S04]  /*0c50*/  DSETP.NEU.AND P2, PT, R24, RZ, PT ;  /* 0x000000ff1800722a */ /* 0x000fc80003f4d000 */
[----:B------:R-:W-:Y:S01]  /*0c60*/  FSEL R22, R18, R22, !P0 ;  /* 0x0000001612167208 */ /* 0x000fe20004000000 */
[----:B------:R-:W-:Y:S01]  /*0c70*/  DSETP.NEU.AND P1, PT, R24, 1, PT ;  /* 0x3ff000001800742a */ /* 0x000fe20003f2d000 */
[----:B------:R-:W-:Y:S02]  /*0c80*/  FSEL R23, R19, R23, !P0 ;  /* 0x0000001713177208 */ /* 0x000fe40004000000 */
[----:B------:R-:W-:Y:S02]  /*0c90*/  MOV R37, R21 ;  /* 0x0000001500257202 */ /* 0x000fe40000000f00 */
[----:B------:R-:W-:-:S04]  /*0ca0*/  LOP3.LUT R4, R5, 0x7ff00000, RZ, 0xc0, !PT ;  /* 0x7ff0000005047812 */ /* 0x000fc800078ec0ff */
[----:B------:R-:W-:Y:S01]  /*0cb0*/  ISETP.NE.AND P3, PT, R4, 0x7ff00000, PT ;  /* 0x7ff000000400780c */ /* 0x000fe20003f65270 */
[----:B------:R-:W-:Y:S02]  /*0cc0*/  @!P2 IMAD.MOV.U32 R22, RZ, RZ, RZ ;  /* 0x000000ffff16a224 */ /* 0x000fe400078e00ff */
[----:B------:R-:W-:-:S10]  /*0cd0*/  @!P2 IMAD.MOV.U32 R23, RZ, RZ, R3 ;  /* 0x000000ffff17a224 */ /* 0x000fd400078e0003 */
[----:B------:R-:W-:Y:S05]  /*0ce0*/  @P3 BRA `(.L_x_1737) ;  /* 0x00000000001c3947 */ /* 0x000fea0003800000 */
[----:B------:R-:W-:-:S14]  /*0cf0*/  DSETP.NAN.AND P2, PT, R24, R24, PT ;  /* 0x000000181800722a */ /* 0x000fdc0003f48000 */
[----:B------:R-:W-:Y:S01]  /*0d00*/  @P2 DADD R22, R24, 3 ;  /* 0x4008000018162429 */ /* 0x000fe20000000000 */
[----:B------:R-:W-:Y:S10]  /*0d10*/  @P2 BRA `(.L_x_1737) ;  /* 0x0000000000102947 */ /* 0x000ff40003800000 */
[----:B------:R-:W-:-:S14]  /*0d20*/  DSETP.NEU.AND P2, PT, |R24|, +INF , PT ;  /* 0x7ff000001800742a */ /* 0x000fdc0003f4d200 */
[----:B------:R-:W-:Y:S01]  /*0d30*/  @!P2 IMAD.MOV.U32 R3, RZ, RZ, -0x100000 ;  /* 0xfff00000ff03a424 */ /* 0x000fe200078e00ff */
[----:B------:R-:W-:-:S04]  /*0d40*/  @!P2 MOV R22, RZ ;  /* 0x000000ff0016a202 */ /* 0x000fc80000000f00 */
[----:B------:R-:W-:-:S07]  /*0d50*/  @!P2 SEL R23, R3, 0x7ff00000, !P0 ;  /* 0x7ff000000317a807 */ /* 0x000fce0004000000 */
.L_x_1737:
[----:B------:R-:W-:Y:S01]  /*0d60*/  BSSY.RECONVERGENT B0, `(.L_x_1738) ;  /* 0x0000007000007945 */ /* 0x000fe20003800200 */
[----:B------:R-:W-:Y:S01]  /*0d70*/  FSEL R18, R22, RZ, P1 ;  /* 0x000000ff16127208 */ /* 0x000fe20000800000 */
[----:B------:R-:W-:Y:S01]  /*0d80*/  IMAD.MOV.U32 R4, RZ, RZ, RZ ;  /* 0x000000ffff047224 */ /* 0x000fe200078e00ff */
[----:B------:R-:W-:Y:S01]  /*0d90*/  FSEL R19, R23, 1.875, P1 ;  /* 0x3ff0000017137808 */ /* 0x000fe20000800000 */
[----:B------:R-:W-:Y:S01]  /*0da0*/  IMAD.MOV.U32 R3, RZ, RZ, 0x40080000 ;  /* 0x40080000ff037424 */ /* 0x000fe200078e00ff */
[----:B------:R-:W-:-:S07]  /*0db0*/  MOV R36, 0xdd0 ;  /* 0x00000dd000247802 */ /* 0x000fce0000000f00 */
[----:B------:R-:W-:Y:S05]  /*0dc0*/  CALL.REL.NOINC `($_Z6kmodesPdP17curandStateXORWOWii$__internal_accurate_pow) ;  /* 0x0000000c00947944 */ /* 0x000fea0003c00000 */
[----:B------:R-:W-:Y:S05]  /*0dd0*/  BSYNC.RECONVERGENT B0 ;  /* 0x0000000000007941 */ /* 0x000fea0003800200 */
.L_x_1738:
[----:B------:R-:W0:Y:S01]  /*0de0*/  LDC.64 R24, c[0x3][0xd0] ;  /* 0x00c03400ff187b82 */ /* 0x000e220000000a00 */
[----:B------:R-:W-:Y:S01]  /*0df0*/  SHF.R.U32.HI R4, RZ, 0x2, R13 ;  /* 0x00000002ff047819 */ /* 0x000fe2000001160d */
[----:B------:R-:W1:Y:S01]  /*0e00*/  LDCU UR6, c[0x3][0xd4] ;  /* 0x00c01a80ff0677ac */ /* 0x000e620008000800 */
[----:B------:R-:W-:Y:S01]  /*0e10*/  VIADD R12, R12, 0x587c5 ;  /* 0x000587c50c0c7836 */ /* 0x000fe20000000000 */
[----:B------:R-:W-:Y:S01]  /*0e20*/  DADD R20, -RZ, -R22 ;  /* 0x00000000ff147229 */ /* 0x000fe20000000916 */
[----:B------:R-:W-:-:S04]  /*0e30*/  LOP3.LUT R3, R4, R13, RZ, 0x3c, !PT ;  /* 0x0000000d04037212 */ /* 0x000fc800078e3cff */
[----:B------:R-:W-:Y:S02]  /*0e40*/  SHF.L.U32 R13, R3, 0x1, RZ ;  /* 0x00000001030d7819 */ /* 0x000fe400000006ff */
[----:B-1----:R-:W-:Y:S01]  /*0e50*/  ISETP.LE.AND P0, PT, RZ, UR6, PT ;  /* 0x00000006ff007c0c */ /* 0x002fe2000bf03270 */
[----:B0-----:R-:W-:-:S03]  /*0e60*/  DADD R4, R24, 3 ;  /* 0x4008000018047429 */ /* 0x001fc60000000000 */
[----:B------:R-:W-:Y:S01]  /*0e70*/  FSEL R22, R20, R22, !P0 ;  /* 0x0000001614167208 */ /* 0x000fe20004000000 */
[C---:B------:R-:W-:Y:S01]  /*0e80*/  DSETP.NEU.AND P2, PT, R24.reuse, RZ, PT ;  /* 0x000000ff1800722a */ /* 0x040fe20003f4d000 */
[----:B------:R-:W-:Y:S01]  /*0e90*/  FSEL R23, R21, R23, !P0 ;  /* 0x0000001715177208 */ /* 0x000fe20004000000 */
[----:B------:R-:W-:Y:S01]  /*0ea0*/  DSETP.NEU.AND P1, PT, R24, 1, PT ;  /* 0x3ff000001800742a */ /* 0x000fe20003f2d000 */
[----:B------:R-:W-:-:S05]  /*0eb0*/  IMAD.SHL.U32 R4, R9, 0x10, RZ ;  /* 0x0000001009047824 */ /* 0x000fca00078e00ff */
[----:B------:R-:W-:Y:S02]  /*0ec0*/  LOP3.LUT R26, R9, R4, R13, 0x96, !PT ;  /* 0x00000004091a7212 */ /* 0x000fe400078e960d */
[----:B------:R-:W-:Y:S02]  /*0ed0*/  LOP3.LUT R4, R5, 0x7ff00000, RZ, 0xc0, !PT ;  /* 0x7ff0000005047812 */ /* 0x000fe400078ec0ff */
[----:B------:R-:W-:Y:S02]  /*0ee0*/  LOP3.LUT R5, R26, R3, RZ, 0x3c, !PT ;  /* 0x000000031a057212 */ /* 0x000fe400078e3cff */
[----:B------:R-:W-:Y:S01]  /*0ef0*/  @!P2 IMAD.MOV.U32 R22, RZ, RZ, RZ ;  /* 0x000000ffff16a224 */ /* 0x000fe200078e00ff */
[----:B------:R-:W-:Y:S01]  /*0f00*/  ISETP.NE.AND P3, PT, R4, 0x7ff00000, PT ;  /* 0x7ff000000400780c */ /* 0x000fe20003f65270 */
[----:B------:R-:W-:Y:S01]  /*0f10*/  IMAD.MOV.U32 R4, RZ, RZ, 0x2f800000 ;  /* 0x2f800000ff047424 */ /* 0x000fe200078e00ff */
[----:B------:R-:W-:Y:S01]  /*0f20*/  MOV R13, UR6 ;  /* 0x00000006000d7c02 */ /* 0x000fe20008000f00 */
[----:B------:R-:W-:-:S04]  /*0f30*/  IMAD.IADD R3, R5, 0x1, R12 ;  /* 0x0000000105037824 */ /* 0x000fc800078e020c */
[----:B------:R-:W-:Y:S01]  /*0f40*/  @!P2 IMAD.MOV.U32 R23, RZ, RZ, R13 ;  /* 0x000000ffff17a224 */ /* 0x000fe200078e000d */
[----:B------:R-:W-:-:S05]  /*0f50*/  I2FP.F32.U32 R3, R3 ;  /* 0x0000000300037245 */ /* 0x000fca0000201000 */
[----:B------:R-:W-:Y:S01]  /*0f60*/  FFMA R3, R3, R4, 1.1641532182693481445e-10 ;  /* 0x2f00000003037423 */ /* 0x000fe20000000004 */
[----:B------:R-:W-:Y:S06]  /*0f70*/  @P3 BRA `(.L_x_1739) ;  /* 0x00000000001c3947 */ /* 0x000fec0003800000 */
[----:B------:R-:W-:-:S14]  /*0f80*/  DSETP.NAN.AND P2, PT, R24, R24, PT ;  /* 0x000000181800722a */ /* 0x000fdc0003f48000 */
[----:B------:R-:W-:Y:S01]  /*0f90*/  @P2 DADD R22, R24, 3 ;  /* 0x4008000018162429 */ /* 0x000fe20000000000 */
[----:B------:R-:W-:Y:S10]  /*0fa0*/  @P2 BRA `(.L_x_1739) ;  /* 0x0000000000102947 */ /* 0x000ff40003800000 */
[----:B------:R-:W-:-:S14]  /*0fb0*/  DSETP.NEU.AND P2, PT, |R24|, +INF , PT ;  /* 0x7ff000001800742a */ /* 0x000fdc0003f4d200 */
[----:B------:R-:W-:Y:S01]  /*0fc0*/  @!P2 IMAD.MOV.U32 R4, RZ, RZ, -0x100000 ;  /* 0xfff00000ff04a424 */ /* 0x000fe200078e00ff */
[----:B------:R-:W-:-:S04]  /*0fd0*/  @!P2 MOV R22, RZ ;  /* 0x000000ff0016a202 */ /* 0x000fc80000000f00 */
[----:B------:R-:W-:-:S07]  /*0fe0*/  @!P2 SEL R23, R4, 0x7ff00000, !P0 ;  /* 0x7ff000000417a807 */ /* 0x000fce0004000000 */
.L_x_1739:
[----:B------:R-:W0:Y:S01]  /*0ff0*/  F2F.F64.F32 R24, R3 ;  /* 0x0000000300187310 */ /* 0x000e220000201800 */
[----:B------:R-:W-:Y:S01]  /*1000*/  FSEL R20, R22, RZ, P1 ;  /* 0x000000ff16147208 */ /* 0x000fe20000800000 */
[----:B------:R-:W-:Y:S01]  /*1010*/  BSSY.RECONVERGENT B0, `(.L_x_1740) ;  /* 0x0000012000007945 */ /* 0x000fe20003800200 */
[----:B------:R-:W-:-:S06]  /*1020*/  FSEL R21, R23, 1.875, P1 ;  /* 0x3ff0000017157808 */ /* 0x000fcc0000800000 */
[----:B------:R-:W-:-:S08]  /*1030*/  DADD R18, -R20, R18 ;  /* 0x0000000014127229 */ /* 0x000fd00000000112 */
[----:B0-----:R-:W-:-:S08]  /*1040*/  DFMA R18, R24, R18, R20 ;  /* 0x000000121812722b */ /* 0x001fd00000000014 */
[----:B------:R-:W-:-:S14]  /*1050*/  DSETP.NEU.AND P0, PT, R18, RZ, PT ;  /* 0x000000ff1200722a */ /* 0x000fdc0003f0d000 */
[----:B------:R-:W-:Y:S01]  /*1060*/  @!P0 CS2R R22, SRZ ;  /* 0x0000000000168805 */ /* 0x000fe2000001ff00 */
[----:B------:R-:W-:Y:S06]  /*1070*/  @!P0 BRA `(.L_x_1741) ;  /* 0x00000000002c8947 */ /* 0x000fec0003800000 */
[----:B------:R-:W-:Y:S01]  /*1080*/  DADD R20, -RZ, |R18| ;  /* 0x00000000ff147229 */ /* 0x000fe20000000512 */
[----:B------:R-:W-:Y:S01]  /*1090*/  BSSY.RECONVERGENT B1, `(.L_x_1742) ;  /* 0x0000007000017945 */ /* 0x000fe20003800200 */
[----:B------:R-:W-:Y:S01]  /*10a0*/  ISETP.GE.AND P0, PT, R19, RZ, PT ;  /* 0x000000ff1300720c */ /* 0x000fe20003f06270 */
[----:B------:R-:W-:Y:S01]  /*10b0*/  IMAD.MOV.U32 R4, RZ, RZ, 0x55555555 ;  /* 0x55555555ff047424 */ /* 0x000fe200078e00ff */
[----:B------:R-:W-:Y:S01]  /*10c0*/  MOV R36, 0x1100 ;  /* 0x0000110000247802 */ /* 0x000fe20000000f00 */
[----:B------:R-:W-:-:S05]  /*10d0*/  IMAD.MOV.U32 R3, RZ, RZ, 0x3fd55555 ;  /* 0x3fd55555ff037424 */ /* 0x000fca00078e00ff */
[----:B------:R-:W-:-:S07]  /*10e0*/  IMAD.MOV.U32 R37, RZ, RZ, R21 ;  /* 0x000000ffff257224 */ /* 0x000fce00078e0015 */
[----:B------:R-:W-:Y:S05]  /*10f0*/  CALL.REL.NOINC `($_Z6kmodesPdP17curandStateXORWOWii$__internal_accurate_pow) ;  /* 0x0000000800c87944 */ /* 0x000fea0003c00000 */
[----:B------:R-:W-:Y:S05]  /*1100*/  BSYNC.RECONVERGENT B1 ;  /* 0x0000000000017941 */ /* 0x000fea0003800200 */
.L_x_1742:
[----:B------:R-:W-:Y:S02]  /*1110*/  FSEL R22, R22, RZ, P0 ;  /* 0x000000ff16167208 */ /* 0x000fe40000000000 */
[----:B------:R-:W-:-:S07]  /*1120*/  FSEL R23, R23, -QNAN , P0 ;  /* 0xfff8000017177808 */ /* 0x000fce0000000000 */
.L_x_1741:
[----:B------:R-:W-:Y:S05]  /*1130*/  BSYNC.RECONVERGENT B0 ;  /* 0x0000000000007941 */ /* 0x000fea0003800200 */
.L_x_1740:
[----:B------:R-:W-:Y:S01]  /*1140*/  UMOV UR6, 0x55555555 ;  /* 0x5555555500067882 */ /* 0x000fe20000000000 */
[----:B------:R-:W-:Y:S01]  /*1150*/  UMOV UR7, 0x3fd55555 ;  /* 0x3fd5555500077882 */ /* 0x000fe20000000000 */
[----:B------:R-:W0:Y:S01]  /*1160*/  LDC.64 R24, c[0x0][0x380] ;  /* 0x0000e000ff187b82 */ /* 0x000e220000000a00 */
[C---:B------:R-:W-:Y:S01]  /*1170*/  DADD R20, R18.reuse, UR6 ;  /* 0x0000000612147e29 */ /* 0x040fe20008000000 */
[----:B------:R-:W-:Y:S01]  /*1180*/  BSSY.RECONVERGENT B0, `(.L_x_1743) ;  /* 0x000000b000007945 */ /* 0x000fe20003800200 */
[----:B------:R-:W-:-:S08]  /*1190*/  DSETP.NEU.AND P1, PT, R18, 1, PT ;  /* 0x3ff000001200742a */ /* 0x000fd00003f2d000 */
[----:B------:R-:W-:-:S04]  /*11a0*/  LOP3.LUT R20, R21, 0x7ff00000, RZ, 0xc0, !PT ;  /* 0x7ff0000015147812 */ /* 0x000fc800078ec0ff */
[----:B------:R-:W-:-:S13]  /*11b0*/  ISETP.NE.AND P0, PT, R20, 0x7ff00000, PT ;  /* 0x7ff000001400780c */ /* 0x000fda0003f05270 */
[----:B------:R-:W-:Y:S05]  /*11c0*/  @P0 BRA `(.L_x_1744) ;  /* 0x0000000000180947 */ /* 0x000fea0003800000 */
[----:B------:R-:W-:-:S14]  /*11d0*/  DSETP.NAN.AND P0, PT, R18, R18, PT ;  /* 0x000000121200722a */ /* 0x000fdc0003f08000 */
[----:B------:R-:W-:Y:S01]  /*11e0*/  @P0 DADD R22, R18, UR6 ;  /* 0x0000000612160e29 */ /* 0x000fe20008000000 */
[----:B------:R-:W-:Y:S10]  /*11f0*/  @P0 BRA `(.L_x_1744) ;  /* 0x00000000000c0947 */ /* 0x000ff40003800000 */
[----:B------:R-:W-:-:S14]  /*1200*/  DSETP.NEU.AND P0, PT, |R18|, +INF , PT ;  /* 0x7ff000001200742a */ /* 0x000fdc0003f0d200 */
[----:B------:R-:W-:Y:S01]  /*1210*/  @!P0 MOV R22, 0x0 ;  /* 0x0000000000168802 */ /* 0x000fe20000000f00 */
[----:B------:R-:W-:-:S07]  /*1220*/  @!P0 IMAD.MOV.U32 R23, RZ, RZ, 0x7ff00000 ;  /* 0x7ff00000ff178424 */ /* 0x000fce00078e00ff */
.L_x_1744:
[----:B------:R-:W-:Y:S05]  /*1230*/  BSYNC.RECONVERGENT B0 ;  /* 0x0000000000007941 */ /* 0x000fea0003800200 */
.L_x_1743:
[----:B------:R-:W-:Y:S01]  /*1240*/  FSEL R18, R22, RZ, P1 ;  /* 0x000000ff16127208 */ /* 0x000fe20000800000 */
[----:B0-----:R-:W-:Y:S01]  /*1250*/  IMAD.WIDE R24, R0, 0x8, R24 ;  /* 0x0000000800187825 */ /* 0x001fe200078e0218 */
[----:B------:R-:W-:Y:S02]  /*1260*/  FSEL R19, R23, 1.875, P1 ;  /* 0x3ff0000017137808 */ /* 0x000fe40000800000 */
[----:B------:R-:W-:Y:S01]  /*1270*/  MOV R26, R11 ;  /* 0x0000000b001a7202 */ /* 0x000fe20000000f00 */
[----:B------:R-:W-:Y:S02]  /*1280*/  IMAD.MOV.U32 R4, RZ, RZ, R9 ;  /* 0x000000ffff047224 */ /* 0x000fe400078e0009 */
[----:B------:R1:W-:Y:S01]  /*1290*/  STG.E.64 desc[UR4][R24.64], R18 ;  /* 0x0000001218007986 */ /* 0x0003e2000c101b04 */
[----:B------:R-:W-:Y:S02]  /*12a0*/  IMAD.MOV.U32 R27, RZ, RZ, R8 ;  /* 0x000000ffff1b7224 */ /* 0x000fe400078e0008 */
[----:B------:R-:W-:Y:S01]  /*12b0*/  IMAD.MOV.U32 R13, RZ, RZ, R10 ;  /* 0x000000ffff0d7224 */ /* 0x000fe200078e000a */
[----:B------:R-:W-:Y:S06]  /*12c0*/  BRA `(.L_x_1732) ;  /* 0x0000000400d87947 */ /* 0x000fec0003800000 */
.L_x_1730:
        /* <DEDUP_REMOVED lines=8> */
[----:B------:R-:W-:Y:S01]  /*1350*/  ISETP.NE.AND P0, PT, R6, 0x1, PT ;  /* 0x000000010600780c */ /* 0x000fe20003f05270 */
[----:B------:R-:W-:Y:S01]  /*1360*/  BSSY.RECONVERGENT B0, `(.L_x_1746) ;  /* 0x000004e000007945 */ /* 0x000fe20003800200 */
[----:B------:R-:W-:Y:S01]  /*1370*/  IMAD.MOV.U32 R3, RZ, RZ, R2 ;  /* 0x000000ffff037224 */ /* 0x000fe200078e0002 */
[----:B------:R-:W-:Y:S01]  /*1380*/  MOV R4, R8 ;  /* 0x0000000800047202 */ /* 0x000fe20000000f00 */
[----:B------:R-:W-:Y:S02]  /*1390*/  IMAD.MOV.U32 R5, RZ, RZ, R9 ;  /* 0x000000ffff057224 */ /* 0x000fe400078e0009 */
[----:B------:R-:W-:Y:S02]  /*13a0*/  IMAD.MOV.U32 R27, RZ, RZ, R11 ;  /* 0x000000ffff1b7224 */ /* 0x000fe400078e000b */
[----:B------:R-:W-:-:S05]  /*13b0*/  IMAD.MOV.U32 R6, RZ, RZ, RZ ;  /* 0x000000ffff067224 */ /* 0x000fca00078e00ff */
[----:B------:R-:W-:Y:S05]  /*13c0*/  @!P0 BRA `(.L_x_1747) ;  /* 0x00000004001c8947 */ /* 0x000fea0003800000 */
[----:B------:R-:W-:Y:S01]  /*13d0*/  SHF.R.U32.HI R2, RZ, 0x2, R13 ;  /* 0x00000002ff027819 */ /* 0x000fe2000001160d */
[----:B------:R-:W-:Y:S01]  /*13e0*/  IMAD.MOV.U32 R6, RZ, RZ, 0x3e055027 ;  /* 0x3e055027ff067424 */ /* 0x000fe200078e00ff */
[----:B------:R-:W-:Y:S01]  /*13f0*/  SHF.L.U32 R4, R9, 0x4, RZ ;  /* 0x0000000409047819 */ /* 0x000fe200000006ff */
[----:B------:R-:W-:Y:S01]  /*1400*/  BSSY.RECONVERGENT B1, `(.L_x_1748) ;  /* 0x000003a000017945 */ /* 0x000fe20003800200 */
[----:B------:R-:W-:-:S05]  /*1410*/  LOP3.LUT R2, R2, R13, RZ, 0x3c, !PT ;  /* 0x0000000d02027212 */ /* 0x000fca00078e3cff */
[----:B------:R-:W-:-:S05]  /*1420*/  IMAD.SHL.U32 R3, R2, 0x2, RZ ;  /* 0x0000000202037824 */ /* 0x000fca00078e00ff */
[----:B------:R-:W-:-:S04]  /*1430*/  LOP3.LUT R3, R9, R4, R3, 0x96, !PT ;  /* 0x0000000409037212 */ /* 0x000fc800078e9603 */
[----:B------:R-:W-:Y:S01]  /*1440*/  LOP3.LUT R4, R3, R2, RZ, 0x3c, !PT ;  /* 0x0000000203047212 */ /* 0x000fe200078e3cff */
[----:B------:R-:W-:-:S03]  /*1450*/  IMAD.MOV.U32 R3, RZ, RZ, 0x2f800000 ;  /* 0x2f800000ff037424 */ /* 0x000fc600078e00ff */
[C---:B------:R-:W-:Y:S02]  /*1460*/  IADD3 R2, PT, PT, R12.reuse, 0x587c5, R4 ;  /* 0x000587c50c027810 */ /* 0x040fe40007ffe004 */
[----:B------:R-:W-:Y:S02]  /*1470*/  IADD3 R12, PT, PT, R12, 0xb0f8a, RZ ;  /* 0x000b0f8a0c0c7810 */ /* 0x000fe40007ffe0ff */
[----:B------:R-:W-:-:S05]  /*1480*/  I2FP.F32.U32 R2, R2 ;  /* 0x0000000200027245 */ /* 0x000fca0000201000 */
[----:B------:R-:W-:-:S05]  /*1490*/  FFMA R2, R2, R3, 1.1641532182693481445e-10 ;  /* 0x2f00000002027423 */ /* 0x000fca0000000003 */
[----:B------:R-:W-:-:S13]  /*14a0*/  FSETP.GEU.AND P0, PT, R2, 1.175494350822287508e-38, PT ;  /* 0x008000000200780b */ /* 0x000fda0003f0e000 */
[----:B------:R-:W-:-:S05]  /*14b0*/  @!P0 FMUL R2, R2, 8388608 ;  /* 0x4b00000002028820 */ /* 0x000fca0000400000 */
[----:B------:R-:W-:-:S04]  /*14c0*/  IADD3 R3, PT, PT, R2, -0x3f2aaaab, RZ ;  /* 0xc0d5555502037810 */ /* 0x000fc80007ffe0ff */
[----:B------:R-:W-:-:S05]  /*14d0*/  LOP3.LUT R5, R3, 0xff800000, RZ, 0xc0, !PT ;  /* 0xff80000003057812 */ /* 0x000fca00078ec0ff */
[----:B------:R-:W-:-:S04]  /*14e0*/  IMAD.IADD R3, R2, 0x1, -R5 ;  /* 0x0000000102037824 */ /* 0x000fc800078e0a05 */
[----:B------:R-:W-:Y:S01]  /*14f0*/  FADD R13, R3, -1 ;  /* 0xbf800000030d7421 */ /* 0x000fe20000000000 */
[----:B------:R-:W-:Y:S02]  /*1500*/  FSEL R3, RZ, -23, P0 ;  /* 0xc1b80000ff037808 */ /* 0x000fe40000000000 */
[----:B------:R-:W-:Y:S01]  /*1510*/  ISETP.GT.U32.AND P0, PT, R2, 0x7f7fffff, PT ;  /* 0x7f7fffff0200780c */ /* 0x000fe20003f04070 */
[----:B------:R-:W-:-:S04]  /*1520*/  FFMA R6, R13, -R6, 0.14084610342979431152 ;  /* 0x3e1039f60d067423 */ /* 0x000fc80000000806 */
[----:B------:R-:W-:-:S04]  /*1530*/  FFMA R6, R13, R6, -0.12148627638816833496 ;  /* 0xbdf8cdcc0d067423 */ /* 0x000fc80000000006 */
[----:B------:R-:W-:-:S04]  /*1540*/  FFMA R6, R13, R6, 0.13980610668659210205 ;  /* 0x3e0f29550d067423 */ /* 0x000fc80000000006 */
[----:B------:R-:W-:-:S04]  /*1550*/  FFMA R6, R13, R6, -0.16684235632419586182 ;  /* 0xbe2ad8b90d067423 */ /* 0x000fc80000000006 */
[----:B------:R-:W-:-:S04]  /*1560*/  FFMA R6, R13, R6, 0.20012299716472625732 ;  /* 0x3e4ced0b0d067423 */ /* 0x000fc80000000006 */
[----:B------:R-:W-:-:S04]  /*1570*/  FFMA R6, R13, R6, -0.24999669194221496582 ;  /* 0xbe7fff220d067423 */ /* 0x000fc80000000006 */
[----:B------:R-:W-:-:S04]  /*1580*/  FFMA R6, R13, R6, 0.33333182334899902344 ;  /* 0x3eaaaa780d067423 */ /* 0x000fc80000000006 */
[C---:B------:R-:W-:Y:S01]  /*1590*/  FFMA R18, R13.reuse, R6, -0.5 ;  /* 0xbf0000000d127423 */ /* 0x040fe20000000006 */
[----:B------:R-:W-:Y:S02]  /*15a0*/  I2FP.F32.S32 R6, R5 ;  /* 0x0000000500067245 */ /* 0x000fe40000201400 */
[----:B------:R-:W-:Y:S01]  /*15b0*/  MOV R5, 0x7f800000 ;  /* 0x7f80000000057802 */ /* 0x000fe20000000f00 */
[C---:B------:R-:W-:Y:S02]  /*15c0*/  FMUL R18, R13.reuse, R18 ;  /* 0x000000120d127220 */ /* 0x040fe40000400000 */
[----:B------:R-:W-:Y:S01]  /*15d0*/  FFMA R6, R6, 1.1920928955078125e-07, R3 ;  /* 0x3400000006067823 */ /* 0x000fe20000000003 */
[----:B------:R-:W-:Y:S01]  /*15e0*/  SHF.R.U32.HI R3, RZ, 0x2, R10 ;  /* 0x00000002ff037819 */ /* 0x000fe2000001160a */
[----:B------:R-:W-:-:S03]  /*15f0*/  FFMA R13, R13, R18, R13 ;  /* 0x000000120d0d7223 */ /* 0x000fc6000000000d */
[----:B------:R-:W-:Y:S01]  /*1600*/  LOP3.LUT R3, R3, R10, RZ, 0x3c, !PT ;  /* 0x0000000a03037212 */ /* 0x000fe200078e3cff */
[----:B------:R-:W-:Y:S01]  /*1610*/  FFMA R13, R6, 0.69314718246459960938, R13 ;  /* 0x3f317218060d7823 */ /* 0x000fe2000000000d */
[C---:B------:R-:W-:Y:S01]  /*1620*/  @P0 FFMA R13, R2.reuse, R5, +INF ;  /* 0x7f800000020d0423 */ /* 0x040fe20000000005 */
[----:B------:R-:W-:Y:S01]  /*1630*/  FSETP.NEU.AND P0, PT, R2, RZ, PT ;  /* 0x000000ff0200720b */ /* 0x000fe20003f0d000 */
[----:B------:R-:W-:Y:S02]  /*1640*/  IMAD.SHL.U32 R6, R4, 0x10, RZ ;  /* 0x0000001004067824 */ /* 0x000fe400078e00ff */
[----:B------:R-:W-:Y:S01]  /*1650*/  FMUL R13, R13, -2 ;  /* 0xc00000000d0d7820 */ /* 0x000fe20000400000 */
[----:B------:R-:W-:-:S04]  /*1660*/  IMAD.SHL.U32 R5, R3, 0x2, RZ ;  /* 0x0000000203057824 */ /* 0x000fc800078e00ff */
[----:B------:R-:W-:Y:S02]  /*1670*/  FSEL R13, R13, +INF , P0 ;  /* 0x7f8000000d0d7808 */ /* 0x000fe40000000000 */
[----:B------:R-:W-:Y:S02]  /*1680*/  LOP3.LUT R5, R3, R5, R6, 0x96, !PT ;  /* 0x0000000503057212 */ /* 0x000fe400078e9606 */
[----:B------:R0:W1:Y:S01]  /*1690*/  MUFU.RSQ R6, R13 ;  /* 0x0000000d00067308 */ /* 0x0000620000001400 */
[----:B------:R-:W-:Y:S01]  /*16a0*/  VIADD R3, R13, 0xf3000000 ;  /* 0xf30000000d037836 */ /* 0x000fe20000000000 */
[----:B------:R-:W-:-:S04]  /*16b0*/  LOP3.LUT R5, R5, R4, RZ, 0x3c, !PT ;  /* 0x0000000405057212 */ /* 0x000fc800078e3cff */
[----:B------:R-:W-:Y:S01]  /*16c0*/  ISETP.GT.U32.AND P0, PT, R3, 0x727fffff, PT ;  /* 0x727fffff0300780c */ /* 0x000fe20003f04070 */
[----:B------:R-:W-:Y:S02]  /*16d0*/  IMAD.IADD R2, R5, 0x1, R12 ;  /* 0x0000000105027824 */ /* 0x000fe400078e020c */
[----:B------:R-:W-:-:S03]  /*16e0*/  HFMA2 R3, -RZ, RZ, 0.1495361328125, 0.0004794597625732421875 ;  /* 0x30c90fdbff037431 */ /* 0x000fc600000001ff */
[----:B------:R-:W-:-:S05]  /*16f0*/  I2FP.F32.U32 R2, R2 ;  /* 0x0000000200027245 */ /* 0x000fca0000201000 */
[----:B------:R-:W-:Y:S02]  /*1700*/  FFMA R20, R2, R3, 7.314590599882819788e-10 ;  /* 0x30490fdb02147423 */ /* 0x000fe40000000003 */
[----:B01----:R-:W-:Y:S05]  /*1710*/  @!P0 BRA `(.L_x_1749) ;  /* 0x0000000000108947 */ /* 0x003fea0003800000 */
[----:B------:R-:W-:-:S07]  /*1720*/  MOV R19, 0x1740 ;  /* 0x0000174000137802 */ /* 0x000fce0000000f00 */
[----:B------:R-:W-:Y:S05]  /*1730*/  CALL.REL.NOINC `($__internal_6_$__cuda_sm20_sqrt_rn_f32_slowpath) ;  /* 0x0000000000d87944 */ /* 0x000fea0003c00000 */
[----:B------:R-:W-:Y:S01]  /*1740*/  IMAD.MOV.U32 R2, RZ, RZ, R6 ;  /* 0x000000ffff027224 */ /* 0x000fe200078e0006 */
[----:B------:R-:W-:Y:S06]  /*1750*/  BRA `(.L_x_1750) ;  /* 0x0000000000107947 */ /* 0x000fec0003800000 */
.L_x_1749:
[----:B------:R-:W-:Y:S01]  /*1760*/  FMUL.FTZ R2, R13, R6 ;  /* 0x000000060d027220 */ /* 0x000fe20000410000 */
[----:B------:R-:W-:-:S03]  /*1770*/  FMUL.FTZ R6, R6, 0.5 ;  /* 0x3f00000006067820 */ /* 0x000fc60000410000 */
[----:B------:R-:W-:-:S04]  /*1780*/  FFMA R3, -R2, R2, R13 ;  /* 0x0000000202037223 */ /* 0x000fc8000000010d */
[----:B------:R-:W-:-:S07]  /*1790*/  FFMA R2, R3, R6, R2 ;  /* 0x0000000603027223 */ /* 0x000fce0000000002 */
.L_x_1750:
[----:B------:R-:W-:Y:S05]  /*17a0*/  BSYNC.RECONVERGENT B1 ;  /* 0x0000000000017941 */ /* 0x000fea0003800200 */
.L_x_1748:
[----:B------:R-:W-:Y:S01]  /*17b0*/  FMUL.RZ R18, R20, 0.15915493667125701904 ;  /* 0x3e22f98314127820 */ /* 0x000fe2000040c000 */
[----:B------:R-:W-:Y:S01]  /*17c0*/  IMAD.MOV.U32 R27, RZ, RZ, R9 ;  /* 0x000000ffff1b7224 */ /* 0x000fe200078e0009 */
[----:B------:R-:W-:Y:S01]  /*17d0*/  MOV R10, R8 ;  /* 0x00000008000a7202 */ /* 0x000fe20000000f00 */
[----:B------:R-:W-:Y:S01]  /*17e0*/  IMAD.MOV.U32 R6, RZ, RZ, 0x1 ;  /* 0x00000001ff067424 */ /* 0x000fe200078e00ff */
[----:B------:R-:W0:Y:S08]  /*17f0*/  MUFU.SIN R3, R18 ;  /* 0x0000001200037308 */ /* 0x000e300000000400 */
[----:B------:R-:W1:Y:S01]  /*1800*/  MUFU.COS R13, R18 ;  /* 0x00000012000d7308 */ /* 0x000e620000000000 */
[-C--:B0-----:R-:W-:Y:S01]  /*1810*/  FMUL R3, R3, R2.reuse ;  /* 0x0000000203037220 */ /* 0x081fe20000400000 */
[----:B-1----:R-:W-:Y:S01]  /*1820*/  FMUL R2, R13, R2 ;  /* 0x000000020d027220 */ /* 0x002fe20000400000 */
[----:B------:R-:W-:-:S07]  /*1830*/  IMAD.MOV.U32 R13, RZ, RZ, R11 ;  /* 0x000000ffff0d7224 */ /* 0x000fce00078e000b */
.L_x_1747:
[----:B------:R-:W-:Y:S05]  /*1840*/  BSYNC.RECONVERGENT B0 ;  /* 0x0000000000007941 */ /* 0x000fea0003800200 */
.L_x_1746:
[----:B------:R-:W0:Y:S01]  /*1850*/  LDC.64 R18, c[0x0][0x380] ;  /* 0x0000e000ff127b82 */ /* 0x000e220000000a00 */
[----:B------:R-:W1:Y:S01]  /*1860*/  LDCU.64 UR6, c[0x3][0x80] ;  /* 0x00c01000ff0677ac */ /* 0x000e620008000a00 */
[----:B------:R-:W1:Y:S01]  /*1870*/  F2F.F64.F32 R8, R3 ;  /* 0x0000000300087310 */ /* 0x000e620000201800 */
[----:B------:R-:W-:Y:S01]  /*1880*/  MOV R26, R10 ;  /* 0x0000000a001a7202 */ /* 0x000fe20000000f00 */
[----:B-1----:R-:W-:Y:S01]  /*1890*/  DMUL R8, R8, UR6 ;  /* 0x0000000608087c28 */ /* 0x002fe20008000000 */
[----:B0-----:R-:W-:-:S06]  /*18a0*/  IMAD.WIDE R18, R0, 0x8, R18 ;  /* 0x0000000800127825 */ /* 0x001fcc00078e0212 */
[----:B------:R2:W-:Y:S01]  /*18b0*/  STG.E.64 desc[UR4][R18.64], R8 ;  /* 0x0000000812007986 */ /* 0x0005e2000c101b04 */
[----:B------:R-:W-:Y:S05]  /*18c0*/  BRA `(.L_x_1732) ;  /* 0x0000000000587947 */ /* 0x000fea0003800000 */
.L_x_1745:
[----:B-----5:R-:W-:Y:S01]  /*18d0*/  SHF.R.U32.HI R4, RZ, 0x2, R13 ;  /* 0x00000002ff047819 */ /* 0x020fe2000001160d */
[----:B------:R-:W-:Y:S01]  /*18e0*/  IMAD.SHL.U32 R18, R9, 0x10, RZ ;  /* 0x0000001009127824 */ /* 0x000fe200078e00ff */
[----:B------:R-:W-:Y:S01]  /*18f0*/  IADD3 R12, PT, PT, R12, 0x587c5, RZ ;  /* 0x000587c50c0c7810 */ /* 0x000fe20007ffe0ff */
[----:B------:R-:W0:Y:S01]  /*1900*/  LDC.64 R22, c[0x0][0x380] ;  /* 0x0000e000ff167b82 */ /* 0x000e220000000a00 */
[----:B------:R-:W-:Y:S01]  /*1910*/  LOP3.LUT R4, R4, R13, RZ, 0x3c, !PT ;  /* 0x0000000d04047212 */ /* 0x000fe200078e3cff */
[----:B------:R-:W-:Y:S01]  /*1920*/  IMAD.MOV.U32 R27, RZ, RZ, R8 ;  /* 0x000000ffff1b7224 */ /* 0x000fe200078e0008 */
[----:B------:R-:W-:Y:S01]  /*1930*/  MOV R13, R10 ;  /* 0x0000000a000d7202 */ /* 0x000fe20000000f00 */
[----:B------:R-:W-:Y:S02]  /*1940*/  IMAD.MOV.U32 R26, RZ, RZ, R11 ;  /* 0x000000ffff1a7224 */ /* 0x000fe400078e000b */
[----:B------:R-:W-:-:S05]  /*1950*/  IMAD.SHL.U32 R3, R4, 0x2, RZ ;  /* 0x0000000204037824 */ /* 0x000fca00078e00ff */
[----:B------:R-:W-:Y:S02]  /*1960*/  LOP3.LUT R3, R9, R18, R3, 0x96, !PT ;  /* 0x0000001209037212 */ /* 0x000fe400078e9603 */
[----:B------:R-:W1:Y:S02]  /*1970*/  LDC.64 R18, c[0x3][0x48] ;  /* 0x00c01200ff127b82 */ /* 0x000e640000000a00 */
[----:B------:R-:W-:Y:S01]  /*1980*/  LOP3.LUT R5, R3, R4, RZ, 0x3c, !PT ;  /* 0x0000000403057212 */ /* 0x000fe200078e3cff */
[----:B------:R-:W-:-:S04]  /*1990*/  IMAD.MOV.U32 R4, RZ, RZ, 0x2f800000 ;  /* 0x2f800000ff047424 */ /* 0x000fc800078e00ff */
[----:B------:R-:W-:Y:S02]  /*19a0*/  IMAD.IADD R3, R5, 0x1, R12 ;  /* 0x0000000105037824 */ /* 0x000fe400078e020c */
[----:B0-----:R-:W-:-:S03]  /*19b0*/  IMAD.WIDE R22, R0, 0x8, R22 ;  /* 0x0000000800167825 */ /* 0x001fc600078e0216 */
[----:B------:R-:W-:-:S05]  /*19c0*/  I2FP.F32.U32 R3, R3 ;  /* 0x0000000300037245 */ /* 0x000fca0000201000 */
[----:B------:R-:W-:Y:S01]  /*19d0*/  FFMA R3, R3, R4, 1.1641532182693481445e-10 ;  /* 0x2f00000003037423 */ /* 0x000fe20000000004 */
[----:B------:R-:W-:-:S03]  /*19e0*/  MOV R4, R9 ;  /* 0x0000000900047202 */ /* 0x000fc60000000f00 */
[----:B------:R-:W0:Y:S01]  /*19f0*/  F2F.F64.F32 R20, R3 ;  /* 0x0000000300147310 */ /* 0x000e220000201800 */
[----:B-1----:R-:W-:-:S08]  /*1a00*/  DADD R18, R18, R18 ;  /* 0x0000000012127229 */ /* 0x002fd00000000012 */
[----:B0-----:R-:W-:-:S07]  /*1a10*/  DMUL R18, R20, R18 ;  /* 0x0000001214127228 */ /* 0x001fce0000000000 */
[----:B------:R3:W-:Y:S04]  /*1a20*/  STG.E.64 desc[UR4][R22.64], R18 ;  /* 0x0000001216007986 */ /* 0x0007e8000c101b04 */
.L_x_1732:
[----:B------:R-:W-:Y:S04]  /*1a30*/  STG.E.64 desc[UR4][R16.64], R12 ;  /* 0x0000000c10007986 */ /* 0x000fe8000c101b04 */
[----:B------:R-:W-:Y:S04]  /*1a40*/  STG.E.64 desc[UR4][R16.64+0x8], R26 ;  /* 0x0000081a10007986 */ /* 0x000fe8000c101b04 */
[----:B------:R-:W-:Y:S04]  /*1a50*/  STG.E.64 desc[UR4][R16.64+0x10], R4 ;  /* 0x0000100410007986 */ /* 0x000fe8000c101b04 */
[----:B------:R-:W-:Y:S04]  /*1a60*/  STG.E.64 desc[UR4][R16.64+0x18], R6 ;  /* 0x0000180610007986 */ /* 0x000fe8000c101b04 */
[----:B------:R-:W-:Y:S04]  /*1a70*/  STG.E.64 desc[UR4][R16.64+0x28], R14 ;  /* 0x0000280e10007986 */ /* 0x000fe8000c101b04 */
[----:B------:R-:W-:Y:S01]  /*1a80*/  STG.E desc[UR4][R16.64+0x20], R2 ;  /* 0x0000200210007986 */ /* 0x000fe2000c101904 */
[----:B------:R-:W-:Y:S05]  /*1a90*/  EXIT ;  /* 0x000000000000794d */ /* 0x000fea0003800000 */
        .weak           $__internal_6_$__cuda_sm20_sqrt_rn_f32_slowpath
        .type           $__internal_6_$__cuda_sm20_sqrt_rn_f32_slowpath,@function
        .size           $__internal_6_$__cuda_sm20_sqrt_rn_f32_slowpath,($_Z6kmodesPdP17curandStateXORWOWii$__internal_accurate_pow - $__internal_6_$__cuda_sm20_sqrt_rn_f32_slowpath)
$__internal_6_$__cuda_sm20_sqrt_rn_f32_slowpath:
[----:B------:R-:W-:-:S13]  /*1aa0*/  LOP3.LUT P0, RZ, R13, 0x7fffffff, RZ, 0xc0, !PT ;  /* 0x7fffffff0dff7812 */ /* 0x000fda000780c0ff */
[----:B------:R-:W-:Y:S01]  /*1ab0*/  @!P0 IMAD.MOV.U32 R3, RZ, RZ, R13 ;  /* 0x000000ffff038224 */ /* 0x000fe200078e000d */
[----:B------:R-:W-:Y:S06]  /*1ac0*/  @!P0 BRA `(.L_x_1751) ;  /* 0x0000000000448947 */ /* 0x000fec0003800000 */
[----:B------:R-:W-:Y:S01]  /*1ad0*/  FSETP.GEU.FTZ.AND P0, PT, R13, RZ, PT ;  /* 0x000000ff0d00720b */ /* 0x000fe20003f1e000 */
[----:B------:R-:W-:-:S12]  /*1ae0*/  IMAD.MOV.U32 R2, RZ, RZ, R13 ;  /* 0x000000ffff027224 */ /* 0x000fd800078e000d */
[----:B------:R-:W-:Y:S01]  /*1af0*/  @!P0 MOV R3, 0x7fffffff ;  /* 0x7fffffff00038802 */ /* 0x000fe20000000f00 */
[----:B------:R-:W-:Y:S06]  /*1b00*/  @!P0 BRA `(.L_x_1751) ;  /* 0x0000000000348947 */ /* 0x000fec0003800000 */
[----:B------:R-:W-:-:S13]  /*1b10*/  FSETP.GTU.FTZ.AND P0, PT, |R2|, +INF , PT ;  /* 0x7f8000000200780b */ /* 0x000fda0003f1c200 */
[----:B------:R-:W-:Y:S01]  /*1b20*/  @P0 FADD.FTZ R3, R2, 1 ;  /* 0x3f80000002030421 */ /* 0x000fe20000010000 */
[----:B------:R-:W-:Y:S06]  /*1b30*/  @P0 BRA `(.L_x_1751) ;  /* 0x0000000000280947 */ /* 0x000fec0003800000 */
[----:B------:R-:W-:-:S13]  /*1b40*/  FSETP.NEU.FTZ.AND P0, PT, |R2|, +INF , PT ;  /* 0x7f8000000200780b */ /* 0x000fda0003f1d200 */
[----:B------:R-:W-:-:S04]  /*1b50*/  @P0 FFMA R6, R2, 1.84467440737095516160e+19, RZ ;  /* 0x5f80000002060823 */ /* 0x000fc800000000ff */
[----:B------:R-:W0:Y:S02]  /*1b60*/  @P0 MUFU.RSQ R3, R6 ;  /* 0x0000000600030308 */ /* 0x000e240000001400 */
[----:B0-----:R-:W-:Y:S01]  /*1b70*/  @P0 FMUL.FTZ R13, R6, R3 ;  /* 0x00000003060d0220 */ /* 0x001fe20000410000 */
[----:B------:R-:W-:Y:S01]  /*1b80*/  @P0 FMUL.FTZ R18, R3, 0.5 ;  /* 0x3f00000003120820 */ /* 0x000fe20000410000 */
[----:B------:R-:W-:Y:S02]  /*1b90*/  @!P0 IMAD.MOV.U32 R3, RZ, RZ, R2 ;  /* 0x000000ffff038224 */ /* 0x000fe400078e0002 */
[----:B------:R-:W-:-:S04]  /*1ba0*/  @P0 FADD.FTZ R10, -R13, -RZ ;  /* 0x800000ff0d0a0221 */ /* 0x000fc80000010100 */
[----:B------:R-:W-:-:S04]  /*1bb0*/  @P0 FFMA R10, R13, R10, R6 ;  /* 0x0000000a0d0a0223 */ /* 0x000fc80000000006 */
[----:B------:R-:W-:-:S04]  /*1bc0*/  @P0 FFMA R10, R10, R18, R13 ;  /* 0x000000120a0a0223 */ /* 0x000fc8000000000d */
[----:B------:R-:W-:-:S07]  /*1bd0*/  @P0 FMUL.FTZ R3, R10, 2.3283064365386962891e-10 ;  /* 0x2f8000000a030820 */ /* 0x000fce0000410000 */
.L_x_1751:
[----:B------:R-:W-:Y:S01]  /*1be0*/  IMAD.MOV.U32 R6, RZ, RZ, R3 ;  /* 0x000000ffff067224 */ /* 0x000fe200078e0003 */
[----:B------:R-:W-:Y:S01]  /*1bf0*/  MOV R2, R19 ;  /* 0x0000001300027202 */ /* 0x000fe20000000f00 */
[----:B------:R-:W-:-:S04]  /*1c00*/  IMAD.MOV.U32 R3, RZ, RZ, 0x0 ;  /* 0x00000000ff037424 */ /* 0x000fc800078e00ff */
[----:B------:R-:W-:Y:S05]  /*1c10*/  RET.REL.NODEC R2 `(_Z6kmodesPdP17curandStateXORWOWii) ;  /* 0xffffffe002f87950 */ /* 0x000fea0003c3ffff */
        .type           $_Z6kmodesPdP17curandStateXORWOWii$__internal_accurate_pow,@function
        .size           $_Z6kmodesPdP17curandStateXORWOWii$__internal_accurate_pow,(.L_x_1776 - $_Z6kmodesPdP17curandStateXORWOWii$__internal_accurate_pow)
$_Z6kmodesPdP17curandStateXORWOWii$__internal_accurate_pow:
[----:B------:R-:W-:Y:S01]  /*1c20*/  ISETP.GT.U32.AND P1, PT, R37, 0xfffff, PT ;  /* 0x000fffff2500780c */ /* 0x000fe20003f24070 */
[--C-:B------:R-:W-:Y:S01]  /*1c30*/  IMAD.MOV.U32 R21, RZ, RZ, R37.reuse ;  /* 0x000000ffff157224 */ /* 0x100fe200078e0025 */
[----:B------:R-:W-:Y:S01]  /*1c40*/  MOV R24, 0x41ad3b5a ;  /* 0x41ad3b5a00187802 */ /* 0x000fe20000000f00 */
[----:B------:R-:W-:Y:S01]  /*1c50*/  IMAD.MOV.U32 R25, RZ, RZ, 0x3ed0f5d2 ;  /* 0x3ed0f5d2ff197424 */ /* 0x000fe200078e00ff */
[----:B------:R-:W-:Y:S01]  /*1c60*/  UMOV UR6, 0x7d2cafe2 ;  /* 0x7d2cafe200067882 */ /* 0x000fe20000000000 */
[----:B------:R-:W-:Y:S01]  /*1c70*/  UMOV UR7, 0x3eb0f5ff ;  /* 0x3eb0f5ff00077882 */ /* 0x000fe20000000000 */
[----:B------:R-:W-:Y:S01]  /*1c80*/  SHF.R.U32.HI R37, RZ, 0x14, R37 ;  /* 0x00000014ff257819 */ /* 0x000fe20000011625 */
[----:B------:R-:W-:Y:S01]  /*1c90*/  UMOV UR8, 0x3b39803f ;  /* 0x3b39803f00087882 */ /* 0x000fe20000000000 */
[----:B------:R-:W-:-:S05]  /*1ca0*/  UMOV UR9, 0x3c7abc9e ;  /* 0x3c7abc9e00097882 */ /* 0x000fca0000000000 */
[----:B------:R-:W-:-:S10]  /*1cb0*/  @!P1 DMUL R30, R20, 1.80143985094819840000e+16 ;  /* 0x43500000141e9828 */ /* 0x000fd40000000000 */
[----:B------:R-:W-:Y:S01]  /*1cc0*/  @!P1 MOV R21, R31 ;  /* 0x0000001f00159202 */ /* 0x000fe20000000f00 */
[----:B------:R-:W-:Y:S01]  /*1cd0*/  @!P1 IMAD.MOV.U32 R20, RZ, RZ, R30 ;  /* 0x000000ffff149224 */ /* 0x000fe200078e001e */
[----:B------:R-:W-:Y:S02]  /*1ce0*/  @!P1 LEA.HI R37, R31, 0xffffffca, RZ, 0xc ;  /* 0xffffffca1f259811 */ /* 0x000fe400078f60ff */
[----:B------:R-:W-:Y:S01]  /*1cf0*/  LOP3.LUT R21, R21, 0x800fffff, RZ, 0xc0, !PT ;  /* 0x800fffff15157812 */ /* 0x000fe200078ec0ff */
[----:B------:R-:W-:Y:S02]  /*1d00*/  IMAD.MOV.U32 R22, RZ, RZ, R20 ;  /* 0x000000ffff167224 */ /* 0x000fe400078e0014 */
[----:B------:R-:W-:Y:S01]  /*1d10*/  IMAD.MOV.U32 R20, RZ, RZ, RZ ;  /* 0x000000ffff147224 */ /* 0x000fe200078e00ff */
[----:B------:R-:W-:-:S04]  /*1d20*/  LOP3.LUT R23, R21, 0x3ff00000, RZ, 0xfc, !PT ;  /* 0x3ff0000015177812 */ /* 0x000fc800078efcff */
[----:B------:R-:W-:-:S13]  /*1d30*/  ISETP.GE.U32.AND P2, PT, R23, 0x3ff6a09f, PT ;  /* 0x3ff6a09f1700780c */ /* 0x000fda0003f46070 */
[----:B------:R-:W-:-:S05]  /*1d40*/  @P2 IADD3 R21, PT, PT, R23, -0x100000, RZ ;  /* 0xfff0000017152810 */ /* 0x000fca0007ffe0ff */
[----:B------:R-:W-:-:S06]  /*1d50*/  @P2 IMAD.MOV.U32 R23, RZ, RZ, R21 ;  /* 0x000000ffff172224 */ /* 0x000fcc00078e0015 */
        /* <DEDUP_REMOVED lines=31> */
[----:B------:R-:W-:Y:S01]  /*1f50*/  VIADD R31, R25, 0x100000 ;  /* 0x00100000191f7836 */ /* 0x000fe20000000000 */
[----:B------:R-:W-:Y:S02]  /*1f60*/  MOV R30, R24 ;  /* 0x00000018001e7202 */ /* 0x000fe40000000f00 */
[----:B------:R-:W-:-:S08]  /*1f70*/  DFMA R22, R32, R28, UR6 ;  /* 0x0000000620167e2b */ /* 0x000fd0000800001c */
[----:B------:R-:W-:Y:S01]  /*1f80*/  DADD R26, -R22, UR6 ;  /* 0x00000006161a7e29 */ /* 0x000fe20008000100 */
[----:B------:R-:W-:Y:S01]  /*1f90*/  UMOV UR6, 0xb9e7b0 ;  /* 0x00b9e7b000067882 */ /* 0x000fe20000000000 */
[----:B------:R-:W-:-:S06]  /*1fa0*/  UMOV UR7, 0x3c46a4cb ;  /* 0x3c46a4cb00077882 */ /* 0x000fcc0000000000 */
[----:B------:R-:W-:Y:S02]  /*1fb0*/  DFMA R26, R32, R28, R26 ;  /* 0x0000001c201a722b */ /* 0x000fe4000000001a */
[----:B------:R-:W-:-:S06]  /*1fc0*/  DMUL R28, R20, R20 ;  /* 0x00000014141c7228 */ /* 0x000fcc0000000000 */
[----:B------:R-:W-:Y:S01]  /*1fd0*/  DADD R26, R26, -UR6 ;  /* 0x800000061a1a7e29 */ /* 0x000fe20008000000 */
[----:B------:R-:W-:Y:S01]  /*1fe0*/  UMOV UR6, 0x80000000 ;  /* 0x8000000000067882 */ /* 0x000fe20000000000 */
[----:B------:R-:W-:Y:S01]  /*1ff0*/  DFMA R32, R20, R20, -R28 ;  /* 0x000000141420722b */ /* 0x000fe2000000081c */
[----:B------:R-:W-:-:S07]  /*2000*/  UMOV UR7, 0x43300000 ;  /* 0x4330000000077882 */ /* 0x000fce0000000000 */
[C---:B------:R-:W-:Y:S02]  /*2010*/  DFMA R30, R20.reuse, R30, R32 ;  /* 0x0000001e141e722b */ /* 0x040fe40000000020 */
[----:B------:R-:W-:-:S08]  /*2020*/  DMUL R32, R20, R28 ;  /* 0x0000001c14207228 */ /* 0x000fd00000000000 */
[----:B------:R-:W-:-:S08]  /*2030*/  DFMA R34, R20, R28, -R32 ;  /* 0x0000001c1422722b */ /* 0x000fd00000000820 */
[----:B------:R-:W-:Y:S02]  /*2040*/  DFMA R34, R24, R28, R34 ;  /* 0x0000001c1822722b */ /* 0x000fe40000000022 */
[----:B------:R-:W-:-:S06]  /*2050*/  DADD R28, R22, R26 ;  /* 0x00000000161c7229 */ /* 0x000fcc000000001a */
[----:B------:R-:W-:Y:S02]  /*2060*/  DFMA R30, R20, R30, R34 ;  /* 0x0000001e141e722b */ /* 0x000fe40000000022 */
[----:B------:R-:W-:-:S08]  /*2070*/  DADD R34, R22, -R28 ;  /* 0x0000000016227229 */ /* 0x000fd0000000081c */
[----:B------:R-:W-:Y:S02]  /*2080*/  DADD R34, R26, R34 ;  /* 0x000000001a227229 */ /* 0x000fe40000000022 */
[----:B------:R-:W-:-:S08]  /*2090*/  DMUL R26, R28, R32 ;  /* 0x000000201c1a7228 */ /* 0x000fd00000000000 */
[----:B------:R-:W-:-:S08]  /*20a0*/  DFMA R22, R28, R32, -R26 ;  /* 0x000000201c16722b */ /* 0x000fd0000000081a */
        /* <DEDUP_REMOVED lines=8> */
[----:B------:R-:W-:Y:S01]  /*2130*/  DADD R20, R26, R20 ;  /* 0x000000001a147229 */ /* 0x000fe20000000014 */
[C---:B------:R-:W-:Y:S02]  /*2140*/  VIADD R26, R37.reuse, 0xfffffc01 ;  /* 0xfffffc01251a7836 */ /* 0x040fe40000000000 */
[----:B------:R-:W-:-:S05]  /*2150*/  @P2 VIADD R26, R37, 0xfffffc02 ;  /* 0xfffffc02251a2836 */ /* 0x000fca0000000000 */
[----:B------:R-:W-:Y:S01]  /*2160*/  DADD R28, R24, R20 ;  /* 0x00000000181c7229 */ /* 0x000fe20000000014 */
[----:B------:R-:W-:Y:S01]  /*2170*/  HFMA2 R21, -RZ, RZ, 3.59375, 0 ;  /* 0x43300000ff157431 */ /* 0x000fe200000001ff */
[----:B------:R-:W-:-:S06]  /*2180*/  LOP3.LUT R20, R26, 0x80000000, RZ, 0x3c, !PT ;  /* 0x800000001a147812 */ /* 0x000fcc00078e3cff */
[----:B------:R-:W-:Y:S02]  /*2190*/  DADD R24, R22, R28 ;  /* 0x0000000016187229 */ /* 0x000fe4000000001c */
[----:B------:R-:W-:Y:S01]  /*21a0*/  DADD R20, R20, -UR6 ;  /* 0x8000000614147e29 */ /* 0x000fe20008000000 */
[----:B------:R-:W-:Y:S01]  /*21b0*/  UMOV UR6, 0xfefa39ef ;  /* 0xfefa39ef00067882 */ /* 0x000fe20000000000 */
[----:B------:R-:W-:-:S04]  /*21c0*/  UMOV UR7, 0x3fe62e42 ;  /* 0x3fe62e4200077882 */ /* 0x000fc80000000000 */
[--C-:B------:R-:W-:Y:S02]  /*21d0*/  DADD R30, R22, -R24.reuse ;  /* 0x00000000161e7229 */ /* 0x100fe40000000818 */
[----:B------:R-:W-:-:S06]  /*21e0*/  DFMA R26, R20, UR6, R24 ;  /* 0x00000006141a7c2b */ /* 0x000fcc0008000018 */
[----:B------:R-:W-:Y:S02]  /*21f0*/  DADD R30, R28, R30 ;  /* 0x000000001c1e7229 */ /* 0x000fe4000000001e */
[----:B------:R-:W-:Y:S01]  /*2200*/  DFMA R22, R20, -UR6, R26 ;  /* 0x8000000614167c2b */ /* 0x000fe2000800001a */
[----:B------:R-:W-:Y:S02]  /*2210*/  IMAD.MOV.U32 R29, RZ, RZ, R3 ;  /* 0x000000ffff1d7224 */ /* 0x000fe400078e0003 */
[----:B------:R-:W-:-:S03]  /*2220*/  IMAD.MOV.U32 R28, RZ, RZ, R4 ;  /* 0x000000ffff1c7224 */ /* 0x000fc600078e0004 */
[C---:B------:R-:W-:Y:S02]  /*2230*/  SHF.L.U32 R4, R29.reuse, 0x1, RZ ;  /* 0x000000011d047819 */ /* 0x040fe400000006ff */
[----:B------:R-:W-:Y:S01]  /*2240*/  DADD R22, -R24, R22 ;  /* 0x0000000018167229 */ /* 0x000fe20000000116 */
[----:B------:R-:W-:Y:S02]  /*2250*/  LOP3.LUT R3, R29, 0xff0fffff, RZ, 0xc0, !PT ;  /* 0xff0fffff1d037812 */ /* 0x000fe400078ec0ff */
[----:B------:R-:W-:-:S04]  /*2260*/  ISETP.GT.U32.AND P1, PT, R4, -0x2000001, PT ;  /* 0xfdffffff0400780c */ /* 0x000fc80003f24070 */
[----:B------:R-:W-:Y:S01]  /*2270*/  SEL R29, R3, R29, P1 ;  /* 0x0000001d031d7207 */ /* 0x000fe20000800000 */
[----:B------:R-:W-:-:S08]  /*2280*/  DADD R22, R30, -R22 ;  /* 0x000000001e167229 */ /* 0x000fd00000000816 */
[----:B------:R-:W-:-:S08]  /*2290*/  DFMA R20, R20, UR8, R22 ;  /* 0x0000000814147c2b */ /* 0x000fd00008000016 */
[----:B------:R-:W-:-:S08]  /*22a0*/  DADD R24, R26, R20 ;  /* 0x000000001a187229 */ /* 0x000fd00000000014 */
[----:B------:R-:W-:Y:S02]  /*22b0*/  DADD R26, R26, -R24 ;  /* 0x000000001a1a7229 */ /* 0x000fe40000000818 */
[----:B------:R-:W-:-:S06]  /*22c0*/  DMUL R22, R24, R28 ;  /* 0x0000001c18167228 */ /* 0x000fcc0000000000 */
[----:B------:R-:W-:Y:S02]  /*22d0*/  DADD R26, R20, R26 ;  /* 0x00000000141a7229 */ /* 0x000fe4000000001a */
[----:B------:R-:W-:Y:S01]  /*22e0*/  DFMA R24, R24, R28, -R22 ;  /* 0x0000001c1818722b */ /* 0x000fe20000000816 */
[----:B------:R-:W-:Y:S02]  /*22f0*/  IMAD.MOV.U32 R20, RZ, RZ, 0x652b82fe ;  /* 0x652b82feff147424 */ /* 0x000fe400078e00ff */
[----:B------:R-:W-:-:S05]  /*2300*/  IMAD.MOV.U32 R21, RZ, RZ, 0x3ff71547 ;  /* 0x3ff71547ff157424 */ /* 0x000fca00078e00ff */
[----:B------:R-:W-:-:S08]  /*2310*/  DFMA R28, R26, R28, R24 ;  /* 0x0000001c1a1c722b */ /* 0x000fd00000000018 */
[----:B------:R-:W-:-:S08]  /*2320*/  DADD R24, R22, R28 ;  /* 0x0000000016187229 */ /* 0x000fd0000000001c */
[----:B------:R-:W-:Y:S02]  /*2330*/  DFMA R20, R24, R20, 6.75539944105574400000e+15 ;  /* 0x433800001814742b */ /* 0x000fe40000000014 */
[----:B------:R-:W-:Y:S01]  /*2340*/  FSETP.GEU.AND P1, PT, |R25|, 4.1917929649353027344, PT ;  /* 0x4086232b1900780b */ /* 0x000fe20003f2e200 */
[----:B------:R-:W-:-:S05]  /*2350*/  DADD R22, R22, -R24 ;  /* 0x0000000016167229 */ /* 0x000fca0000000818 */
[----:B------:R-:W-:-:S03]  /*2360*/  DADD R26, R20, -6.75539944105574400000e+15 ;  /* 0xc3380000141a7429 */ /* 0x000fc60000000000 */
[----:B------:R-:W-:-:S05]  /*2370*/  DADD R28, R28, R22 ;  /* 0x000000001c1c7229 */ /* 0x000fca0000000016 */
        /* <DEDUP_REMOVED lines=35> */
[----:B------:R-:W-:Y:S01]  /*25b0*/  IMAD R23, R20, 0x100000, R27 ;  /* 0x0010000014177824 */ /* 0x000fe200078e021b */
[----:B------:R-:W-:Y:S01]  /*25c0*/  MOV R22, R26 ;  /* 0x0000001a00167202 */ /* 0x000fe20000000f00 */
        /* <DEDUP_REMOVED lines=10> */
[----:B------:R-:W-:Y:S02]  /*2670*/  @!P2 LEA R21, R20, 0x3ff00000, 0x14 ;  /* 0x3ff000001415a811 */ /* 0x000fe400078ea0ff */
[----:B------:R-:W-:-:S06]  /*2680*/  @!P2 MOV R20, RZ ;  /* 0x000000ff0014a202 */ /* 0x000fcc0000000f00 */
[----:B------:R-:W-:-:S11]  /*2690*/  @!P2 DMUL R22, R26, R20 ;  /* 0x000000141a16a228 */ /* 0x000fd60000000000 */
.L_x_1752:
[----:B------:R-:W-:Y:S01]  /*26a0*/  DFMA R28, R28, R22, R22 ;  /* 0x000000161c1c722b */ /* 0x000fe20000000016 */
[----:B------:R-:W-:Y:S01]  /*26b0*/  IMAD.MOV.U32 R37, RZ, RZ, 0x0 ;  /* 0x00000000ff257424 */ /* 0x000fe200078e00ff */
[----:B------:R-:W-:-:S08]  /*26c0*/  DSETP.NEU.AND P1, PT, |R22|, +INF , PT ;  /* 0x7ff000001600742a */ /* 0x000fd00003f2d200 */
[----:B------:R-:W-:Y:S02]  /*26d0*/  FSEL R22, R22, R28, !P1 ;  /* 0x0000001c16167208 */ /* 0x000fe40004800000 */
[----:B------:R-:W-:Y:S01]  /*26e0*/  FSEL R23, R23, R29, !P1 ;  /* 0x0000001d17177208 */ /* 0x000fe20004800000 */
[----:B------:R-:W-:Y:S06]  /*26f0*/  RET.REL.NODEC R36 `(_Z6kmodesPdP17curandStateXORWOWii) ;  /* 0xffffffd824407950 */ /* 0x000fec0003c3ffff */
.L_x_1753:
        /* <DEDUP_REMOVED lines=16> */
.L_x_1776:


//--------------------- .text._Z12setup_kmodesP17curandStateXORWOWm --------------------------
	.section	.text._Z12setup_kmodesP17curandStateXORWOWm,"ax",@progbits
	.align	128
        .global         _Z12setup_kmodesP17curandStateXORWOWm
        .type           _Z12setup_kmodesP17curandStateXORWOWm,@function
        .size           _Z12setup_kmodesP17curandStateXORWOWm,(.L_x_1781 - _Z12setup_kmodesP17curandStateXORWOWm)
        .other          _Z12setup_kmodesP17curandStateXORWOWm,@"STO_CUDA_ENTRY STV_DEFAULT"
_Z12setup_kmodesP17curandStateXORWOWm:
.text._Z12setup_kmodesP17curandStateXORWOWm:
[----:B------:R-:W-:Y:S01]  /*0000*/  LDC R1, c[0x0][0x37c] ;  /* 0x0000df00ff017b82 */ /* 0x000fe20000000800 */
[----:B------:R-:W0:Y:S07]  /*0010*/  S2R R13, SR_TID.X ;  /* 0x00000000000d7919 */ /* 0x000e2e0000002100 */
[----:B------:R-:W1:Y:S01]  /*0020*/  LDC.64 R2, c[0x0][0x388] ;  /* 0x0000e200ff027b82 */ /* 0x000e620000000a00 */
[----:B------:R-:W2:Y:S01]  /*0030*/  LDCU.64 UR4, c[0x0][0x358] ;  /* 0x00006b00ff0477ac */ /* 0x000ea20008000a00 */
[----:B------:R-:W-:Y:S06]  /*0040*/  BSSY.RECONVERGENT B0, `(.L_x_1754) ;  /* 0x00000e5000007945 */ /* 0x000fec0003800200 */
[----:B------:R-:W0:Y:S08]  /*0050*/  S2UR UR6, SR_CTAID.X ;  /* 0x00000000000679c3 */ /* 0x000e300000002500 */
[----:B------:R-:W0:Y:S08]  /*0060*/  LDC R4, c[0x0][0x360] ;  /* 0x0000d800ff047b82 */ /* 0x000e300000000800 */
[----:B------:R-:W3:Y:S01]  /*0070*/  LDC.64 R6, c[0x0][0x380] ;  /* 0x0000e000ff067b82 */ /* 0x000ee20000000a00 */
[----:B-1----:R-:W-:-:S02]  /*0080*/  LOP3.LUT R0, R2, 0xaad26b49, RZ, 0x3c, !PT ;  /* 0xaad26b4902007812 */ /* 0x002fc400078e3cff */
[----:B------:R-:W-:-:S03]  /*0090*/  LOP3.LUT R2, R3, 0xf7dcefdd, RZ, 0x3c, !PT ;  /* 0xf7dcefdd03027812 */ /* 0x000fc600078e3cff */
[----:B------:R-:W-:Y:S02]  /*00a0*/  IMAD R0, R0, 0x4182bed5, RZ ;  /* 0x4182bed500007824 */ /* 0x000fe400078e02ff */
[----:B------:R-:W-:Y:S02]  /*00b0*/  IMAD R3, R2, -0x658354e5, RZ ;  /* 0x9a7cab1b02037824 */ /* 0x000fe400078e02ff */
[C---:B------:R-:W-:Y:S01]  /*00c0*/  VIADD R5, R0.reuse, 0x75bcd15 ;  /* 0x075bcd1500057836 */ /* 0x040fe20000000000 */
[C---:B------:R-:W-:Y:S01]  /*00d0*/  LOP3.LUT R8, R0.reuse, 0x159a55e5, RZ, 0x3c, !PT ;  /* 0x159a55e500087812 */ /* 0x040fe200078e3cff */
[----:B------:R-:W-:Y:S01]  /*00e0*/  VIADD R11, R0, 0x583f19 ;  /* 0x00583f19000b7836 */ /* 0x000fe20000000000 */
[C---:B------:R-:W-:Y:S01]  /*00f0*/  LOP3.LUT R10, R3.reuse, 0x5491333, RZ, 0x3c, !PT ;  /* 0x05491333030a7812 */ /* 0x040fe200078e3cff */
[----:B------:R-:W-:Y:S02]  /*0100*/  VIADD R9, R3, 0x1f123bb5 ;  /* 0x1f123bb503097836 */ /* 0x000fe40000000000 */
[----:B0-----:R-:W-:Y:S01]  /*0110*/  IMAD R13, R4, UR6, R13 ;  /* 0x00000006040d7c24 */ /* 0x001fe2000f8e020d */
[----:B------:R-:W-:-:S04]  /*0120*/  IADD3 R4, PT, PT, R0, 0x64f0c9, R3 ;  /* 0x0064f0c900047810 */ /* 0x000fc80007ffe003 */
[C---:B------:R-:W-:Y:S01]  /*0130*/  ISETP.NE.AND P0, PT, R13.reuse, RZ, PT ;  /* 0x000000ff0d00720c */ /* 0x040fe20003f05270 */
[----:B---3--:R-:W-:-:S05]  /*0140*/  IMAD.WIDE R6, R13, 0x30, R6 ;  /* 0x000000300d067825 */ /* 0x008fca00078e0206 */
[----:B--2---:R0:W-:Y:S04]  /*0150*/  STG.E.64 desc[UR4][R6.64], R4 ;  /* 0x0000000406007986 */ /* 0x0041e8000c101b04 */
[----:B------:R0:W-:Y:S04]  /*0160*/  STG.E.64 desc[UR4][R6.64+0x8], R8 ;  /* 0x0000080806007986 */ /* 0x0001e8000c101b04 */
[----:B------:R0:W-:Y:S01]  /*0170*/  STG.E.64 desc[UR4][R6.64+0x10], R10 ;  /* 0x0000100a06007986 */ /* 0x0001e2000c101b04 */
[----:B------:R-:W-:Y:S05]  /*0180*/  @!P0 BRA `(.L_x_1755) ;  /* 0x0000000c00408947 */ /* 0x000fea0003800000 */
[----:B------:R-:W-:Y:S01]  /*0190*/  SHF.R.S32.HI R0, RZ, 0x1f, R13 ;  /* 0x0000001fff007819 */ /* 0x000fe2000001140d */
[----:B------:R-:W-:-:S07]  /*01a0*/  IMAD.MOV.U32 R12, RZ, RZ, RZ ;  /* 0x000000ffff0c7224 */ /* 0x000fce00078e00ff */
.L_x_1761:
[----:B-1----:R-:W-:Y:S01]  /*01b0*/  LOP3.LUT R2, R13, 0x3, RZ, 0xc0, !PT ;  /* 0x000000030d027812 */ /* 0x002fe200078ec0ff */
[----:B------:R-:W-:Y:S03]  /*01c0*/  BSSY.RECONVERGENT B1, `(.L_x_1756) ;  /* 0x00000c6000017945 */ /* 0x000fe60003800200 */
[----:B------:R-:W-:-:S04]  /*01d0*/  ISETP.NE.U32.AND P0, PT, R2, RZ, PT ;  /* 0x000000ff0200720c */ /* 0x000fc80003f05070 */
[----:B------:R-:W-:-:S13]  /*01e0*/  ISETP.NE.AND.EX P0, PT, RZ, RZ, PT, P0 ;  /* 0x000000ffff00720c */ /* 0x000fda0003f05300 */
[----:B------:R-:W-:Y:S05]  /*01f0*/  @!P0 BRA `(.L_x_1757) ;  /* 0x0000000c00088947 */ /* 0x000fea0003800000 */
[----:B0-----:R-:W0:Y:S01]  /*0200*/  LDC.64 R8, c[0x4][RZ] ;  /* 0x01000000ff087b82 */ /* 0x001e220000000a00 */
[----:B------:R-:W-:Y:S02]  /*0210*/  IMAD.MOV.U32 R14, RZ, RZ, RZ ;  /* 0x000000ffff0e7224 */ /* 0x000fe400078e00ff */
[----:B0-----:R-:W-:-:S07]  /*0220*/  IMAD.WIDE.U32 R8, R12, 0xc80, R8 ;  /* 0x00000c800c087825 */ /* 0x001fce00078e0008 */
.L_x_1760:
[----:B-1----:R-:W-:Y:S01]  /*0230*/  IMAD.MOV.U32 R15, RZ, RZ, RZ ;  /* 0x000000ffff0f7224 */ /* 0x002fe200078e00ff */
[----:B------:R-:W-:Y:S01]  /*0240*/  CS2R R2, SRZ ;  /* 0x0000000000027805 */ /* 0x000fe2000001ff00 */
[----:B------:R-:W-:Y:S01]  /*0250*/  IMAD.MOV.U32 R17, RZ, RZ, RZ ;  /* 0x000000ffff117224 */ /* 0x000fe200078e00ff */
[----:B------:R-:W-:-:S07]  /*0260*/  CS2R R4, SRZ ;  /* 0x0000000000047805 */ /* 0x000fce000001ff00 */
.L_x_1759:
[----:B------:R-:W-:-:S05]  /*0270*/  IMAD.WIDE.U32 R10, R17, 0x4, R6 ;  /* 0x00000004110a7825 */ /* 0x000fca00078e0006 */
[----:B------:R0:W5:Y:S01]  /*0280*/  LDG.E R16, desc[UR4][R10.64+0x4] ;  /* 0x000004040a107981 */ /* 0x000162000c1e1900 */
[----:B------:R-:W-:-:S07]  /*0290*/  IMAD.MOV.U32 R19, RZ, RZ, RZ ;  /* 0x000000ffff137224 */ /* 0x000fce00078e00ff */
.L_x_1758:
[----:B-----5:R-:W-:Y:S01]  /*02a0*/  SHF.R.U32.HI R24, RZ, R19, R16 ;  /* 0x00000013ff187219 */ /* 0x020fe20000011610 */
[----:B0-----:R-:W-:-:S03]  /*02b0*/  IMAD.SHL.U32 R10, R17, 0x20, RZ ;  /* 0x00000020110a7824 */ /* 0x001fc600078e00ff */
[----:B------:R-:W-:Y:S01]  /*02c0*/  LOP3.LUT R11, R24, 0x1, RZ, 0xc0, !PT ;  /* 0x00000001180b7812 */ /* 0x000fe200078ec0ff */
[----:B------:R-:W-:-:S03]  /*02d0*/  IMAD.IADD R10, R10, 0x1, R19 ;  /* 0x000000010a0a7824 */ /* 0x000fc600078e0213 */
[----:B------:R-:W-:Y:S01]  /*02e0*/  ISETP.NE.U32.AND P0, PT, R11, 0x1, PT ;  /* 0x000000010b00780c */ /* 0x000fe20003f05070 */
[----:B------:R-:W-:-:S03]  /*02f0*/  IMAD R11, R10, 0x5, RZ ;  /* 0x000000050a0b7824 */ /* 0x000fc600078e02ff */
[----:B------:R-:W-:Y:S01]  /*0300*/  R2P PR, R24, 0x7e ;  /* 0x0000007e18007804 */ /* 0x000fe20000000000 */
[----:B------:R-:W-:-:S08]  /*0310*/  IMAD.WIDE.U32 R10, R11, 0x4, R8 ;  /* 0x000000040b0a7825 */ /* 0x000fd000078e0008 */
[----:B------:R-:W2:Y:S04]  /*0320*/  @!P0 LDG.E R18, desc[UR4][R10.64] ;  /* 0x000000040a128981 */ /* 0x000ea8000c1e1900 */
[----:B------:R-:W3:Y:S04]  /*0330*/  @!P0 LDG.E R20, desc[UR4][R10.64+0x10] ;  /* 0x000010040a148981 */ /* 0x000ee8000c1e1900 */
[----:B------:R-:W4:Y:S04]  /*0340*/  @P1 LDG.E R22, desc[UR4][R10.64+0x14] ;  /* 0x000014040a161981 */ /* 0x000f28000c1e1900 */
[----:B------:R-:W4:Y:S04]  /*0350*/  @P2 LDG.E R26, desc[UR4][R10.64+0x28] ;  /* 0x000028040a1a2981 */ /* 0x000f28000c1e1900 */
[----:B------:R-:W4:Y:S04]  /*0360*/  @!P0 LDG.E R21, desc[UR4][R10.64+0x4] ;  /* 0x000004040a158981 */ /* 0x000f28000c1e1900 */
[----:B------:R-:W4:Y:S04]  /*0370*/  @!P0 LDG.E R23, desc[UR4][R10.64+0xc] ;  /* 0x00000c040a178981 */ /* 0x000f28000c1e1900 */
[----:B------:R-:W4:Y:S04]  /*0380*/  @P1 LDG.E R25, desc[UR4][R10.64+0x18] ;  /* 0x000018040a191981 */ /* 0x000f28000c1e1900 */
[----:B------:R-:W4:Y:S04]  /*0390*/  @P3 LDG.E R28, desc[UR4][R10.64+0x3c] ;  /* 0x00003c040a1c3981 */ /* 0x000f28000c1e1900 */
[----:B------:R-:W4:Y:S01]  /*03a0*/  @P6 LDG.E R27, desc[UR4][R10.64+0x7c] ;  /* 0x00007c040a1b6981 */ /* 0x000f22000c1e1900 */
[----:B--2---:R-:W-:-:S03]  /*03b0*/  @!P0 LOP3.LUT R15, R15, R18, RZ, 0x3c, !PT ;  /* 0x000000120f0f8212 */ /* 0x004fc600078e3cff */
[----:B------:R-:W2:Y:S01]  /*03c0*/  @!P0 LDG.E R18, desc[UR4][R10.64+0x8] ;  /* 0x000008040a128981 */ /* 0x000ea2000c1e1900 */
[----:B---3--:R-:W-:-:S03]  /*03d0*/  @!P0 LOP3.LUT R3, R3, R20, RZ, 0x3c, !PT ;  /* 0x0000001403038212 */ /* 0x008fc600078e3cff */
[----:B------:R-:W3:Y:S01]  /*03e0*/  @P1 LDG.E R20, desc[UR4][R10.64+0x24] ;  /* 0x000024040a141981 */ /* 0x000ee2000c1e1900 */
[----:B----4-:R-:W-:-:S03]  /*03f0*/  @P1 LOP3.LUT R15, R15, R22, RZ, 0x3c, !PT ;  /* 0x000000160f0f1212 */ /* 0x010fc600078e3cff */
[----:B------:R-:W4:Y:S01]  /*0400*/  @P2 LDG.E R22, desc[UR4][R10.64+0x38] ;  /* 0x000038040a162981 */ /* 0x000f22000c1e1900 */
[----:B------:R-:W-:-:S03]  /*0410*/  @P2 LOP3.LUT R15, R15, R26, RZ, 0x3c, !PT ;  /* 0x0000001a0f0f2212 */ /* 0x000fc600078e3cff */
[----:B------:R-:W4:Y:S01]  /*0420*/  @P4 LDG.E R26, desc[UR4][R10.64+0x50] ;  /* 0x000050040a1a4981 */ /* 0x000f22000c1e1900 */
[----:B------:R-:W-:-:S03]  /*0430*/  @!P0 LOP3.LUT R4, R4, R21, RZ, 0x3c, !PT ;  /* 0x0000001504048212 */ /* 0x000fc600078e3cff */
[----:B------:R-:W4:Y:S01]  /*0440*/  @P1 LDG.E R21, desc[UR4][R10.64+0x20] ;  /* 0x000020040a151981 */ /* 0x000f22000c1e1900 */
[----:B------:R-:W-:-:S03]  /*0450*/  @!P0 LOP3.LUT R2, R2, R23, RZ, 0x3c, !PT ;  /* 0x0000001702028212 */ /* 0x000fc600078e3cff */
[----:B------:R-:W4:Y:S01]  /*0460*/  @P2 LDG.E R23, desc[UR4][R10.64+0x2c] ;  /* 0x00002c040a172981 */ /* 0x000f22000c1e1900 */
[----:B------:R-:W-:-:S03]  /*0470*/  @P1 LOP3.LUT R4, R4, R25, RZ, 0x3c, !PT ;  /* 0x0000001904041212 */ /* 0x000fc600078e3cff */
[----:B------:R-:W4:Y:S01]  /*0480*/  @P2 LDG.E R25, desc[UR4][R10.64+0x34] ;  /* 0x000034040a192981 */ /* 0x000f22000c1e1900 */
[----:B--2---:R-:W-:-:S03]  /*0490*/  @!P0 LOP3.LUT R5, R5, R18, RZ, 0x3c, !PT ;  /* 0x0000001205058212 */ /* 0x004fc600078e3cff */
[----:B------:R-:W2:Y:S01]  /*04a0*/  @P1 LDG.E R18, desc[UR4][R10.64+0x1c] ;  /* 0x00001c040a121981 */ /* 0x000ea2000c1e1900 */
[----:B---3--:R-:W-:-:S03]  /*04b0*/  @P1 LOP3.LUT R3, R3, R20, RZ, 0x3c, !PT ;  /* 0x0000001403031212 */ /* 0x008fc600078e3cff */
[----:B------:R-:W3:Y:S01]  /*04c0*/  @P2 LDG.E R20, desc[UR4][R10.64+0x30] ;  /* 0x000030040a142981 */ /* 0x000ee2000c1e1900 */
[----:B----4-:R-:W-:-:S03]  /*04d0*/  @P2 LOP3.LUT R3, R3, R22, RZ, 0x3c, !PT ;  /* 0x0000001603032212 */ /* 0x010fc600078e3cff */
[----:B------:R-:W4:Y:S01]  /*04e0*/  @P3 LDG.E R22, desc[UR4][R10.64+0x4c] ;  /* 0x00004c040a163981 */ /* 0x000f22000c1e1900 */
[----:B------:R-:W-:-:S04]  /*04f0*/  @P3 LOP3.LUT R15, R15, R28, RZ, 0x3c, !PT ;  /* 0x0000001c0f0f3212 */ /* 0x000fc800078e3cff */
[----:B------:R-:W-:Y:S02]  /*0500*/  @P4 LOP3.LUT R15, R15, R26, RZ, 0x3c, !PT ;  /* 0x0000001a0f0f4212 */ /* 0x000fe400078e3cff */
[----:B------:R-:W-:Y:S01]  /*0510*/  @P1 LOP3.LUT R2, R2, R21, RZ, 0x3c, !PT ;  /* 0x0000001502021212 */ /* 0x000fe200078e3cff */
[----:B------:R-:W4:Y:S04]  /*0520*/  @P5 LDG.E R26, desc[UR4][R10.64+0x64] ;  /* 0x000064040a1a5981 */ /* 0x000f28000c1e1900 */
[----:B------:R-:W4:Y:S01]  /*0530*/  @P3 LDG.E R21, desc[UR4][R10.64+0x40] ;  /* 0x000040040a153981 */ /* 0x000f22000c1e1900 */
[----:B------:R-:W-:Y:S02]  /*0540*/  @P2 LOP3.LUT R4, R4, R23, RZ, 0x3c, !PT ;  /* 0x0000001704042212 */ /* 0x000fe400078e3cff */
[----:B------:R-:W-:Y:S01]  /*0550*/  @P2 LOP3.LUT R2, R2, R25, RZ, 0x3c, !PT ;  /* 0x0000001902022212 */ /* 0x000fe200078e3cff */
[----:B------:R-:W4:Y:S04]  /*0560*/  @P3 LDG.E R23, desc[UR4][R10.64+0x48] ;  /* 0x000048040a173981 */ /* 0x000f28000c1e1900 */
[----:B------:R-:W4:Y:S01]  /*0570*/  @P4 LDG.E R25, desc[UR4][R10.64+0x54] ;  /* 0x000054040a194981 */ /* 0x000f22000c1e1900 */
[----:B--2---:R-:W-:-:S03]  /*0580*/  @P1 LOP3.LUT R5, R5, R18, RZ, 0x3c, !PT ;  /* 0x0000001205051212 */ /* 0x004fc600078e3cff */
[----:B------:R-:W2:Y:S01]  /*0590*/  @P3 LDG.E R18, desc[UR4][R10.64+0x44] ;  /* 0x000044040a123981 */ /* 0x000ea2000c1e1900 */
[----:B---3--:R-:W-:-:S03]  /*05a0*/  @P2 LOP3.LUT R5, R5, R20, RZ, 0x3c, !PT ;  /* 0x0000001405052212 */ /* 0x008fc600078e3cff */
[----:B------:R-:W3:Y:S01]  /*05b0*/  @P4 LDG.E R20, desc[UR4][R10.64+0x58] ;  /* 0x000058040a144981 */ /* 0x000ee2000c1e1900 */
[----:B----4-:R-:W-:-:S03]  /*05c0*/  @P3 LOP3.LUT R3, R3, R22, RZ, 0x3c, !PT ;  /* 0x0000001603033212 */ /* 0x010fc600078e3cff */
[----:B------:R-:W4:Y:S01]  /*05d0*/  @P4 LDG.E R22, desc[UR4][R10.64+0x60] ;  /* 0x000060040a164981 */ /* 0x000f22000c1e1900 */
[----:B------:R-:W-:Y:S02]  /*05e0*/  LOP3.LUT P0, RZ, R24, 0x80, RZ, 0xc0, !PT ;  /* 0x0000008018ff7812 */ /* 0x000fe4000780c0ff */
[----:B------:R-:W-:Y:S02]  /*05f0*/  @P5 LOP3.LUT R15, R15, R26, RZ, 0x3c, !PT ;  /* 0x0000001a0f0f5212 */ /* 0x000fe400078e3cff */
[----:B------:R-:W4:Y:S01]  /*0600*/  @P6 LDG.E R26, desc[UR4][R10.64+0x78] ;  /* 0x000078040a1a6981 */ /* 0x000f22000c1e1900 */
[----:B------:R-:W-:-:S03]  /*0610*/  @P3 LOP3.LUT R4, R4, R21, RZ, 0x3c, !PT ;  /* 0x0000001504043212 */ /* 0x000fc600078e3cff */
[----:B------:R-:W4:Y:S01]  /*0620*/  @P4 LDG.E R21, desc[UR4][R10.64+0x5c] ;  /* 0x00005c040a154981 */ /* 0x000f22000c1e1900 */
[----:B------:R-:W-:-:S03]  /*0630*/  @P3 LOP3.LUT R2, R2, R23, RZ, 0x3c, !PT ;  /* 0x0000001702023212 */ /* 0x000fc600078e3cff */
[----:B------:R-:W4:Y:S01]  /*0640*/  @P5 LDG.E R23, desc[UR4][R10.64+0x68] ;  /* 0x000068040a175981 */ /* 0x000f22000c1e1900 */
[----:B------:R-:W-:-:S03]  /*0650*/  @P4 LOP3.LUT R4, R4, R25, RZ, 0x3c, !PT ;  /* 0x0000001904044212 */ /* 0x000fc600078e3cff */
[----:B------:R-:W4:Y:S01]  /*0660*/  @P5 LDG.E R25, desc[UR4][R10.64+0x70] ;  /* 0x000070040a195981 */ /* 0x000f22000c1e1900 */
[----:B--2---:R-:W-:-:S03]  /*0670*/  @P3 LOP3.LUT R5, R5, R18, RZ, 0x3c, !PT ;  /* 0x0000001205053212 */ /* 0x004fc600078e3cff */
[----:B------:R-:W2:Y:S01]  /*0680*/  @P5 LDG.E R18, desc[UR4][R10.64+0x6c] ;  /* 0x00006c040a125981 */ /* 0x000ea2000c1e1900 */
[----:B---3--:R-:W-:-:S03]  /*0690*/  @P4 LOP3.LUT R5, R5, R20, RZ, 0x3c, !PT ;  /* 0x0000001405054212 */ /* 0x008fc600078e3cff */
[----:B------:R-:W3:Y:S01]  /*06a0*/  @P5 LDG.E R20, desc[UR4][R10.64+0x74] ;  /* 0x000074040a145981 */ /* 0x000ee2000c1e1900 */
[----:B----4-:R-:W-:-:S03]  /*06b0*/  @P4 LOP3.LUT R3, R3, R22, RZ, 0x3c, !PT ;  /* 0x0000001603034212 */ /* 0x010fc600078e3cff */
[----:B------:R-:W4:Y:S01]  /*06c0*/  @P0 LDG.E R22, desc[UR4][R10.64+0x8c] ;  /* 0x00008c040a160981 */ /* 0x000f22000c1e1900 */
[----:B------:R-:W-:-:S03]  /*06d0*/  @P6 LOP3.LUT R15, R15, R26, RZ, 0x3c, !PT ;  /* 0x0000001a0f0f6212 */ /* 0x000fc600078e3cff */
        /* <DEDUP_REMOVED lines=13> */
[----:B------:R-:W-:Y:S02]  /*07b0*/  @P6 LOP3.LUT R4, R4, R27, RZ, 0x3c, !PT ;  /* 0x0000001b04046212 */ /* 0x000fe400078e3cff */
[----:B------:R-:W-:Y:S02]  /*07c0*/  @P6 LOP3.LUT R2, R2, R21, RZ, 0x3c, !PT ;  /* 0x0000001502026212 */ /* 0x000fe400078e3cff */
[----:B------:R-:W-:Y:S02]  /*07d0*/  @P0 LOP3.LUT R4, R4, R23, RZ, 0x3c, !PT ;  /* 0x0000001704040212 */ /* 0x000fe400078e3cff */
[----:B------:R-:W-:Y:S02]  /*07e0*/  @P0 LOP3.LUT R2, R2, R25, RZ, 0x3c, !PT ;  /* 0x0000001902020212 */ /* 0x000fe400078e3cff */
[----:B--2---:R-:W-:Y:S02]  /*07f0*/  @P6 LOP3.LUT R5, R5, R18, RZ, 0x3c, !PT ;  /* 0x0000001205056212 */ /* 0x004fe400078e3cff */
[----:B---3--:R-:W-:-:S02]  /*0800*/  @P6 LOP3.LUT R3, R3, R20, RZ, 0x3c, !PT ;  /* 0x0000001403036212 */ /* 0x008fc400078e3cff */
[----:B----4-:R-:W-:Y:S02]  /*0810*/  @P0 LOP3.LUT R5, R5, R22, RZ, 0x3c, !PT ;  /* 0x0000001605050212 */ /* 0x010fe400078e3cff */
[----:B------:R-:W-:Y:S02]  /*0820*/  @P0 LOP3.LUT R3, R3, R26, RZ, 0x3c, !PT ;  /* 0x0000001a03030212 */ /* 0x000fe400078e3cff */
[----:B------:R-:W-:-:S13]  /*0830*/  R2P PR, R24.B1, 0x7f ;  /* 0x0000007f18007804 */ /* 0x000fda0000001000 */
[----:B------:R-:W2:Y:S04]  /*0840*/  @P0 LDG.E R18, desc[UR4][R10.64+0xa0] ;  /* 0x0000a0040a120981 */ /* 0x000ea8000c1e1900 */
[----:B------:R-:W3:Y:S04]  /*0850*/  @P1 LDG.E R22, desc[UR4][R10.64+0xb4] ;  /* 0x0000b4040a161981 */ /* 0x000ee8000c1e1900 */
[----:B------:R-:W4:Y:S04]  /*0860*/  @P2 LDG.E R26, desc[UR4][R10.64+0xc8] ;  /* 0x0000c8040a1a2981 */ /* 0x000f28000c1e1900 */
[----:B------:R-:W4:Y:S04]  /*0870*/  @P3 LDG.E R28, desc[UR4][R10.64+0xdc] ;  /* 0x0000dc040a1c3981 */ /* 0x000f28000c1e1900 */
[----:B------:R-:W4:Y:S04]  /*0880*/  @P0 LDG.E R23, desc[UR4][R10.64+0xa4] ;  /* 0x0000a4040a170981 */ /* 0x000f28000c1e1900 */
[----:B------:R-:W4:Y:S04]  /*0890*/  @P0 LDG.E R20, desc[UR4][R10.64+0xa8] ;  /* 0x0000a8040a140981 */ /* 0x000f28000c1e1900 */
[----:B------:R-:W4:Y:S04]  /*08a0*/  @P4 LDG.E R25, desc[UR4][R10.64+0xf0] ;  /* 0x0000f0040a194981 */ /* 0x000f28000c1e1900 */
        /* <DEDUP_REMOVED lines=21> */
[----:B------:R-:W-:Y:S02]  /*0a00*/  LOP3.LUT P0, RZ, R24, 0x8000, RZ, 0xc0, !PT ;  /* 0x0000800018ff7812 */ /* 0x000fe4000780c0ff */
[----:B----4-:R-:W-:Y:S01]  /*0a10*/  @P5 LOP3.LUT R15, R15, R26, RZ, 0x3c, !PT ;  /* 0x0000001a0f0f5212 */ /* 0x010fe200078e3cff */
[----:B------:R-:W4:Y:S04]  /*0a20*/  @P3 LDG.E R24, desc[UR4][R10.64+0xe4] ;  /* 0x0000e4040a183981 */ /* 0x000f28000c1e1900 */
[----:B------:R-:W2:Y:S01]  /*0a30*/  @P6 LDG.E R26, desc[UR4][R10.64+0x118] ;  /* 0x000118040a1a6981 */ /* 0x000ea2000c1e1900 */
        /* <DEDUP_REMOVED lines=8> */
[----:B---3--:R-:W-:-:S03]  /*0ac0*/  @P2 LOP3.LUT R3, R3, R22, RZ, 0x3c, !PT ;  /* 0x0000001603032212 */ /* 0x008fc600078e3cff */
[----:B------:R-:W3:Y:S01]  /*0ad0*/  @P4 LDG.E R22, desc[UR4][R10.64+0x100] ;  /* 0x000100040a164981 */ /* 0x000ee2000c1e1900 */
[----:B--2---:R-:W-:-:S03]  /*0ae0*/  @P6 LOP3.LUT R15, R15, R26, RZ, 0x3c, !PT ;  /* 0x0000001a0f0f6212 */ /* 0x004fc600078e3cff */
[----:B------:R-:W2:Y:S01]  /*0af0*/  @P0 LDG.E R26, desc[UR4][R10.64+0x12c] ;  /* 0x00012c040a1a0981 */ /* 0x000ea2000c1e1900 */
[----:B----4-:R-:W-:-:S03]  /*0b00*/  @P2 LOP3.LUT R2, R2, R23, RZ, 0x3c, !PT ;  /* 0x0000001702022212 */ /* 0x010fc600078e3cff */
[----:B------:R-:W4:Y:S01]  /*0b10*/  @P4 LDG.E R23, desc[UR4][R10.64+0xfc] ;  /* 0x0000fc040a174981 */ /* 0x000f22000c1e1900 */
[----:B------:R-:W-:-:S03]  /*0b20*/  @P2 LOP3.LUT R5, R5, R20, RZ, 0x3c, !PT ;  /* 0x0000001405052212 */ /* 0x000fc600078e3cff */
[----:B------:R-:W4:Y:S01]  /*0b30*/  @P4 LDG.E R20, desc[UR4][R10.64+0xf8] ;  /* 0x0000f8040a144981 */ /* 0x000f22000c1e1900 */
[----:B------:R-:W-:Y:S02]  /*0b40*/  @P3 LOP3.LUT R2, R2, R27, RZ, 0x3c, !PT ;  /* 0x0000001b02023212 */ /* 0x000fe400078e3cff */
[----:B------:R-:W-:Y:S01]  /*0b50*/  @P3 LOP3.LUT R4, R4, R25, RZ, 0x3c, !PT ;  /* 0x0000001904043212 */ /* 0x000fe200078e3cff */
[----:B------:R-:W4:Y:S01]  /*0b60*/  @P5 LDG.E R27, desc[UR4][R10.64+0x110] ;  /* 0x000110040a1b5981 */ /* 0x000f22000c1e1900 */
[----:B------:R-:W-:-:S03]  /*0b70*/  @P3 LOP3.LUT R5, R5, R24, RZ, 0x3c, !PT ;  /* 0x0000001805053212 */ /* 0x000fc600078e3cff */
[----:B------:R-:W4:Y:S04]  /*0b80*/  @P5 LDG.E R25, desc[UR4][R10.64+0x108] ;  /* 0x000108040a195981 */ /* 0x000f28000c1e1900 */
        /* <DEDUP_REMOVED lines=19> */
[----:B------:R-:W-:-:S05]  /*0cc0*/  VIADD R19, R19, 0x10 ;  /* 0x0000001013137836 */ /* 0x000fca0000000000 */
[----:B------:R-:W-:Y:S02]  /*0cd0*/  ISETP.NE.AND P1, PT, R19, 0x20, PT ;  /* 0x000000201300780c */ /* 0x000fe40003f25270 */
[----:B------:R-:W-:Y:S02]  /*0ce0*/  @P5 LOP3.LUT R3, R3, R18, RZ, 0x3c, !PT ;  /* 0x0000001203035212 */ /* 0x000fe400078e3cff */
[----:B------:R-:W-:Y:S02]  /*0cf0*/  @P6 LOP3.LUT R4, R4, R21, RZ, 0x3c, !PT ;  /* 0x0000001504046212 */ /* 0x000fe400078e3cff */
[----:B---3--:R-:W-:-:S04]  /*0d00*/  @P6 LOP3.LUT R3, R3, R22, RZ, 0x3c, !PT ;  /* 0x0000001603036212 */ /* 0x008fc800078e3cff */
[----:B--2---:R-:W-:Y:S02]  /*0d10*/  @P0 LOP3.LUT R3, R3, R26, RZ, 0x3c, !PT ;  /* 0x0000001a03030212 */ /* 0x004fe400078e3cff */
[----:B----4-:R-:W-:Y:S02]  /*0d20*/  @P6 LOP3.LUT R2, R2, R23, RZ, 0x3c, !PT ;  /* 0x0000001702026212 */ /* 0x010fe400078e3cff */
[----:B------:R-:W-:Y:S02]  /*0d30*/  @P6 LOP3.LUT R5, R5, R20, RZ, 0x3c, !PT ;  /* 0x0000001405056212 */ /* 0x000fe400078e3cff */
[----:B------:R-:W-:Y:S02]  /*0d40*/  @P0 LOP3.LUT R2, R2, R27, RZ, 0x3c, !PT ;  /* 0x0000001b02020212 */ /* 0x000fe400078e3cff */
[----:B------:R-:W-:Y:S02]  /*0d50*/  @P0 LOP3.LUT R4, R4, R25, RZ, 0x3c, !PT ;  /* 0x0000001904040212 */ /* 0x000fe400078e3cff */
[----:B------:R-:W-:Y:S01]  /*0d60*/  @P0 LOP3.LUT R5, R5, R24, RZ, 0x3c, !PT ;  /* 0x0000001805050212 */ /* 0x000fe200078e3cff */
[----:B------:R-:W-:Y:S06]  /*0d70*/  @P1 BRA `(.L_x_1758) ;  /* 0xfffffff400481947 */ /* 0x000fec000383ffff */
[----:B------:R-:W-:-:S05]  /*0d80*/  VIADD R17, R17, 0x1 ;  /* 0x0000000111117836 */ /* 0x000fca0000000000 */
[----:B------:R-:W-:-:S13]  /*0d90*/  ISETP.NE.AND P0, PT, R17, 0x5, PT ;  /* 0x000000051100780c */ /* 0x000fda0003f05270 */
[----:B------:R-:W-:Y:S05]  /*0da0*/  @P0 BRA `(.L_x_1759) ;  /* 0xfffffff400300947 */ /* 0x000fea000383ffff */
[----:B------:R1:W-:Y:S01]  /*0db0*/  STG.E.64 desc[UR4][R6.64+0x8], R4 ;  /* 0x0000080406007986 */ /* 0x0003e2000c101b04 */
[----:B------:R-:W-:Y:S01]  /*0dc0*/  VIADD R14, R14, 0x1 ;  /* 0x000000010e0e7836 */ /* 0x000fe20000000000 */
[----:B------:R-:W-:Y:S02]  /*0dd0*/  LOP3.LUT R11, R13, 0x3, RZ, 0xc0, !PT ;  /* 0x000000030d0b7812 */ /* 0x000fe400078ec0ff */
[----:B------:R1:W-:Y:S02]  /*0de0*/  STG.E.64 desc[UR4][R6.64+0x10], R2 ;  /* 0x0000100206007986 */ /* 0x0003e4000c101b04 */
[----:B------:R-:W-:Y:S02]  /*0df0*/  ISETP.GE.U32.AND P0, PT, R14, R11, PT ;  /* 0x0000000b0e00720c */ /* 0x000fe40003f06070 */
[----:B------:R1:W-:Y:S11]  /*0e00*/  STG.E desc[UR4][R6.64+0x4], R15 ;  /* 0x0000040f06007986 */ /* 0x0003f6000c101904 */
[----:B------:R-:W-:Y:S05]  /*0e10*/  @!P0 BRA `(.L_x_1760) ;  /* 0xfffffff400048947 */ /* 0x000fea000383ffff */
.L_x_1757:
[----:B------:R-:W-:Y:S05]  /*0e20*/  BSYNC.RECONVERGENT B1 ;  /* 0x0000000000017941 */ /* 0x000fea0003800200 */
.L_x_1756:
[C---:B------:R-:W-:Y:S01]  /*0e30*/  ISETP.GT.U32.AND P0, PT, R13.reuse, 0x3, PT ;  /* 0x000000030d00780c */ /* 0x040fe20003f04070 */
[----:B------:R-:W-:Y:S01]  /*0e40*/  VIADD R12, R12, 0x1 ;  /* 0x000000010c0c7836 */ /* 0x000fe20000000000 */
[--C-:B------:R-:W-:Y:S02]  /*0e50*/  SHF.R.U64 R13, R13, 0x2, R0.reuse ;  /* 0x000000020d0d7819 */ /* 0x100fe40000001200 */
[----:B------:R-:W-:Y:S02]  /*0e60*/  ISETP.GT.U32.AND.EX P0, PT, R0, RZ, PT, P0 ;  /* 0x000000ff0000720c */ /* 0x000fe40003f04100 */
[----:B------:R-:W-:-:S11]  /*0e70*/  SHF.R.U32.HI R0, RZ, 0x2, R0 ;  /* 0x00000002ff007819 */ /* 0x000fd60000011600 */
[----:B------:R-:W-:Y:S05]  /*0e80*/  @P0 BRA `(.L_x_1761) ;  /* 0xfffffff000c80947 */ /* 0x000fea000383ffff */
.L_x_1755:
[----:B------:R-:W-:Y:S05]  /*0e90*/  BSYNC.RECONVERGENT B0 ;  /* 0x0000000000007941 */ /* 0x000fea0003800200 */
.L_x_1754:
[----:B------:R-:W-:Y:S04]  /*0ea0*/  STG.E.64 desc[UR4][R6.64+0x18], RZ ;  /* 0x000018ff06007986 */ /* 0x000fe8000c101b04 */
[----:B------:R-:W-:Y:S04]  /*0eb0*/  STG.E desc[UR4][R6.64+0x20], RZ ;  /* 0x000020ff06007986 */ /* 0x000fe8000c101904 */
[----:B------:R-:W-:Y:S01]  /*0ec0*/  STG.E.64 desc[UR4][R6.64+0x28], RZ ;  /* 0x000028ff06007986 */ /* 0x000fe2000c101b04 */
[----:B------:R-:W-:Y:S05]  /*0ed0*/  EXIT ;  /* 0x000000000000794d */ /* 0x000fea0003800000 */
.L_x_1762:
        /* <DEDUP_REMOVED lines=10> */
.L_x_1781:


//--------------------- .nv.global.init           --------------------------
	.section	.nv.global.init,"aw",@progbits
	.align	16
.nv.global.init:
	.type		__cudart_sin_cos_coeffs,@object
	.size		__cudart_sin_cos_coeffs,(__cudart_i2opi_d - __cudart_sin_cos_coeffs)
__cudart_sin_cos_coeffs:
        /*0000*/ 	.byte	0x46, 0xd2, 0xb0, 0x2c, 0xf1, 0xe5, 0x5a, 0xbe, 0x92, 0xe3, 0xac, 0x69, 0xe3, 0x1d, 0xc7, 0x3e
        /*0010*/ 	.byte	0xa1, 0x62, 0xdb, 0x19, 0xa0, 0x01, 0x2a, 0xbf, 0x18, 0x08, 0x11, 0x11, 0x11, 0x11, 0x81, 0x3f
        /*0020*/ 	.byte	0x54, 0x55, 0x55, 0x55, 0x55, 0x55, 0xc5, 0xbf, 0x00, 0x00, 0x00, 0x00, 0x00, 0x00, 0x00, 0x00
        /*0030*/ 	.byte	0x00, 0x00, 0x00, 0x00, 0x00, 0x00, 0x00, 0x00, 0x64, 0x81, 0xfd, 0x20, 0x83, 0xff, 0xa8, 0xbd
        /*0040*/ 	.byte	0x28, 0x85, 0xef, 0xc1, 0xa7, 0xee, 0x21, 0x3e, 0xd9, 0xe6, 0x06, 0x8e, 0x4f, 0x7e, 0x92, 0xbe
        /*0050*/ 	.byte	0xe9, 0xbc, 0xdd, 0x19, 0xa0, 0x01, 0xfa, 0x3e, 0x47, 0x5d, 0xc1, 0x16, 0x6c, 0xc1, 0x56, 0xbf
        /*0060*/ 	.byte	0x51, 0x55, 0x55, 0x55, 0x55, 0x55, 0xa5, 0x3f, 0x00, 0x00, 0x00, 0x00, 0x00, 0x00, 0xe0, 0xbf
        /*0070*/ 	.byte	0x00, 0x00, 0x00, 0x00, 0x00, 0x00, 0xf0, 0x3f, 0x00, 0x00, 0x00, 0x00, 0x00, 0x00, 0x00, 0x00
	.type		__cudart_i2opi_d,@object
	.size		__cudart_i2opi_d,(mrg32k3aM1SubSeq - __cudart_i2opi_d)
__cudart_i2opi_d:
        /* <DEDUP_REMOVED lines=9> */
	.type		mrg32k3aM1SubSeq,@object
	.size		mrg32k3aM1SubSeq,(mrg32k3aM2SubSeq - mrg32k3aM1SubSeq)
mrg32k3aM1SubSeq:
        /* <DEDUP_REMOVED lines=126> */
	.type		mrg32k3aM2SubSeq,@object
	.size		mrg32k3aM2SubSeq,(mrg32k3aM1 - mrg32k3aM2SubSeq)
mrg32k3aM2SubSeq:
        /* <DEDUP_REMOVED lines=126> */
	.type		mrg32k3aM1,@object
	.size		mrg32k3aM1,(mrg32k3aM1Seq - mrg32k3aM1)
mrg32k3aM1:
        /* <DEDUP_REMOVED lines=144> */
	.type		mrg32k3aM1Seq,@object
	.size		mrg32k3aM1Seq,(mrg32k3aM2 - mrg32k3aM1Seq)
mrg32k3aM1Seq:
        /* <DEDUP_REMOVED lines=144> */
	.type		mrg32k3aM2,@object
	.size		mrg32k3aM2,(mrg32k3aM2Seq - mrg32k3aM2)
mrg32k3aM2:
        /* <DEDUP_REMOVED lines=144> */
	.type		mrg32k3aM2Seq,@object
	.size		mrg32k3aM2Seq,(precalc_xorwow_matrix - mrg32k3aM2Seq)
mrg32k3aM2Seq:
        /* <DEDUP_REMOVED lines=144> */
	.type		precalc_xorwow_matrix,@object
	.size		precalc_xorwow_matrix,(precalc_xorwow_offset_matrix - precalc_xorwow_matrix)
precalc_xorwow_matrix:
        /* <DEDUP_REMOVED lines=6400> */
	.type		precalc_xorwow_offset_matrix,@object
	.size		precalc_xorwow_offset_matrix,(.L_1 - precalc_xorwow_offset_matrix)
precalc_xorwow_offset_matrix:
        /* <DEDUP_REMOVED lines=6400> */
.L_1:


//--------------------- .nv.shared._Z9paths_rk4PdS_S_ --------------------------
	.section	.nv.shared._Z9paths_rk4PdS_S_,"aw",@nobits
	.sectionflags	@""
	.align	8
.nv.shared._Z9paths_rk4PdS_S_:
	.zero		19456


//--------------------- .nv.shared.reserved.0     --------------------------
	.section	.nv.shared.reserved.0,"aw",@nobits
	.weak		__nv_reservedSMEM_offset_0_alias
	.size		__nv_reservedSMEM_offset_0_alias, 0, 64
	.other		__nv_reservedSMEM_offset_0_alias,@"STO_CUDA_RESERVED_SHARED STV_DEFAULT"
__nv_reservedSMEM_offset_0_alias:
	.zero		0
	.zero		64


//--------------------- .nv.shared._Z9paths_rk2PdS_S_ --------------------------
	.section	.nv.shared._Z9paths_rk2PdS_S_,"aw",@nobits
	.sectionflags	@""
	.align	8
.nv.shared._Z9paths_rk2PdS_S_:
	.zero		13312


//--------------------- .nv.shared._Z11paths_eulerPdS_S_ --------------------------
	.section	.nv.shared._Z11paths_eulerPdS_S_,"aw",@nobits
	.sectionflags	@""
	.align	8
.nv.shared._Z11paths_eulerPdS_S_:
	.zero		7168


//--------------------- .nv.constant0._Z9paths_rk4PdS_S_ --------------------------
	.section	.nv.constant0._Z9paths_rk4PdS_S_,"a",@progbits
	.sectionflags	@""
	.align	4
.nv.constant0._Z9paths_rk4PdS_S_:
	.zero		920


//--------------------- .nv.constant0._Z9paths_rk2PdS_S_ --------------------------
	.section	.nv.constant0._Z9paths_rk2PdS_S_,"a",@progbits
	.sectionflags	@""
	.align	4
.nv.constant0._Z9paths_rk2PdS_S_:
	.zero		920


//--------------------- .nv.constant0._Z11paths_eulerPdS_S_ --------------------------
	.section	.nv.constant0._Z11paths_eulerPdS_S_,"a",@progbits
	.sectionflags	@""
	.align	4
.nv.constant0._Z11paths_eulerPdS_S_:
	.zero		920


//--------------------- .nv.constant0._Z6kmodesPdP17curandStateXORWOWii --------------------------
	.section	.nv.constant0._Z6kmodesPdP17curandStateXORWOWii,"a",@progbits
	.sectionflags	@""
	.align	4
.nv.constant0._Z6kmodesPdP17curandStateXORWOWii:
	.zero		920


//--------------------- .nv.constant0._Z12setup_kmodesP17curandStateXORWOWm --------------------------
	.section	.nv.constant0._Z12setup_kmodesP17curandStateXORWOWm,"a",@progbits
	.sectionflags	@""
	.align	4
.nv.constant0._Z12setup_kmodesP17curandStateXORWOWm:
	.zero		912


//--------------------- SYMBOLS --------------------------

	.type		.nv.reservedSmem.offset0,@object
	.size		.nv.reservedSmem.offset0,0x4
	.type		.nv.reservedSmem.cap,@object
	.size		.nv.reservedSmem.cap,0x4
